	.target	sm_80

	.elftype	@"ET_EXEC"


//--------------------- .note.nv.tkinfo           --------------------------
	.section	.note.nv.tkinfo,"",@"SHT_NOTE"
	.sectionflags	@"SHF_NOTE_NV_TKINFO"
	.tkinfo
        /*0018*/ 	.word	0x00000002
        /*0030*/ 	.string	""
        /*0030*/ 	.string	"ptxas"
        /*0030*/ 	.string	"Cuda compilation tools, release 13.0, V13.0.88"
        /*0030*/ 	.string	"Build cuda_13.0.r13.0/compiler.36424714_0"
        /*0030*/ 	.string	"-v  -suppress-debug-info  -lineinfo  -arch sm_80 "



//--------------------- .note.nv.cuinfo           --------------------------
	.section	.note.nv.cuinfo,"",@"SHT_NOTE"
	.sectionflags	@"SHF_NOTE_NV_CUINFO"
        /*0018*/ 	.short	0x0002
        /*001a*/ 	.short	0x0050
        /*001c*/ 	.short	0x0082
	.zero		2


//--------------------- .nv.info                  --------------------------
	.section	.nv.info,"",@"SHT_CUDA_INFO"
	.align	4


	//----- nvinfo : EIATTR_REGCOUNT
	.align		4
        /*0000*/ 	.byte	0x04, 0x2f
        /*0002*/ 	.short	(.L_1 - .L_0)
	.align		4
.L_0:
        /*0004*/ 	.word	index@(matmul_kernel)
        /*0008*/ 	.word	0x00000020


	//----- nvinfo : EIATTR_FRAME_SIZE
	.align		4
.L_1:
        /*000c*/ 	.byte	0x04, 0x11
        /*000e*/ 	.short	(.L_3 - .L_2)
	.align		4
.L_2:
        /*0010*/ 	.word	index@(matmul_kernel)
        /*0014*/ 	.word	0x00002e98


	//----- nvinfo : EIATTR_MIN_STACK_SIZE
	.align		4
.L_3:
        /*0018*/ 	.byte	0x04, 0x12
        /*001a*/ 	.short	(.L_5 - .L_4)
	.align		4
.L_4:
        /*001c*/ 	.word	index@(matmul_kernel)
        /*0020*/ 	.word	0x00002e98
.L_5:


//--------------------- .nv.info.matmul_kernel    --------------------------
	.section	.nv.info.matmul_kernel,"",@"SHT_CUDA_INFO"
	.sectionflags	@""
	.align	4


	//----- nvinfo : EIATTR_CUDA_API_VERSION
	.align		4
        /*0000*/ 	.byte	0x04, 0x37
        /*0002*/ 	.short	(.L_7 - .L_6)
.L_6:
        /*0004*/ 	.word	0x00000082


	//----- nvinfo : EIATTR_SW2861232_WAR
	.align		4
.L_7:
        /*0008*/ 	.byte	0x01, 0x35
	.zero		2


	//----- nvinfo : EIATTR_PARAM_CBANK
	.align		4
        /*000c*/ 	.byte	0x04, 0x0a
        /*000e*/ 	.short	(.L_9 - .L_8)
	.align		4
.L_8:
        /*0010*/ 	.word	index@(.nv.constant0.matmul_kernel)
        /*0014*/ 	.short	0x0160
        /*0016*/ 	.short	0x0050


	//----- nvinfo : EIATTR_CBANK_PARAM_SIZE
	.align		4
.L_9:
        /*0018*/ 	.byte	0x03, 0x19
        /*001a*/ 	.short	0x0050


	//----- nvinfo : EIATTR_KPARAM_INFO
	.align		4
        /*001c*/ 	.byte	0x04, 0x17
        /*001e*/ 	.short	(.L_11 - .L_10)
.L_10:
        /*0020*/ 	.word	0x00000000
        /*0024*/ 	.short	0x000d
        /*0026*/ 	.short	0x0048
        /*0028*/ 	.byte	0x00, 0xf4, 0x21, 0x00


	//----- nvinfo : EIATTR_KPARAM_INFO
	.align		4
.L_11:
        /*002c*/ 	.byte	0x04, 0x17
        /*002e*/ 	.short	(.L_13 - .L_12)
.L_12:
        /*0030*/ 	.word	0x00000000
        /*0034*/ 	.short	0x000c
        /*0036*/ 	.short	0x0040
        /*0038*/ 	.byte	0x00, 0xf4, 0x21, 0x00


	//----- nvinfo : EIATTR_KPARAM_INFO
	.align		4
.L_13:
        /*003c*/ 	.byte	0x04, 0x17
        /*003e*/ 	.short	(.L_15 - .L_14)
.L_14:
        /*0040*/ 	.word	0x00000000
        /*0044*/ 	.short	0x000b
        /*0046*/ 	.short	0x0038
        /*0048*/ 	.byte	0x00, 0xf0, 0x11, 0x00


	//----- nvinfo : EIATTR_KPARAM_INFO
	.align		4
.L_15:
        /*004c*/ 	.byte	0x04, 0x17
        /*004e*/ 	.short	(.L_17 - .L_16)
.L_16:
        /*0050*/ 	.word	0x00000000
        /*0054*/ 	.short	0x000a
        /*0056*/ 	.short	0x0034
        /*0058*/ 	.byte	0x00, 0xf0, 0x11, 0x00


	//----- nvinfo : EIATTR_KPARAM_INFO
	.align		4
.L_17:
        /*005c*/ 	.byte	0x04, 0x17
        /*005e*/ 	.short	(.L_19 - .L_18)
.L_18:
        /*0060*/ 	.word	0x00000000
        /*0064*/ 	.short	0x0009
        /*0066*/ 	.short	0x0030
        /*0068*/ 	.byte	0x00, 0xf0, 0x11, 0x00


	//----- nvinfo : EIATTR_KPARAM_INFO
	.align		4
.L_19:
        /*006c*/ 	.byte	0x04, 0x17
        /*006e*/ 	.short	(.L_21 - .L_20)
.L_20:
        /*0070*/ 	.word	0x00000000
        /*0074*/ 	.short	0x0008
        /*0076*/ 	.short	0x002c
        /*0078*/ 	.byte	0x00, 0xf0, 0x11, 0x00


	//----- nvinfo : EIATTR_KPARAM_INFO
	.align		4
.L_21:
        /*007c*/ 	.byte	0x04, 0x17
        /*007e*/ 	.short	(.L_23 - .L_22)
.L_22:
        /*0080*/ 	.word	0x00000000
        /*0084*/ 	.short	0x0007
        /*0086*/ 	.short	0x0028
        /*0088*/ 	.byte	0x00, 0xf0, 0x11, 0x00


	//----- nvinfo : EIATTR_KPARAM_INFO
	.align		4
.L_23:
        /*008c*/ 	.byte	0x04, 0x17
        /*008e*/ 	.short	(.L_25 - .L_24)
.L_24:
        /*0090*/ 	.word	0x00000000
        /*0094*/ 	.short	0x0006
        /*0096*/ 	.short	0x0024
        /*0098*/ 	.byte	0x00, 0xf0, 0x11, 0x00


	//----- nvinfo : EIATTR_KPARAM_INFO
	.align		4
.L_25:
        /*009c*/ 	.byte	0x04, 0x17
        /*009e*/ 	.short	(.L_27 - .L_26)
.L_26:
        /*00a0*/ 	.word	0x00000000
        /*00a4*/ 	.short	0x0005
        /*00a6*/ 	.short	0x0020
        /*00a8*/ 	.byte	0x00, 0xf0, 0x11, 0x00


	//----- nvinfo : EIATTR_KPARAM_INFO
	.align		4
.L_27:
        /*00ac*/ 	.byte	0x04, 0x17
        /*00ae*/ 	.short	(.L_29 - .L_28)
.L_28:
        /*00b0*/ 	.word	0x00000000
        /*00b4*/ 	.short	0x0004
        /*00b6*/ 	.short	0x001c
        /*00b8*/ 	.byte	0x00, 0xf0, 0x11, 0x00


	//----- nvinfo : EIATTR_KPARAM_INFO
	.align		4
.L_29:
        /*00bc*/ 	.byte	0x04, 0x17
        /*00be*/ 	.short	(.L_31 - .L_30)
.L_30:
        /*00c0*/ 	.word	0x00000000
        /*00c4*/ 	.short	0x0003
        /*00c6*/ 	.short	0x0018
        /*00c8*/ 	.byte	0x00, 0xf0, 0x11, 0x00


	//----- nvinfo : EIATTR_KPARAM_INFO
	.align		4
.L_31:
        /*00cc*/ 	.byte	0x04, 0x17
        /*00ce*/ 	.short	(.L_33 - .L_32)
.L_32:
        /*00d0*/ 	.word	0x00000000
        /*00d4*/ 	.short	0x0002
        /*00d6*/ 	.short	0x0010
        /*00d8*/ 	.byte	0x00, 0xf4, 0x21, 0x00


	//----- nvinfo : EIATTR_KPARAM_INFO
	.align		4
.L_33:
        /*00dc*/ 	.byte	0x04, 0x17
        /*00de*/ 	.short	(.L_35 - .L_34)
.L_34:
        /*00e0*/ 	.word	0x00000000
        /*00e4*/ 	.short	0x0001
        /*00e6*/ 	.short	0x0008
        /*00e8*/ 	.byte	0x00, 0xf4, 0x21, 0x00


	//----- nvinfo : EIATTR_KPARAM_INFO
	.align		4
.L_35:
        /*00ec*/ 	.byte	0x04, 0x17
        /*00ee*/ 	.short	(.L_37 - .L_36)
.L_36:
        /*00f0*/ 	.word	0x00000000
        /*00f4*/ 	.short	0x0000
        /*00f6*/ 	.short	0x0000
        /*00f8*/ 	.byte	0x00, 0xf4, 0x21, 0x00


	//----- nvinfo : EIATTR_MAXREG_COUNT
	.align		4
.L_37:
        /*00fc*/ 	.byte	0x03, 0x1b
        /*00fe*/ 	.short	0x0080


	//----- nvinfo : EIATTR_NUM_BARRIERS
	.align		4
        /*0100*/ 	.byte	0x02, 0x4c
        /*0102*/ 	.byte	0x01
	.zero		1


	//----- nvinfo : EIATTR_ANNOTATIONS
	.align		4
        /*0104*/ 	.byte	0x04, 0x55
        /*0106*/ 	.short	(.L_39 - .L_38)


	//   ....[0]....
.L_38:
        /*0108*/ 	.word	0x00000001
        /*010c*/ 	.byte	0x80, 0x00, 0x00, 0x00, 0x01, 0x00, 0x00, 0x00, 0xb0, 0x05, 0x00, 0x00, 0x01, 0x00, 0x00, 0x00
        /* <DEDUP_REMOVED lines=1051> */
        /*42cc*/ 	.byte	0x40, 0x3c, 0x01, 0x00, 0x01, 0x00, 0x00, 0x00, 0x50, 0x3c, 0x01, 0x00


	//----- nvinfo : EIATTR_MERCURY_ISA_VERSION
	.align		4
.L_39:
        /*42d8*/ 	.byte	0x03, 0x5f
        /*42da*/ 	.short	0x0000


	//----- nvinfo : EIATTR_EXIT_INSTR_OFFSETS
	.align		4
        /*42dc*/ 	.byte	0x04, 0x1c
        /*42de*/ 	.short	(.L_41 - .L_40)


	//   ....[0]....
.L_40:
        /*42e0*/ 	.word	0x00048450


	//   ....[1]....
        /*42e4*/ 	.word	0x00048470


	//----- nvinfo : EIATTR_REQNTID
	.align		4
.L_41:
        /*42e8*/ 	.byte	0x04, 0x10
        /*42ea*/ 	.short	(.L_43 - .L_42)
.L_42:
        /*42ec*/ 	.word	0x00000200
        /*42f0*/ 	.word	0x00000001
        /*42f4*/ 	.word	0x00000001
.L_43:


//--------------------- .nv.callgraph             --------------------------
	.section	.nv.callgraph,"",@"SHT_CUDA_CALLGRAPH"
	.align	4
	.sectionentsize	8
	.align		4
        /*0000*/ 	.word	0x00000000
	.align		4
        /*0004*/ 	.word	0xffffffff
	.align		4
        /*0008*/ 	.word	0x00000000
	.align		4
        /*000c*/ 	.word	0xfffffffe
	.align		4
        /*0010*/ 	.word	0x00000000
	.align		4
        /*0014*/ 	.word	0xfffffffd
	.align		4
        /*0018*/ 	.word	0x00000000
	.align		4
        /*001c*/ 	.word	0xfffffffc


//--------------------- .nv.rel.action            --------------------------
	.section	.nv.rel.action,"",@"SHT_CUDA_RELOCINFO"
	.align	8
	.sectionentsize	8
        /*0000*/ 	.byte	0x73, 0x00, 0x00, 0x00, 0x00, 0x00, 0x00, 0x00, 0x00, 0x00, 0x00, 0x11, 0x25, 0x00, 0x05, 0x36


//--------------------- .nv.constant0.matmul_kernel --------------------------
	.section	.nv.constant0.matmul_kernel,"a",@progbits
	.sectionflags	@""
	.align	4
.nv.constant0.matmul_kernel:
	.zero		432


//--------------------- .text.matmul_kernel       --------------------------
	.section	.text.matmul_kernel,"ax",@progbits
	.sectioninfo	@"SHI_REGISTERS=32"
	.align	128
        .global         matmul_kernel
        .type           matmul_kernel,@function
        .size           matmul_kernel,(.L_x_4 - matmul_kernel)
        .other          matmul_kernel,@"STO_CUDA_ENTRY STV_DEFAULT"
matmul_kernel:
.text.matmul_kernel:
[----:B------:R-:W-:-:S03]  /*0000*/  IMAD.MOV.U32 R1, RZ, RZ, c[0x0][0x28] ;  /* 0x00000a00ff017624 */ /* 0x000fc600078e00ff */
[----:B------:R-:W-:Y:S01]  /*0010*/  IMAD.MOV.U32 R0, RZ, RZ, c[0x0][0x17c] ;  /* 0x00005f00ff007624 */ /* 0x000fe200078e00ff */
[----:B------:R-:W1:Y:S01]  /*0020*/  S2R R12, SR_TID.X ;  /* 0x00000000000c7919 */ /* 0x000e620000002100 */
[----:B------:R-:W-:Y:S01]  /*0030*/  IADD3 R1, R1, -0x2e98, RZ ;  /* 0xffffd16801017810 */ /* 0x000fe20007ffe0ff */
[----:B------:R-:W-:Y:S01]  /*0040*/  IMAD.MOV.U32 R14, RZ, RZ, c[0x0][0x188] ;  /* 0x00006200ff0e7624 */ /* 0x000fe200078e00ff */
[----:B------:R-:W-:Y:S01]  /*0050*/  ULDC.64 UR12, c[0x0][0x118] ;  /* 0x00004600000c7ab9 */ /* 0x000fe20000000a00 */
[----:B------:R-:W-:Y:S01]  /*0060*/  IADD3 R0, R0, 0x1ff, RZ ;  /* 0x000001ff00007810 */ /* 0x000fe20007ffe0ff */
[----:B------:R-:W-:Y:S01]  /*0070*/  ULDC UR4, c[0x0][0x180] ;  /* 0x0000600000047ab9 */ /* 0x000fe20000000800 */
[----:B------:R-:W-:Y:S01]  /*0080*/  STL [R1+0x12a8], R27 ;  /* 0x0012a81b01007387 */ /* 0x000fe20000100800 */
[----:B------:R-:W-:Y:S01]  /*0090*/  ULDC.64 UR6, c[0x0][0x188] ;  /* 0x0000620000067ab9 */ /* 0x000fe20000000a00 */
[----:B------:R-:W-:-:S04]  /*00a0*/  SHF.R.S32.HI R3, RZ, 0x1f, R0 ;  /* 0x0000001fff037819 */ /* 0x000fc80000011400 */
[----:B------:R-:W-:-:S04]  /*00b0*/  LEA.HI R3, R3, R0, RZ, 0x9 ;  /* 0x0000000003037211 */ /* 0x000fc800078f48ff */
[----:B------:R-:W-:Y:S02]  /*00c0*/  SHF.R.S32.HI R0, RZ, 0x9, R3 ;  /* 0x00000009ff007819 */ /* 0x000fe40000011403 */
[----:B------:R-:W2:Y:S03]  /*00d0*/  S2R R3, SR_CTAID.X ;  /* 0x0000000000037919 */ /* 0x000ea60000002500 */
[----:B------:R-:W-:Y:S01]  /*00e0*/  IMAD.SHL.U32 R0, R0, 0x8, RZ ;  /* 0x0000000800007824 */ /* 0x000fe200078e00ff */
[----:B-1----:R-:W-:-:S04]  /*00f0*/  LOP3.LUT R13, R12, 0x7f, RZ, 0xc0, !PT ;  /* 0x0000007f0c0d7812 */ /* 0x002fc800078ec0ff */
[-C--:B------:R-:W-:Y:S02]  /*0100*/  IABS R7, R0.reuse ;  /* 0x0000000000077213 */ /* 0x080fe40000000000 */
[----:B------:R-:W-:Y:S02]  /*0110*/  IABS R10, R0 ;  /* 0x00000000000a7213 */ /* 0x000fe40000000000 */
[----:B------:R-:W1:Y:S01]  /*0120*/  I2F.RP R2, R7 ;  /* 0x0000000700027306 */ /* 0x000e620000209400 */
[----:B--2---:R-:W-:-:S07]  /*0130*/  IABS R8, R3 ;  /* 0x0000000300087213 */ /* 0x004fce0000000000 */
[----:B-1----:R-:W1:Y:S02]  /*0140*/  MUFU.RCP R2, R2 ;  /* 0x0000000200027308 */ /* 0x002e640000001000 */
[----:B-1----:R-:W-:Y:S01]  /*0150*/  IADD3 R4, R2, 0xffffffe, RZ ;  /* 0x0ffffffe02047810 */ /* 0x002fe20007ffe0ff */
[----:B------:R-:W-:-:S05]  /*0160*/  IMAD.MOV R2, RZ, RZ, -R10 ;  /* 0x000000ffff027224 */ /* 0x000fca00078e0a0a */
[----:B------:R1:W2:Y:S02]  /*0170*/  F2I.FTZ.U32.TRUNC.NTZ R5, R4 ;  /* 0x0000000400057305 */ /* 0x0002a4000021f000 */
[----:B-1----:R-:W-:Y:S02]  /*0180*/  IMAD.MOV.U32 R4, RZ, RZ, RZ ;  /* 0x000000ffff047224 */ /* 0x002fe400078e00ff */
[----:B--2---:R-:W-:-:S04]  /*0190*/  IMAD.MOV R6, RZ, RZ, -R5 ;  /* 0x000000ffff067224 */ /* 0x004fc800078e0a05 */
[----:B------:R-:W-:Y:S02]  /*01a0*/  IMAD R9, R6, R7, RZ ;  /* 0x0000000706097224 */ /* 0x000fe400078e02ff */
[----:B------:R-:W-:Y:S02]  /*01b0*/  IMAD.MOV.U32 R6, RZ, RZ, R8 ;  /* 0x000000ffff067224 */ /* 0x000fe400078e0008 */
[----:B------:R-:W-:-:S06]  /*01c0*/  IMAD.HI.U32 R5, R5, R9, R4 ;  /* 0x0000000905057227 */ /* 0x000fcc00078e0004 */
[----:B------:R-:W-:-:S04]  /*01d0*/  IMAD.HI.U32 R5, R5, R6, RZ ;  /* 0x0000000605057227 */ /* 0x000fc800078e00ff */
[----:B------:R-:W-:-:S05]  /*01e0*/  IMAD R2, R5, R2, R6 ;  /* 0x0000000205027224 */ /* 0x000fca00078e0206 */
[----:B------:R-:W-:-:S13]  /*01f0*/  ISETP.GT.U32.AND P1, PT, R7, R2, PT ;  /* 0x000000020700720c */ /* 0x000fda0003f24070 */
[----:B------:R-:W-:Y:S01]  /*0200*/  @!P1 IMAD.IADD R2, R2, 0x1, -R7 ;  /* 0x0000000102029824 */ /* 0x000fe200078e0a07 */
[----:B------:R-:W-:Y:S02]  /*0210*/  @!P1 IADD3 R5, R5, 0x1, RZ ;  /* 0x0000000105059810 */ /* 0x000fe40007ffe0ff */
[----:B------:R-:W-:Y:S02]  /*0220*/  ISETP.NE.AND P1, PT, R0, RZ, PT ;  /* 0x000000ff0000720c */ /* 0x000fe40003f25270 */
[----:B------:R-:W-:Y:S02]  /*0230*/  ISETP.GE.U32.AND P0, PT, R2, R7, PT ;  /* 0x000000070200720c */ /* 0x000fe40003f06070 */
[----:B------:R-:W-:-:S04]  /*0240*/  LOP3.LUT R2, R3, R0, RZ, 0x3c, !PT ;  /* 0x0000000003027212 */ /* 0x000fc800078e3cff */
[----:B------:R-:W-:Y:S01]  /*0250*/  ISETP.GE.AND P2, PT, R2, RZ, PT ;  /* 0x000000ff0200720c */ /* 0x000fe20003f46270 */
[----:B------:R-:W-:-:S05]  /*0260*/  IMAD.MOV.U32 R2, RZ, RZ, c[0x0][0x178] ;  /* 0x00005e00ff027624 */ /* 0x000fca00078e00ff */
[----:B------:R-:W-:Y:S02]  /*0270*/  IADD3 R2, R2, 0x7f, RZ ;  /* 0x0000007f02027810 */ /* 0x000fe40007ffe0ff */
[----:B------:R-:W-:-:S05]  /*0280*/  @P0 IADD3 R5, R5, 0x1, RZ ;  /* 0x0000000105050810 */ /* 0x000fca0007ffe0ff */
[----:B------:R-:W-:Y:S01]  /*0290*/  IMAD.MOV.U32 R6, RZ, RZ, R5 ;  /* 0x000000ffff067224 */ /* 0x000fe200078e0005 */
[----:B------:R-:W-:-:S03]  /*02a0*/  SHF.R.S32.HI R5, RZ, 0x1f, R2 ;  /* 0x0000001fff057819 */ /* 0x000fc60000011402 */
[----:B------:R-:W-:Y:S01]  /*02b0*/  @!P2 IMAD.MOV R6, RZ, RZ, -R6 ;  /* 0x000000ffff06a224 */ /* 0x000fe200078e0a06 */
[----:B------:R-:W-:Y:S02]  /*02c0*/  @!P1 LOP3.LUT R6, RZ, R0, RZ, 0x33, !PT ;  /* 0x00000000ff069212 */ /* 0x000fe400078e33ff */
[----:B------:R-:W-:-:S03]  /*02d0*/  LEA.HI R5, R5, R2, RZ, 0x7 ;  /* 0x0000000205057211 */ /* 0x000fc600078f38ff */
[----:B------:R-:W-:Y:S02]  /*02e0*/  IMAD.SHL.U32 R2, R6, 0x8, RZ ;  /* 0x0000000806027824 */ /* 0x000fe400078e00ff */
[----:B------:R-:W-:-:S03]  /*02f0*/  IMAD.MOV R6, RZ, RZ, -R6 ;  /* 0x000000ffff067224 */ /* 0x000fc600078e0a06 */
[----:B------:R-:W-:Y:S01]  /*0300*/  LEA.HI.SX32 R4, R5, -R2, 0x19 ;  /* 0x8000000205047211 */ /* 0x000fe200078fcaff */
[----:B------:R-:W-:Y:S02]  /*0310*/  IMAD R11, R0, R6, R3 ;  /* 0x00000006000b7224 */ /* 0x000fe400078e0203 */
[----:B------:R-:W-:Y:S01]  /*0320*/  IMAD.MOV.U32 R6, RZ, RZ, RZ ;  /* 0x000000ffff067224 */ /* 0x000fe200078e00ff */
[----:B------:R-:W-:-:S04]  /*0330*/  IMNMX R4, R4, 0x8, PT ;  /* 0x0000000804047817 */ /* 0x000fc80003800200 */
[-C--:B------:R-:W-:Y:S02]  /*0340*/  IABS R8, R4.reuse ;  /* 0x0000000400087213 */ /* 0x080fe40000000000 */
[----:B------:R-:W-:Y:S02]  /*0350*/  IABS R0, R4 ;  /* 0x0000000400007213 */ /* 0x000fe40000000000 */
[----:B------:R-:W1:Y:S08]  /*0360*/  I2F.RP R5, R8 ;  /* 0x0000000800057306 */ /* 0x000e700000209400 */
[----:B-1----:R-:W1:Y:S02]  /*0370*/  MUFU.RCP R5, R5 ;  /* 0x0000000500057308 */ /* 0x002e640000001000 */
[----:B-1----:R-:W-:Y:S01]  /*0380*/  IADD3 R7, R5, 0xffffffe, RZ ;  /* 0x0ffffffe05077810 */ /* 0x002fe20007ffe0ff */
[----:B------:R-:W-:-:S05]  /*0390*/  IMAD.MOV R5, RZ, RZ, -R0 ;  /* 0x000000ffff057224 */ /* 0x000fca00078e0a00 */
[----:B------:R-:W1:Y:S02]  /*03a0*/  F2I.FTZ.U32.TRUNC.NTZ R7, R7 ;  /* 0x0000000700077305 */ /* 0x000e64000021f000 */
[----:B-1----:R-:W-:-:S04]  /*03b0*/  IMAD.MOV R9, RZ, RZ, -R7 ;  /* 0x000000ffff097224 */ /* 0x002fc800078e0a07 */
[----:B------:R-:W-:Y:S01]  /*03c0*/  IMAD.MOV.U32 R3, RZ, RZ, R9 ;  /* 0x000000ffff037224 */ /* 0x000fe200078e0009 */
[----:B------:R-:W-:-:S03]  /*03d0*/  IABS R9, R11 ;  /* 0x0000000b00097213 */ /* 0x000fc60000000000 */
[----:B------:R-:W-:-:S04]  /*03e0*/  IMAD R3, R3, R8, RZ ;  /* 0x0000000803037224 */ /* 0x000fc800078e02ff */
[----:B------:R-:W-:Y:S01]  /*03f0*/  IMAD.HI.U32 R6, R7, R3, R6 ;  /* 0x0000000307067227 */ /* 0x000fe200078e0006 */
[----:B------:R-:W-:-:S05]  /*0400*/  IABS R3, c[0x0][0x178] ;  /* 0x00005e0000037a13 */ /* 0x000fca0000000000 */
[----:B------:R-:W-:Y:S02]  /*0410*/  IMAD.HI.U32 R0, R6, R9, RZ ;  /* 0x0000000906007227 */ /* 0x000fe400078e00ff */
[----:B------:R-:W1:Y:S02]  /*0420*/  I2F.RP R6, R3 ;  /* 0x0000000300067306 */ /* 0x000e640000209400 */
[----:B------:R-:W-:-:S05]  /*0430*/  IMAD R5, R0, R5, R9 ;  /* 0x0000000500057224 */ /* 0x000fca00078e0209 */
[----:B------:R-:W-:Y:S01]  /*0440*/  ISETP.GT.U32.AND P1, PT, R8, R5, PT ;  /* 0x000000050800720c */ /* 0x000fe20003f24070 */
[----:B-1----:R-:W1:-:S12]  /*0450*/  MUFU.RCP R6, R6 ;  /* 0x0000000600067308 */ /* 0x002e580000001000 */
[----:B------:R-:W-:Y:S01]  /*0460*/  @!P1 IMAD.IADD R5, R5, 0x1, -R8 ;  /* 0x0000000105059824 */ /* 0x000fe200078e0a08 */
[----:B------:R-:W-:Y:S02]  /*0470*/  @!P1 IADD3 R0, R0, 0x1, RZ ;  /* 0x0000000100009810 */ /* 0x000fe40007ffe0ff */
[----:B------:R-:W-:Y:S02]  /*0480*/  ISETP.NE.AND P1, PT, R4, RZ, PT ;  /* 0x000000ff0400720c */ /* 0x000fe40003f25270 */
[----:B------:R-:W-:Y:S02]  /*0490*/  ISETP.GE.U32.AND P0, PT, R5, R8, PT ;  /* 0x000000080500720c */ /* 0x000fe40003f06070 */
[----:B------:R-:W-:-:S04]  /*04a0*/  LOP3.LUT R5, R11, R4, RZ, 0x3c, !PT ;  /* 0x000000040b057212 */ /* 0x000fc800078e3cff */
[----:B------:R-:W-:Y:S02]  /*04b0*/  ISETP.GE.AND P2, PT, R5, RZ, PT ;  /* 0x000000ff0500720c */ /* 0x000fe40003f46270 */
[----:B-1----:R-:W-:-:S05]  /*04c0*/  IADD3 R5, R6, 0xffffffe, RZ ;  /* 0x0ffffffe06057810 */ /* 0x002fca0007ffe0ff */
[----:B------:R-:W-:Y:S01]  /*04d0*/  @P0 IADD3 R0, R0, 0x1, RZ ;  /* 0x0000000100000810 */ /* 0x000fe20007ffe0ff */
[----:B------:R-:W1:Y:S05]  /*04e0*/  F2I.FTZ.U32.TRUNC.NTZ R5, R5 ;  /* 0x0000000500057305 */ /* 0x000e6a000021f000 */
[----:B------:R-:W-:Y:S01]  /*04f0*/  @!P2 IMAD.MOV R0, RZ, RZ, -R0 ;  /* 0x000000ffff00a224 */ /* 0x000fe200078e0a00 */
[----:B------:R-:W-:Y:S02]  /*0500*/  @!P1 LOP3.LUT R0, RZ, R4, RZ, 0x33, !PT ;  /* 0x00000004ff009212 */ /* 0x000fe400078e33ff */
[----:B------:R-:W-:-:S03]  /*0510*/  ISETP.NE.AND P1, PT, RZ, c[0x0][0x178], PT ;  /* 0x00005e00ff007a0c */ /* 0x000fc60003f25270 */
[----:B------:R-:W-:-:S04]  /*0520*/  IMAD.MOV R7, RZ, RZ, -R0 ;  /* 0x000000ffff077224 */ /* 0x000fc800078e0a00 */
[----:B------:R-:W-:Y:S02]  /*0530*/  IMAD R7, R4, R7, R11 ;  /* 0x0000000704077224 */ /* 0x000fe400078e020b */
[----:B-1----:R-:W-:Y:S02]  /*0540*/  IMAD.MOV R4, RZ, RZ, -R5 ;  /* 0x000000ffff047224 */ /* 0x002fe400078e0a05 */
[----:B------:R-:W-:Y:S02]  /*0550*/  IMAD.IADD R7, R2, 0x1, R7 ;  /* 0x0000000102077824 */ /* 0x000fe400078e0207 */
[----:B------:R-:W-:Y:S02]  /*0560*/  IMAD.MOV.U32 R2, RZ, RZ, R4 ;  /* 0x000000ffff027224 */ /* 0x000fe400078e0004 */
[----:B------:R-:W-:Y:S02]  /*0570*/  IMAD R8, R7, 0x80, R13 ;  /* 0x0000008007087824 */ /* 0x000fe400078e020d */
[----:B------:R-:W-:-:S02]  /*0580*/  IMAD R7, R2, R3, RZ ;  /* 0x0000000302077224 */ /* 0x000fc400078e02ff */
[----:B------:R-:W-:Y:S01]  /*0590*/  IMAD.MOV.U32 R4, RZ, RZ, RZ ;  /* 0x000000ffff047224 */ /* 0x000fe200078e00ff */
[----:B------:R-:W-:Y:S01]  /*05a0*/  IABS R2, R8 ;  /* 0x0000000800027213 */ /* 0x000fe20000000000 */
[----:B------:R1:W-:Y:S01]  /*05b0*/  STL [R1+0x8c4], R8 ;  /* 0x0008c40801007387 */ /* 0x0003e20000100800 */
[----:B------:R-:W-:Y:S01]  /*05c0*/  ISETP.GE.AND P3, PT, R8, RZ, PT ;  /* 0x000000ff0800720c */ /* 0x000fe20003f66270 */
[----:B------:R-:W-:-:S06]  /*05d0*/  IMAD.HI.U32 R4, R5, R7, R4 ;  /* 0x0000000705047227 */ /* 0x000fcc00078e0004 */
[----:B------:R-:W-:Y:S01]  /*05e0*/  IMAD.HI.U32 R4, R4, R2, RZ ;  /* 0x0000000204047227 */ /* 0x000fe200078e00ff */
[----:B-1----:R-:W-:-:S03]  /*05f0*/  LOP3.LUT R8, R12, 0x180, RZ, 0xc0, !PT ;  /* 0x000001800c087812 */ /* 0x002fc600078ec0ff */
[----:B------:R-:W-:-:S04]  /*0600*/  IMAD.MOV R4, RZ, RZ, -R4 ;  /* 0x000000ffff047224 */ /* 0x000fc800078e0a04 */
[----:B------:R-:W-:Y:S02]  /*0610*/  IMAD R2, R3, R4, R2 ;  /* 0x0000000403027224 */ /* 0x000fe400078e0202 */
[----:B------:R-:W-:-:S03]  /*0620*/  IMAD.MOV.U32 R4, RZ, RZ, 0x7f ;  /* 0x0000007fff047424 */ /* 0x000fc600078e00ff */
[----:B------:R-:W-:Y:S02]  /*0630*/  ISETP.GT.U32.AND P0, PT, R3, R2, PT ;  /* 0x000000020300720c */ /* 0x000fe40003f04070 */
[----:B------:R-:W-:Y:S02]  /*0640*/  IADD3 R6, R4, c[0x0][0x180], RZ ;  /* 0x0000600004067a10 */ /* 0x000fe40007ffe0ff */
[----:B------:R-:W-:-:S04]  /*0650*/  SHF.R.U32.HI R4, RZ, 0x7, R12 ;  /* 0x00000007ff047819 */ /* 0x000fc8000001160c */
[----:B------:R-:W-:-:S04]  /*0660*/  SGXT.U32 R24, R4, 0x2 ;  /* 0x000000020418781a */ /* 0x000fc80000000000 */
[----:B------:R-:W-:Y:S01]  /*0670*/  LOP3.LUT R5, R24, 0x8, RZ, 0xfc, !PT ;  /* 0x0000000818057812 */ /* 0x000fe200078efcff */
[----:B------:R-:W-:Y:S01]  /*0680*/  @!P0 IMAD.IADD R2, R2, 0x1, -R3 ;  /* 0x0000000102028824 */ /* 0x000fe200078e0a03 */
[----:B------:R-:W-:Y:S01]  /*0690*/  ISETP.GT.AND P0, PT, R6, 0x7f, PT ;  /* 0x0000007f0600780c */ /* 0x000fe20003f04270 */
[C---:B------:R-:W-:Y:S01]  /*06a0*/  IMAD R7, R24.reuse, c[0x0][0x188], RZ ;  /* 0x0000620018077a24 */ /* 0x040fe200078e02ff */
[----:B------:R-:W-:Y:S02]  /*06b0*/  LOP3.LUT R6, R24, 0x4, RZ, 0xfc, !PT ;  /* 0x0000000418067812 */ /* 0x000fe400078efcff */
[----:B------:R-:W-:Y:S01]  /*06c0*/  ISETP.GT.U32.AND P2, PT, R3, R2, PT ;  /* 0x000000020300720c */ /* 0x000fe20003f44070 */
[----:B------:R-:W-:Y:S01]  /*06d0*/  IMAD R11, R14, 0x4, R7 ;  /* 0x000000040e0b7824 */ /* 0x000fe200078e0207 */
[----:B------:R-:W-:Y:S02]  /*06e0*/  SEL R9, RZ, 0x4, !P0 ;  /* 0x00000004ff097807 */ /* 0x000fe40004000000 */
[----:B------:R-:W-:-:S02]  /*06f0*/  LOP3.LUT R4, R24, 0xc, RZ, 0xfc, !PT ;  /* 0x0000000c18047812 */ /* 0x000fc400078efcff */
[----:B------:R-:W-:-:S07]  /*0700*/  ISETP.GE.AND P4, PT, R5, c[0x0][0x180], PT ;  /* 0x0000600005007a0c */ /* 0x000fce0003f86270 */
[----:B------:R-:W-:Y:S01]  /*0710*/  @!P2 IMAD.IADD R2, R2, 0x1, -R3 ;  /* 0x000000010202a824 */ /* 0x000fe200078e0a03 */
[----:B------:R-:W-:-:S03]  /*0720*/  ISETP.GE.AND P2, PT, R24, c[0x0][0x180], PT ;  /* 0x0000600018007a0c */ /* 0x000fc60003f46270 */
[----:B------:R-:W-:Y:S01]  /*0730*/  @!P3 IMAD.MOV R2, RZ, RZ, -R2 ;  /* 0x000000ffff02b224 */ /* 0x000fe200078e0a02 */
[----:B------:R-:W-:Y:S02]  /*0740*/  @!P1 LOP3.LUT R2, RZ, c[0x0][0x178], RZ, 0x33, !PT ;  /* 0x00005e00ff029a12 */ /* 0x000fe400078e33ff */
[----:B------:R-:W-:Y:S02]  /*0750*/  SEL R3, R9, RZ, !P2 ;  /* 0x000000ff09037207 */ /* 0x000fe40005000000 */
[----:B------:R-:W-:Y:S01]  /*0760*/  ISETP.GE.AND P3, PT, R6, c[0x0][0x180], PT ;  /* 0x0000600006007a0c */ /* 0x000fe20003f66270 */
[----:B------:R-:W-:Y:S01]  /*0770*/  IMAD R6, R2, c[0x0][0x184], RZ ;  /* 0x0000610002067a24 */ /* 0x000fe200078e02ff */
[----:B------:R-:W-:Y:S02]  /*0780*/  ISETP.GE.AND P1, PT, R4, c[0x0][0x180], PT ;  /* 0x0000600004007a0c */ /* 0x000fe40003f26270 */
[----:B------:R-:W-:Y:S01]  /*0790*/  ISETP.NE.U32.AND P2, PT, R3, RZ, PT ;  /* 0x000000ff0300720c */ /* 0x000fe20003f45070 */
[----:B------:R-:W-:Y:S01]  /*07a0*/  IMAD.SHL.U32 R5, R6, 0x4, RZ ;  /* 0x0000000406057824 */ /* 0x000fe200078e00ff */
[C---:B------:R-:W-:Y:S01]  /*07b0*/  SEL R3, R9.reuse, RZ, !P3 ;  /* 0x000000ff09037207 */ /* 0x040fe20005800000 */
[----:B------:R-:W-:Y:S01]  /*07c0*/  STL [R1+0x6f0], R6 ;  /* 0x0006f00601007387 */ /* 0x000fe20000100800 */
[----:B------:R-:W-:-:S02]  /*07d0*/  SEL R4, R9, RZ, !P4 ;  /* 0x000000ff09047207 */ /* 0x000fc40006000000 */
[----:B------:R-:W-:Y:S01]  /*07e0*/  SEL R2, R9, RZ, !P1 ;  /* 0x000000ff09027207 */ /* 0x000fe20004800000 */
[----:B------:R1:W-:Y:S01]  /*07f0*/  STL [R1+0x724], R5 ;  /* 0x0007240501007387 */ /* 0x0003e20000100800 */
[----:B------:R-:W-:Y:S02]  /*0800*/  ISETP.NE.U32.AND P3, PT, R3, RZ, PT ;  /* 0x000000ff0300720c */ /* 0x000fe40003f65070 */
[----:B------:R-:W-:Y:S01]  /*0810*/  ISETP.NE.U32.AND P4, PT, R4, RZ, PT ;  /* 0x000000ff0400720c */ /* 0x000fe20003f85070 */
[----:B------:R-:W-:Y:S01]  /*0820*/  IMAD.SHL.U32 R4, R12, 0x4, RZ ;  /* 0x000000040c047824 */ /* 0x000fe200078e00ff */
[----:B------:R-:W-:Y:S02]  /*0830*/  IADD3 R3, P5, R5, c[0x0][0x160], RZ ;  /* 0x0000580005037a10 */ /* 0x000fe40007fbe0ff */
[----:B------:R-:W-:Y:S02]  /*0840*/  ISETP.NE.U32.AND P1, PT, R2, RZ, PT ;  /* 0x000000ff0200720c */ /* 0x000fe40003f25070 */
[----:B------:R-:W-:Y:S01]  /*0850*/  SHF.R.U32.HI R2, RZ, 0x2, R8 ;  /* 0x00000002ff027819 */ /* 0x000fe20000011608 */
[----:B-1----:R-:W-:Y:S01]  /*0860*/  IMAD.SHL.U32 R5, R7, 0x4, RZ ;  /* 0x0000000407057824 */ /* 0x002fe200078e00ff */
[----:B------:R-:W-:-:S02]  /*0870*/  LEA.HI.X.SX32 R8, R6, c[0x0][0x164], 0x2, P5 ;  /* 0x0000590006087a11 */ /* 0x000fc400028f16ff */
[----:B------:R-:W-:Y:S02]  /*0880*/  LOP3.LUT R25, R2, 0x7fc, R4, 0x78, !PT ;  /* 0x000007fc02197812 */ /* 0x000fe400078e7804 */
[----:B------:R-:W-:Y:S02]  /*0890*/  IADD3 R12, P5, R5, R3, RZ ;  /* 0x00000003050c7210 */ /* 0x000fe40007fbe0ff */
[----:B------:R-:W-:Y:S02]  /*08a0*/  IADD3 R5, R25, 0x100000, RZ ;  /* 0x0010000019057810 */ /* 0x000fe40007ffe0ff */
[----:B------:R-:W-:Y:S02]  /*08b0*/  LEA.HI.X.SX32 R13, R7, R8, 0x2, P5 ;  /* 0x00000008070d7211 */ /* 0x000fe400028f16ff */
[C---:B------:R-:W-:Y:S02]  /*08c0*/  LOP3.LUT R4, R24.reuse, 0x10, RZ, 0xfc, !PT ;  /* 0x0000001018047812 */ /* 0x040fe400078efcff */
[----:B------:R-:W-:Y:S01]  /*08d0*/  LOP3.LUT R6, R24, 0x14, RZ, 0xfc, !PT ;  /* 0x0000001418067812 */ /* 0x000fe200078efcff */
[----:B------:R1:W-:Y:S01]  /*08e0*/  LDGSTS.E [R5+-0x80000], [R12.64], P2 ;  /* 0x800000000c057fae */ /* 0x0003e2000912184c */
[----:B------:R-:W-:Y:S01]  /*08f0*/  ISETP.GE.AND P5, PT, R4, c[0x0][0x180], PT ;  /* 0x0000600004007a0c */ /* 0x000fe20003fa6270 */
[----:B------:R-:W-:Y:S01]  /*0900*/  IMAD.SHL.U32 R4, R11, 0x4, RZ ;  /* 0x000000040b047824 */ /* 0x000fe200078e00ff */
[----:B------:R-:W-:Y:S01]  /*0910*/  ISETP.GE.AND P2, PT, R6, c[0x0][0x180], PT ;  /* 0x0000600006007a0c */ /* 0x000fe20003f46270 */
[----:B------:R2:W-:Y:S01]  /*0920*/  STL.64 [R1+0x1f8], R12 ;  /* 0x0001f80c01007387 */ /* 0x0005e20000100a00 */
[----:B------:R-:W-:-:S02]  /*0930*/  SEL R2, R9, RZ, !P5 ;  /* 0x000000ff09027207 */ /* 0x000fc40006800000 */
[----:B------:R-:W-:Y:S02]  /*0940*/  IADD3 R6, P5, R4, R3, RZ ;  /* 0x0000000304067210 */ /* 0x000fe40007fbe0ff */
[----:B------:R-:W-:Y:S02]  /*0950*/  ISETP.NE.U32.AND P6, PT, R2, RZ, PT ;  /* 0x000000ff0200720c */ /* 0x000fe40003fc5070 */
[----:B------:R-:W-:Y:S01]  /*0960*/  SEL R4, R9, RZ, !P2 ;  /* 0x000000ff09047207 */ /* 0x000fe20005000000 */
[C---:B-1----:R-:W-:Y:S01]  /*0970*/  IMAD R5, R14.reuse, 0x4, R11 ;  /* 0x000000040e057824 */ /* 0x042fe200078e020b */
[----:B------:R-:W-:Y:S02]  /*0980*/  LEA.HI.X.SX32 R7, R11, R8, 0x2, P5 ;  /* 0x000000080b077211 */ /* 0x000fe400028f16ff */
[----:B------:R-:W-:Y:S01]  /*0990*/  IADD3 R2, R25, 0x100000, RZ ;  /* 0x0010000019027810 */ /* 0x000fe20007ffe0ff */
[----:B------:R-:W-:Y:S01]  /*09a0*/  IMAD.SHL.U32 R10, R5, 0x4, RZ ;  /* 0x00000004050a7824 */ /* 0x000fe200078e00ff */
[----:B------:R1:W-:Y:S01]  /*09b0*/  STL [R1+0x6f4], R5 ;  /* 0x0006f40501007387 */ /* 0x0003e20000100800 */
[----:B--2---:R-:W-:Y:S01]  /*09c0*/  IMAD R12, R14, 0x4, R5 ;  /* 0x000000040e0c7824 */ /* 0x004fe200078e0205 */
[----:B------:R-:W-:-:S02]  /*09d0*/  ISETP.NE.U32.AND P5, PT, R4, RZ, PT ;  /* 0x000000ff0400720c */ /* 0x000fc40003fa5070 */
[----:B------:R-:W-:Y:S01]  /*09e0*/  IADD3 R16, P2, R10, R3, RZ ;  /* 0x000000030a107210 */ /* 0x000fe20007f5e0ff */
[----:B------:R-:W-:Y:S01]  /*09f0*/  IMAD R11, R14, 0x4, R12 ;  /* 0x000000040e0b7824 */ /* 0x000fe200078e020c */
[----:B------:R2:W-:Y:S01]  /*0a00*/  STL [R1+0x7e4], R10 ;  /* 0x0007e40a01007387 */ /* 0x0005e20000100800 */
[C---:B------:R-:W-:Y:S02]  /*0a10*/  LOP3.LUT R4, R24.reuse, 0x1c, RZ, 0xfc, !PT ;  /* 0x0000001c18047812 */ /* 0x040fe400078efcff */
[----:B------:R-:W-:Y:S01]  /*0a20*/  LEA.HI.X.SX32 R17, R5, R8, 0x2, P2 ;  /* 0x0000000805117211 */ /* 0x000fe200010f16ff */
[----:B------:R3:W-:Y:S01]  /*0a30*/  STL.64 [R1+0x3a8], R6 ;  /* 0x0003a80601007387 */ /* 0x0007e20000100a00 */
[----:B-1----:R-:W-:-:S03]  /*0a40*/  LOP3.LUT R5, R24, 0x18, RZ, 0xfc, !PT ;  /* 0x0000001818057812 */ /* 0x002fc600078efcff */
[----:B------:R3:W-:Y:S01]  /*0a50*/  LDGSTS.E [R2+-0x7f800], [R6.64], P3 ;  /* 0x8080000006027fae */ /* 0x0007e2000992184c */
[----:B------:R-:W-:Y:S01]  /*0a60*/  ISETP.GE.AND P2, PT, R5, c[0x0][0x180], PT ;  /* 0x0000600005007a0c */ /* 0x000fe20003f46270 */
[----:B--2---:R-:W-:Y:S01]  /*0a70*/  IMAD.SHL.U32 R10, R12, 0x4, RZ ;  /* 0x000000040c0a7824 */ /* 0x004fe200078e00ff */
[----:B------:R-:W-:Y:S01]  /*0a80*/  ISETP.GE.AND P3, PT, R4, c[0x0][0x180], PT ;  /* 0x0000600004007a0c */ /* 0x000fe20003f66270 */
[----:B------:R-:W-:Y:S03]  /*0a90*/  STL [R1+0x6ec], R12 ;  /* 0x0006ec0c01007387 */ /* 0x000fe60000100800 */
[----:B------:R-:W-:Y:S01]  /*0aa0*/  SEL R4, R9, RZ, !P3 ;  /* 0x000000ff09047207 */ /* 0x000fe20005800000 */
[----:B------:R-:W-:Y:S03]  /*0ab0*/  STL [R1+0x6e4], R11 ;  /* 0x0006e40b01007387 */ /* 0x000fe60000100800 */
[----:B------:R-:W-:Y:S01]  /*0ac0*/  ISETP.NE.U32.AND P3, PT, R4, RZ, PT ;  /* 0x000000ff0400720c */ /* 0x000fe20003f65070 */
[----:B---3--:R-:W-:Y:S01]  /*0ad0*/  IMAD R7, R14, 0x4, R11 ;  /* 0x000000040e077824 */ /* 0x008fe200078e020b */
[----:B------:R1:W-:Y:S01]  /*0ae0*/  STL.64 [R1+0x3b8], R16 ;  /* 0x0003b81001007387 */ /* 0x0003e20000100a00 */
[----:B------:R-:W-:-:S02]  /*0af0*/  IMAD.SHL.U32 R4, R11, 0x4, RZ ;  /* 0x000000040b047824 */ /* 0x000fc400078e00ff */
[C---:B------:R-:W-:Y:S01]  /*0b00*/  IMAD R5, R14.reuse, 0x4, R7 ;  /* 0x000000040e057824 */ /* 0x040fe200078e0207 */
[----:B------:R2:W-:Y:S03]  /*0b10*/  LDGSTS.E [R2+-0x7f000], [R16.64], P4 ;  /* 0x8100000010027fae */ /* 0x0005e6000a12184c */
[----:B------:R-:W-:Y:S01]  /*0b20*/  IMAD R6, R14, 0x4, R5 ;  /* 0x000000040e067824 */ /* 0x000fe200078e0205 */
[----:B------:R-:W-:Y:S04]  /*0b30*/  STL [R1+0x720], R7 ;  /* 0x0007200701007387 */ /* 0x000fe80000100800 */
[----:B------:R-:W-:Y:S01]  /*0b40*/  STL [R1+0x5bc], R5 ;  /* 0x0005bc0501007387 */ /* 0x000fe20000100800 */
[----:B--2---:R-:W-:-:S03]  /*0b50*/  SEL R2, R9, RZ, !P2 ;  /* 0x000000ff09027207 */ /* 0x004fc60005000000 */
[----:B------:R2:W-:Y:S01]  /*0b60*/  STL [R1+0x7e0], R10 ;  /* 0x0007e00a01007387 */ /* 0x0005e20000100800 */
[----:B-1----:R-:W-:Y:S02]  /*0b70*/  IADD3 R16, P4, R10, R3, RZ ;  /* 0x000000030a107210 */ /* 0x002fe40007f9e0ff */
[----:B------:R-:W-:Y:S01]  /*0b80*/  ISETP.NE.U32.AND P2, PT, R2, RZ, PT ;  /* 0x000000ff0200720c */ /* 0x000fe20003f45070 */
[----:B------:R-:W-:Y:S01]  /*0b90*/  STL [R1+0x6d0], R6 ;  /* 0x0006d00601007387 */ /* 0x000fe20000100800 */
[----:B------:R-:W-:Y:S02]  /*0ba0*/  LEA.HI.X.SX32 R17, R12, R8, 0x2, P4 ;  /* 0x000000080c117211 */ /* 0x000fe400020f16ff */
[----:B------:R-:W-:Y:S02]  /*0bb0*/  IADD3 R2, R25, 0x100000, RZ ;  /* 0x0010000019027810 */ /* 0x000fe40007ffe0ff */
[----:B------:R-:W-:Y:S01]  /*0bc0*/  LOP3.LUT R12, R24, 0x20, RZ, 0xfc, !PT ;  /* 0x00000020180c7812 */ /* 0x000fe200078efcff */
[----:B--2---:R-:W-:-:S02]  /*0bd0*/  IMAD R10, R14, 0x4, R6 ;  /* 0x000000040e0a7824 */ /* 0x004fc400078e0206 */
[----:B------:R1:W-:Y:S01]  /*0be0*/  LDGSTS.E [R2+-0x7e800], [R16.64], P1 ;  /* 0x8180000010027fae */ /* 0x0003e2000892184c */
[----:B------:R-:W-:Y:S01]  /*0bf0*/  ISETP.GE.AND P1, PT, R12, c[0x0][0x180], PT ;  /* 0x000060000c007a0c */ /* 0x000fe20003f26270 */
[----:B------:R-:W-:Y:S01]  /*0c00*/  IMAD R27, R14, 0x4, R10 ;  /* 0x000000040e1b7824 */ /* 0x000fe200078e020a */
[----:B------:R-:W-:Y:S01]  /*0c10*/  IADD3 R12, P4, R4, R3, RZ ;  /* 0x00000003040c7210 */ /* 0x000fe20007f9e0ff */
[----:B------:R-:W-:Y:S02]  /*0c20*/  STL [R1+0x6d4], R10 ;  /* 0x0006d40a01007387 */ /* 0x000fe40000100800 */
[C---:B------:R-:W-:Y:S01]  /*0c30*/  IMAD R23, R14.reuse, 0x4, R27 ;  /* 0x000000040e177824 */ /* 0x040fe200078e021b */
[----:B------:R-:W-:Y:S01]  /*0c40*/  LEA.HI.X.SX32 R13, R11, R8, 0x2, P4 ;  /* 0x000000080b0d7211 */ /* 0x000fe200020f16ff */
[----:B------:R2:W-:Y:S01]  /*0c50*/  STL.64 [R1+0x5c0], R16 ;  /* 0x0005c01001007387 */ /* 0x0005e20000100a00 */
[----:B------:R-:W-:Y:S02]  /*0c60*/  IMAD.SHL.U32 R11, R7, 0x4, RZ ;  /* 0x00000004070b7824 */ /* 0x000fe400078e00ff */
[----:B------:R-:W-:Y:S01]  /*0c70*/  IMAD R26, R14, 0x4, R23 ;  /* 0x000000040e1a7824 */ /* 0x000fe200078e0217 */
[----:B------:R-:W-:Y:S01]  /*0c80*/  STL [R1+0x6d8], R27 ;  /* 0x0006d81b01007387 */ /* 0x000fe20000100800 */
[----:B-1----:R-:W-:-:S02]  /*0c90*/  SEL R2, R9, RZ, !P1 ;  /* 0x000000ff09027207 */ /* 0x002fc40004800000 */
[----:B------:R-:W-:Y:S01]  /*0ca0*/  IMAD R22, R14, 0x4, R26 ;  /* 0x000000040e167824 */ /* 0x000fe200078e021a */
[----:B------:R1:W-:Y:S01]  /*0cb0*/  STL [R1+0x7dc], R4 ;  /* 0x0007dc0401007387 */ /* 0x0003e20000100800 */
[----:B------:R-:W-:Y:S02]  /*0cc0*/  ISETP.NE.U32.AND P4, PT, R2, RZ, PT ;  /* 0x000000ff0200720c */ /* 0x000fe40003f85070 */
[C---:B------:R-:W-:Y:S01]  /*0cd0*/  IMAD R19, R14.reuse, 0x4, R22 ;  /* 0x000000040e137824 */ /* 0x040fe200078e0216 */
[----:B------:R-:W-:Y:S03]  /*0ce0*/  STL [R1+0x6dc], R23 ;  /* 0x0006dc1701007387 */ /* 0x000fe60000100800 */
[----:B--2---:R-:W-:Y:S01]  /*0cf0*/  IMAD R17, R14, 0x4, R19 ;  /* 0x000000040e117824 */ /* 0x004fe200078e0213 */
[----:B------:R-:W-:Y:S01]  /*0d00*/  STL [R1+0x6e0], R26 ;  /* 0x0006e01a01007387 */ /* 0x000fe20000100800 */
[----:B-1----:R-:W-:-:S02]  /*0d10*/  LOP3.LUT R4, R24, 0x24, RZ, 0xfc, !PT ;  /* 0x0000002418047812 */ /* 0x002fc400078efcff */
[----:B------:R-:W-:Y:S01]  /*0d20*/  IMAD R21, R14, 0x4, R17 ;  /* 0x000000040e157824 */ /* 0x000fe200078e0211 */
[----:B------:R1:W-:Y:S01]  /*0d30*/  STL.64 [R1+0x5c8], R12 ;  /* 0x0005c80c01007387 */ /* 0x0003e20000100a00 */
[----:B------:R-:W-:Y:S02]  /*0d40*/  ISETP.GE.AND P1, PT, R4, c[0x0][0x180], PT ;  /* 0x0000600004007a0c */ /* 0x000fe40003f26270 */
[----:B------:R-:W-:Y:S01]  /*0d50*/  IMAD R16, R14, 0x4, R21 ;  /* 0x000000040e107824 */ /* 0x000fe200078e0215 */
[----:B------:R-:W-:Y:S01]  /*0d60*/  IADD3 R4, R25, 0x100000, RZ ;  /* 0x0010000019047810 */ /* 0x000fe20007ffe0ff */
[----:B------:R2:W-:Y:S01]  /*0d70*/  STL [R1+0x7d8], R11 ;  /* 0x0007d80b01007387 */ /* 0x0005e20000100800 */
[----:B------:R-:W-:-:S03]  /*0d80*/  SEL R2, R9, RZ, !P1 ;  /* 0x000000ff09027207 */ /* 0x000fc60004800000 */
[----:B------:R1:W-:Y:S01]  /*0d90*/  LDGSTS.E [R4+-0x7e000], [R12.64], P6 ;  /* 0x820000000c047fae */ /* 0x0003e2000b12184c */
[----:B------:R-:W-:Y:S02]  /*0da0*/  ISETP.NE.U32.AND P1, PT, R2, RZ, PT ;  /* 0x000000ff0200720c */ /* 0x000fe40003f25070 */
[----:B------:R-:W-:Y:S02]  /*0db0*/  IADD3 R2, R25, 0x100000, RZ ;  /* 0x0010000019027810 */ /* 0x000fe40007ffe0ff */
[----:B-1----:R-:W-:Y:S01]  /*0dc0*/  IADD3 R12, P6, R11, R3, RZ ;  /* 0x000000030b0c7210 */ /* 0x002fe20007fde0ff */
[----:B--2---:R-:W-:Y:S01]  /*0dd0*/  IMAD.SHL.U32 R11, R6, 0x4, RZ ;  /* 0x00000004060b7824 */ /* 0x004fe200078e00ff */
[----:B------:R-:W-:Y:S02]  /*0de0*/  LOP3.LUT R4, R24, 0x28, RZ, 0xfc, !PT ;  /* 0x0000002818047812 */ /* 0x000fe400078efcff */
[----:B------:R-:W-:Y:S01]  /*0df0*/  LEA.HI.X.SX32 R13, R7, R8, 0x2, P6 ;  /* 0x00000008070d7211 */ /* 0x000fe200030f16ff */
[----:B------:R-:W-:Y:S01]  /*0e00*/  IMAD R7, R14, 0x4, R16 ;  /* 0x000000040e077824 */ /* 0x000fe200078e0210 */
[----:B------:R-:W-:Y:S01]  /*0e10*/  ISETP.GE.AND P6, PT, R4, c[0x0][0x180], PT ;  /* 0x0000600004007a0c */ /* 0x000fe20003fc6270 */
[----:B------:R-:W-:-:S02]  /*0e20*/  IMAD.SHL.U32 R4, R5, 0x4, RZ ;  /* 0x0000000405047824 */ /* 0x000fc400078e00ff */
[----:B------:R1:W-:Y:S03]  /*0e30*/  LDGSTS.E [R2+-0x7d800], [R12.64], P5 ;  /* 0x828000000c027fae */ /* 0x0003e6000a92184c */
[----:B------:R-:W-:Y:S01]  /*0e40*/  IADD3 R28, P5, R4, R3, RZ ;  /* 0x00000003041c7210 */ /* 0x000fe20007fbe0ff */
[----:B------:R1:W-:Y:S03]  /*0e50*/  STL.64 [R1+0x5d0], R12 ;  /* 0x0005d00c01007387 */ /* 0x0003e60000100a00 */
[----:B------:R-:W-:Y:S01]  /*0e60*/  LEA.HI.X.SX32 R29, R5, R8, 0x2, P5 ;  /* 0x00000008051d7211 */ /* 0x000fe200028f16ff */
[----:B------:R2:W-:Y:S04]  /*0e70*/  STL [R1+0x7d4], R4 ;  /* 0x0007d40401007387 */ /* 0x0005e80000100800 */
[----:B------:R-:W-:Y:S01]  /*0e80*/  IMAD.MOV.U32 R5, RZ, RZ, R29 ;  /* 0x000000ffff057224 */ /* 0x000fe200078e001d */
[----:B------:R-:W-:Y:S01]  /*0e90*/  STL [R1+0x7d0], R11 ;  /* 0x0007d00b01007387 */ /* 0x000fe20000100800 */
[----:B-1----:R-:W-:-:S03]  /*0ea0*/  IMAD R13, R14, 0x4, R7 ;  /* 0x000000040e0d7824 */ /* 0x002fc600078e0207 */
[----:B------:R1:W-:Y:S01]  /*0eb0*/  STL.64 [R1+0x5d8], R28 ;  /* 0x0005d81c01007387 */ /* 0x0003e20000100a00 */
[----:B--2---:R-:W-:Y:S01]  /*0ec0*/  SEL R4, R9, RZ, !P6 ;  /* 0x000000ff09047207 */ /* 0x004fe20007000000 */
[----:B------:R-:W-:-:S03]  /*0ed0*/  IMAD R15, R14, 0x4, R13 ;  /* 0x000000040e0f7824 */ /* 0x000fc600078e020d */
[----:B------:R-:W-:Y:S01]  /*0ee0*/  ISETP.NE.U32.AND P5, PT, R4, RZ, PT ;  /* 0x000000ff0400720c */ /* 0x000fe20003fa5070 */
[----:B------:R-:W-:-:S05]  /*0ef0*/  IMAD.MOV.U32 R4, RZ, RZ, R28 ;  /* 0x000000ffff047224 */ /* 0x000fca00078e001c */
[----:B------:R2:W-:Y:S01]  /*0f00*/  LDGSTS.E [R2+-0x7d000], [R4.64], P2 ;  /* 0x8300000004027fae */ /* 0x0005e2000912184c */
[----:B-1----:R-:W-:Y:S02]  /*0f10*/  IADD3 R28, P6, R11, R3, RZ ;  /* 0x000000030b1c7210 */ /* 0x002fe40007fde0ff */
[----:B------:R-:W-:Y:S02]  /*0f20*/  LOP3.LUT R11, R24, 0x2c, RZ, 0xfc, !PT ;  /* 0x0000002c180b7812 */ /* 0x000fe400078efcff */
[----:B------:R-:W-:Y:S02]  /*0f30*/  LEA.HI.X.SX32 R29, R6, R8, 0x2, P6 ;  /* 0x00000008061d7211 */ /* 0x000fe400030f16ff */
[----:B------:R-:W-:Y:S02]  /*0f40*/  LOP3.LUT R6, R24, 0x30, RZ, 0xfc, !PT ;  /* 0x0000003018067812 */ /* 0x000fe400078efcff */
[----:B------:R-:W-:Y:S01]  /*0f50*/  ISETP.GE.AND P2, PT, R11, c[0x0][0x180], PT ;  /* 0x000060000b007a0c */ /* 0x000fe20003f46270 */
[----:B------:R-:W-:Y:S01]  /*0f60*/  IMAD.SHL.U32 R11, R10, 0x4, RZ ;  /* 0x000000040a0b7824 */ /* 0x000fe200078e00ff */
[----:B------:R1:W-:Y:S01]  /*0f70*/  STL.64 [R1+0x5e0], R28 ;  /* 0x0005e01c01007387 */ /* 0x0003e20000100a00 */
[----:B--2---:R-:W-:Y:S01]  /*0f80*/  IMAD R5, R14, 0x4, R15 ;  /* 0x000000040e057824 */ /* 0x004fe200078e020f */
[----:B------:R-:W-:-:S02]  /*0f90*/  IADD3 R4, R25, 0x100000, RZ ;  /* 0x0010000019047810 */ /* 0x000fc40007ffe0ff */
[----:B------:R2:W-:Y:S01]  /*0fa0*/  STL [R1+0x7cc], R11 ;  /* 0x0007cc0b01007387 */ /* 0x0005e20000100800 */
[----:B------:R-:W-:-:S03]  /*0fb0*/  IMAD R2, R14, 0x4, R5 ;  /* 0x000000040e027824 */ /* 0x000fc600078e0205 */
[----:B------:R3:W-:Y:S01]  /*0fc0*/  LDGSTS.E [R4+-0x7c800], [R28.64], P3 ;  /* 0x838000001c047fae */ /* 0x0007e2000992184c */
[----:B------:R-:W-:Y:S01]  /*0fd0*/  IMAD R18, R14, 0x4, R2 ;  /* 0x000000040e127824 */ /* 0x000fe200078e0202 */
[----:B------:R-:W-:-:S03]  /*0fe0*/  ISETP.GE.AND P3, PT, R6, c[0x0][0x180], PT ;  /* 0x0000600006007a0c */ /* 0x000fc60003f66270 */
[----:B------:R-:W-:Y:S01]  /*0ff0*/  IMAD R20, R14, 0x4, R18 ;  /* 0x000000040e147824 */ /* 0x000fe200078e0212 */
[----:B------:R-:W-:-:S03]  /*1000*/  SEL R6, R9, RZ, !P3 ;  /* 0x000000ff09067207 */ /* 0x000fc60005800000 */
[----:B------:R-:W-:Y:S01]  /*1010*/  IMAD R12, R14, 0x4, R20 ;  /* 0x000000040e0c7824 */ /* 0x000fe200078e0214 */
[----:B------:R-:W-:Y:S02]  /*1020*/  ISETP.NE.U32.AND P3, PT, R6, RZ, PT ;  /* 0x000000ff0600720c */ /* 0x000fe40003f65070 */
[----:B---3--:R-:W-:Y:S01]  /*1030*/  SEL R4, R9, RZ, !P2 ;  /* 0x000000ff09047207 */ /* 0x008fe20005000000 */
[----:B------:R-:W-:Y:S01]  /*1040*/  IMAD R6, R14, 0x4, R12 ;  /* 0x000000040e067824 */ /* 0x000fe200078e020c */
[----:B-1----:R-:W-:Y:S02]  /*1050*/  IADD3 R28, P6, R11, R3, RZ ;  /* 0x000000030b1c7210 */ /* 0x002fe40007fde0ff */
[----:B------:R-:W-:Y:S02]  /*1060*/  ISETP.NE.U32.AND P2, PT, R4, RZ, PT ;  /* 0x000000ff0400720c */ /* 0x000fe40003f45070 */
[----:B------:R-:W-:Y:S01]  /*1070*/  LEA.HI.X.SX32 R29, R10, R8, 0x2, P6 ;  /* 0x000000080a1d7211 */ /* 0x000fe200030f16ff */
[----:B------:R-:W-:Y:S01]  /*1080*/  IMAD.SHL.U32 R10, R27, 0x4, RZ ;  /* 0x000000041b0a7824 */ /* 0x000fe200078e00ff */
[----:B------:R-:W-:-:S02]  /*1090*/  IADD3 R4, R25, 0x100000, RZ ;  /* 0x0010000019047810 */ /* 0x000fc40007ffe0ff */
[----:B--2---:R-:W-:Y:S01]  /*10a0*/  LOP3.LUT R11, R24, 0x34, RZ, 0xfc, !PT ;  /* 0x00000034180b7812 */ /* 0x004fe200078efcff */
[----:B------:R1:W-:Y:S04]  /*10b0*/  STL.64 [R1+0x5f0], R28 ;  /* 0x0005f01c01007387 */ /* 0x0003e80000100a00 */
[----:B------:R2:W-:Y:S01]  /*10c0*/  LDGSTS.E [R4+-0x7c000], [R28.64], P4 ;  /* 0x840000001c047fae */ /* 0x0005e2000a12184c */
[----:B------:R-:W-:Y:S01]  /*10d0*/  ISETP.GE.AND P4, PT, R11, c[0x0][0x180], PT ;  /* 0x000060000b007a0c */ /* 0x000fe20003f86270 */
[----:B------:R-:W-:Y:S02]  /*10e0*/  IMAD.SHL.U32 R11, R23, 0x4, RZ ;  /* 0x00000004170b7824 */ /* 0x000fe400078e00ff */
[----:B------:R3:W-:Y:S01]  /*10f0*/  STL [R1+0x7c8], R10 ;  /* 0x0007c80a01007387 */ /* 0x0007e20000100800 */
[----:B--2---:R-:W-:Y:S01]  /*1100*/  IMAD R4, R14, 0x4, R6 ;  /* 0x000000040e047824 */ /* 0x004fe200078e0206 */
[----:B-1----:R-:W-:-:S02]  /*1110*/  IADD3 R28, P6, R10, R3, RZ ;  /* 0x000000030a1c7210 */ /* 0x002fc40007fde0ff */
[----:B---3--:R-:W-:Y:S01]  /*1120*/  SEL R10, R9, RZ, !P4 ;  /* 0x000000ff090a7207 */ /* 0x008fe20006000000 */
[----:B------:R-:W-:Y:S01]  /*1130*/  IMAD R9, R14, 0x4, R4 ;  /* 0x000000040e097824 */ /* 0x000fe200078e0204 */
[----:B------:R1:W-:Y:S01]  /*1140*/  STL.64 [R1+0x12a0], R4 ;  /* 0x0012a00401007387 */ /* 0x0003e20000100a00 */
[----:B------:R-:W-:Y:S02]  /*1150*/  LEA.HI.X.SX32 R29, R27, R8, 0x2, P6 ;  /* 0x000000081b1d7211 */ /* 0x000fe400030f16ff */
[----:B------:R-:W-:Y:S01]  /*1160*/  ISETP.NE.U32.AND P4, PT, R10, RZ, PT ;  /* 0x000000ff0a00720c */ /* 0x000fe20003f85070 */
[----:B------:R2:W-:Y:S01]  /*1170*/  STL [R1+0x7c4], R11 ;  /* 0x0007c40b01007387 */ /* 0x0005e20000100800 */
[----:B------:R-:W-:-:S03]  /*1180*/  IADD3 R10, R25, 0x100000, RZ ;  /* 0x00100000190a7810 */ /* 0x000fc60007ffe0ff */
[----:B------:R3:W-:Y:S01]  /*1190*/  STL.64 [R1+0x5e8], R28 ;  /* 0x0005e81c01007387 */ /* 0x0007e20000100a00 */
[----:B-1----:R-:W-:-:S03]  /*11a0*/  IADD3 R4, P6, R11, R3, RZ ;  /* 0x000000030b047210 */ /* 0x002fc60007fde0ff */
[----:B------:R1:W-:Y:S01]  /*11b0*/  LDGSTS.E [R10+-0x7b800], [R28.64], P1 ;  /* 0x848000001c0a7fae */ /* 0x0003e2000892184c */
[----:B--2---:R-:W-:Y:S01]  /*11c0*/  IMAD R11, R14, 0x4, R9 ;  /* 0x000000040e0b7824 */ /* 0x004fe200078e0209 */
[----:B------:R-:W-:Y:S02]  /*11d0*/  LEA.HI.X.SX32 R5, R23, R8, 0x2, P6 ;  /* 0x0000000817057211 */ /* 0x000fe400030f16ff */
[----:B------:R-:W-:-:S03]  /*11e0*/  IADD3 R23, R25, 0x100000, RZ ;  /* 0x0010000019177810 */ /* 0x000fc60007ffe0ff */
[----:B------:R2:W-:Y:S04]  /*11f0*/  STL.64 [R1+0x5f8], R4 ;  /* 0x0005f80401007387 */ /* 0x0005e80000100a00 */
[----:B------:R2:W-:Y:S01]  /*1200*/  LDGSTS.E [R23+-0x7b000], [R4.64], P5 ;  /* 0x8500000004177fae */ /* 0x0005e2000a92184c */
[----:B-1----:R-:W-:Y:S01]  /*1210*/  IMAD R10, R14, 0x4, R11 ;  /* 0x000000040e0a7824 */ /* 0x002fe200078e020b */
[----:B---3--:R-:W-:-:S04]  /*1220*/  LEA R28, P5, R22, R3, 0x2 ;  /* 0x00000003161c7211 */ /* 0x008fc800078a10ff */
[----:B------:R1:W-:Y:S01]  /*1230*/  STL.64 [R1+0x1290], R10 ;  /* 0x0012900a01007387 */ /* 0x0003e20000100a00 */
[----:B------:R-:W-:-:S03]  /*1240*/  LEA.HI.X.SX32 R29, R22, R8, 0x2, P5 ;  /* 0x00000008161d7211 */ /* 0x000fc600028f16ff */
[----:B------:R3:W-:Y:S01]  /*1250*/  STL.64 [R1+0x1298], R24 ;  /* 0x0012981801007387 */ /* 0x0007e20000100a00 */
[----:B--2---:R-:W-:Y:S01]  /*1260*/  LOP3.LUT R4, R24, 0x38, RZ, 0xfc, !PT ;  /* 0x0000003818047812 */ /* 0x004fe200078efcff */
[----:B------:R-:W-:Y:S01]  /*1270*/  IMAD R23, R14, 0x4, R10 ;  /* 0x000000040e177824 */ /* 0x000fe200078e020a */
[----:B------:R-:W-:Y:S02]  /*1280*/  LOP3.LUT R4, R24, 0x40, RZ, 0xfc, !PT ;  /* 0x0000004018047812 */ /* 0x000fe400078efcff */
[CC--:B------:R-:W-:Y:S01]  /*1290*/  LEA R4, P1, R19.reuse, R3.reuse, 0x2 ;  /* 0x0000000313047211 */ /* 0x0c0fe200078210ff */
[----:B------:R-:W-:Y:S01]  /*12a0*/  IMAD R14, R14, 0x4, R23 ;  /* 0x000000040e0e7824 */ /* 0x000fe200078e0217 */
[----:B------:R-:W-:Y:S01]  /*12b0*/  LOP3.LUT R5, R24, 0x3c, RZ, 0xfc, !PT ;  /* 0x0000003c18057812 */ /* 0x000fe200078efcff */
[----:B-1----:R-:W-:Y:S01]  /*12c0*/  IMAD.MOV.U32 R11, RZ, RZ, R26 ;  /* 0x000000ffff0b7224 */ /* 0x002fe200078e001a */
[----:B------:R-:W-:Y:S02]  /*12d0*/  LEA.HI.X.SX32 R5, R19, R8, 0x2, P1 ;  /* 0x0000000813057211 */ /* 0x000fe400008f16ff */
[----:B---3--:R-:W-:-:S02]  /*12e0*/  LEA R24, P6, R17, R3, 0x2 ;  /* 0x0000000311187211 */ /* 0x008fc400078c10ff */
[-C--:B------:R-:W-:Y:S01]  /*12f0*/  LEA R26, P5, R21, R3.reuse, 0x2 ;  /* 0x00000003151a7211 */ /* 0x080fe200078a10ff */
[----:B------:R1:W-:Y:S01]  /*1300*/  STL.64 [R1+0x608], R4 ;  /* 0x0006080401007387 */ /* 0x0003e20000100a00 */
[-C--:B------:R-:W-:Y:S02]  /*1310*/  LEA.HI.X.SX32 R25, R17, R8.reuse, 0x2, P6 ;  /* 0x0000000811197211 */ /* 0x080fe400030f16ff */
[----:B------:R-:W-:Y:S01]  /*1320*/  LEA.HI.X.SX32 R27, R21, R8, 0x2, P5 ;  /* 0x00000008151b7211 */ /* 0x000fe200028f16ff */
[----:B------:R-:W-:Y:S04]  /*1330*/  STL.64 [R1+0x600], R28 ;  /* 0x0006001c01007387 */ /* 0x000fe80000100a00 */
[----:B------:R2:W-:Y:S01]  /*1340*/  STL.64 [R1+0x610], R24 ;  /* 0x0006101801007387 */ /* 0x0005e20000100a00 */
[----:B-1----:R-:W-:-:S03]  /*1350*/  LEA R4, P1, R16, R3, 0x2 ;  /* 0x0000000310047211 */ /* 0x002fc600078210ff */
[----:B------:R1:W-:Y:S01]  /*1360*/  STL.64 [R1+0x618], R26 ;  /* 0x0006181a01007387 */ /* 0x0003e20000100a00 */
[----:B------:R-:W-:Y:S02]  /*1370*/  LEA.HI.X.SX32 R5, R16, R8, 0x2, P1 ;  /* 0x0000000810057211 */ /* 0x000fe400008f16ff */
[-C--:B--2---:R-:W-:Y:S01]  /*1380*/  LEA R24, P6, R7, R3.reuse, 0x2 ;  /* 0x0000000307187211 */ /* 0x084fe200078c10ff */
[----:B-1----:R-:W2:Y:S01]  /*1390*/  LDL.LU R27, [R1+0x12a8] ;  /* 0x0012a800011b7983 */ /* 0x002ea20000300800 */
[----:B------:R-:W-:-:S03]  /*13a0*/  LEA R26, P5, R13, R3, 0x2 ;  /* 0x000000030d1a7211 */ /* 0x000fc600078a10ff */
[----:B------:R1:W-:Y:S04]  /*13b0*/  STL.64 [R1+0x620], R4 ;  /* 0x0006200401007387 */ /* 0x0003e80000100a00 */
[----:B-1----:R-:W3:Y:S01]  /*13c0*/  LDL.LU.64 R4, [R1+0x12a0] ;  /* 0x0012a00001047983 */ /* 0x002ee20000300a00 */
[----:B------:R-:W-:Y:S01]  /*13d0*/  LEA.HI.X.SX32 R25, R7, R8, 0x2, P6 ;  /* 0x0000000807197211 */ /* 0x000fe200030f16ff */
[----:B------:R-:W-:Y:S02]  /*13e0*/  IMAD.MOV.U32 R16, RZ, RZ, R26 ;  /* 0x000000ffff107224 */ /* 0x000fe400078e001a */
[----:B------:R1:W-:Y:S01]  /*13f0*/  STL [R1+0x630], R26 ;  /* 0x0006301a01007387 */ /* 0x0003e20000100800 */
[----:B------:R-:W-:-:S03]  /*1400*/  IMAD.MOV.U32 R19, RZ, RZ, R11 ;  /* 0x000000ffff137224 */ /* 0x000fc600078e000b */
[----:B------:R3:W-:Y:S01]  /*1410*/  STL.64 [R1+0x628], R24 ;  /* 0x0006281801007387 */ /* 0x0007e20000100a00 */
[-C--:B-1----:R-:W-:Y:S01]  /*1420*/  LEA R26, P1, R15, R3.reuse, 0x2 ;  /* 0x000000030f1a7211 */ /* 0x082fe200078210ff */
[----:B--2---:R-:W-:Y:S01]  /*1430*/  IMAD.MOV.U32 R17, RZ, RZ, R27 ;  /* 0x000000ffff117224 */ /* 0x004fe200078e001b */
[-C--:B------:R-:W-:Y:S02]  /*1440*/  LEA.HI.X.SX32 R17, R13, R8.reuse, 0x2, P5 ;  /* 0x000000080d117211 */ /* 0x080fe400028f16ff */
[CC--:B------:R-:W-:Y:S02]  /*1450*/  LEA R10, P5, R2.reuse, R3.reuse, 0x2 ;  /* 0x00000003020a7211 */ /* 0x0c0fe400078a10ff */
[-C--:B------:R-:W-:Y:S01]  /*1460*/  LEA.HI.X.SX32 R27, R15, R8.reuse, 0x2, P1 ;  /* 0x000000080f1b7211 */ /* 0x080fe200008f16ff */
[----:B------:R1:W-:Y:S01]  /*1470*/  STL [R1+0x634], R17 ;  /* 0x0006341101007387 */ /* 0x0003e20000100800 */
[----:B------:R-:W-:Y:S02]  /*1480*/  LEA.HI.X.SX32 R11, R2, R8, 0x2, P5 ;  /* 0x00000008020b7211 */ /* 0x000fe400028f16ff */
[-C--:B------:R-:W-:Y:S01]  /*1490*/  LEA R16, P1, R18, R3.reuse, 0x2 ;  /* 0x0000000312107211 */ /* 0x080fe200078210ff */
[----:B------:R2:W-:Y:S01]  /*14a0*/  STL.64 [R1+0x650], R26 ;  /* 0x0006501a01007387 */ /* 0x0005e20000100a00 */
[----:B---3--:R-:W-:-:S02]  /*14b0*/  LEA R24, P6, R5, R3, 0x2 ;  /* 0x0000000305187211 */ /* 0x008fc400078c10ff */
[-C--:B-1----:R-:W-:Y:S02]  /*14c0*/  LEA.HI.X.SX32 R17, R18, R8.reuse, 0x2, P1 ;  /* 0x0000000812117211 */ /* 0x082fe400008f16ff */
[----:B------:R-:W-:Y:S02]  /*14d0*/  LEA.HI.X.SX32 R25, R5, R8, 0x2, P6 ;  /* 0x0000000805197211 */ /* 0x000fe400030f16ff */
[----:B--2---:R-:W-:-:S03]  /*14e0*/  LEA R26, P6, R20, R3, 0x2 ;  /* 0x00000003141a7211 */ /* 0x004fc600078c10ff */
[----:B------:R1:W-:Y:S01]  /*14f0*/  STL.64 [R1+0x648], R24 ;  /* 0x0006481801007387 */ /* 0x0003e20000100a00 */
[----:B------:R-:W-:Y:S02]  /*1500*/  LEA.HI.X.SX32 R27, R20, R8, 0x2, P6 ;  /* 0x00000008141b7211 */ /* 0x000fe400030f16ff */
[-C--:B------:R-:W-:Y:S01]  /*1510*/  LEA R20, P6, R4, R3.reuse, 0x2 ;  /* 0x0000000304147211 */ /* 0x080fe200078c10ff */
[----:B------:R2:W-:Y:S04]  /*1520*/  STL.64 [R1+0x640], R10 ;  /* 0x0006400a01007387 */ /* 0x0005e80000100a00 */
[----:B------:R-:W-:Y:S01]  /*1530*/  STL.64 [R1+0x638], R16 ;  /* 0x0006381001007387 */ /* 0x000fe20000100a00 */
[-C--:B-1----:R-:W-:Y:S02]  /*1540*/  LEA R24, P5, R12, R3.reuse, 0x2 ;  /* 0x000000030c187211 */ /* 0x082fe400078a10ff */
[----:B--2---:R-:W-:-:S02]  /*1550*/  LEA R10, P1, R6, R3, 0x2 ;  /* 0x00000003060a7211 */ /* 0x004fc400078210ff */
[-C--:B------:R-:W-:Y:S02]  /*1560*/  LEA.HI.X.SX32 R25, R12, R8.reuse, 0x2, P5 ;  /* 0x000000080c197211 */ /* 0x080fe400028f16ff */
[----:B------:R-:W-:-:S03]  /*1570*/  LEA.HI.X.SX32 R11, R6, R8, 0x2, P1 ;  /* 0x00000008060b7211 */ /* 0x000fc600008f16ff */
[----:B------:R1:W-:Y:S04]  /*1580*/  STL.64 [R1+0x660], R24 ;  /* 0x0006601801007387 */ /* 0x0003e80000100a00 */
[----:B-1----:R-:W2:Y:S01]  /*1590*/  LDL.LU.64 R24, [R1+0x1298] ;  /* 0x0012980001187983 */ /* 0x002ea20000300a00 */
[----:B------:R-:W-:-:S03]  /*15a0*/  LEA R12, P5, R9, R3, 0x2 ;  /* 0x00000003090c7211 */ /* 0x000fc600078a10ff */
[----:B------:R-:W-:Y:S04]  /*15b0*/  STL.64 [R1+0x668], R26 ;  /* 0x0006681a01007387 */ /* 0x000fe80000100a00 */
[----:B------:R1:W-:Y:S04]  /*15c0*/  STL.64 [R1+0x658], R10 ;  /* 0x0006580a01007387 */ /* 0x0003e80000100a00 */
[----:B-1----:R-:W3:Y:S01]  /*15d0*/  LDL.LU.64 R10, [R1+0x1290] ;  /* 0x00129000010a7983 */ /* 0x002ee20000300a00 */
[----:B------:R-:W-:Y:S01]  /*15e0*/  LEA.HI.X.SX32 R21, R4, R8, 0x2, P6 ;  /* 0x0000000804157211 */ /* 0x000fe200030f16ff */
[----:B------:R-:W-:-:S02]  /*15f0*/  IMAD.MOV.U32 R6, RZ, RZ, R12 ;  /* 0x000000ffff067224 */ /* 0x000fc400078e000c */
[----:B------:R-:W-:Y:S01]  /*1600*/  STL [R1+0x718], R12 ;  /* 0x0007180c01007387 */ /* 0x000fe20000100800 */
[----:B------:R-:W-:Y:S01]  /*1610*/  IMAD.MOV.U32 R7, RZ, RZ, R13 ;  /* 0x000000ffff077224 */ /* 0x000fe200078e000d */
[----:B------:R-:W-:Y:S02]  /*1620*/  LEA.HI.X.SX32 R7, R9, R8, 0x2, P5 ;  /* 0x0000000809077211 */ /* 0x000fe400028f16ff */
[----:B------:R-:W-:Y:S01]  /*1630*/  STL.64 [R1+0x670], R20 ;  /* 0x0006701401007387 */ /* 0x000fe20000100a00 */
[----:B------:R-:W-:-:S03]  /*1640*/  LEA R4, P5, R23, R3, 0x2 ;  /* 0x0000000317047211 */ /* 0x000fc600078a10ff */
[----:B------:R1:W-:Y:S01]  /*1650*/  STL [R1+0x71c], R7 ;  /* 0x00071c0701007387 */ /* 0x0003e20000100800 */
[----:B------:R-:W-:Y:S02]  /*1660*/  LEA.HI.X.SX32 R5, R23, R8, 0x2, P5 ;  /* 0x0000000817057211 */ /* 0x000fe400028f16ff */
[C---:B--2---:R-:W-:Y:S02]  /*1670*/  LOP3.LUT R22, R24.reuse, 0x38, RZ, 0xfc, !PT ;  /* 0x0000003818167812 */ /* 0x044fe400078efcff */
[----:B-1----:R-:W-:-:S04]  /*1680*/  LOP3.LUT R7, R24, 0x3c, RZ, 0xfc, !PT ;  /* 0x0000003c18077812 */ /* 0x002fc800078efcff */
[----:B------:R-:W-:Y:S02]  /*1690*/  ISETP.GE.AND P5, PT, R7, c[0x0][0x180], PT ;  /* 0x0000600007007a0c */ /* 0x000fe40003fa6270 */
[----:B------:R-:W-:Y:S02]  /*16a0*/  LOP3.LUT R7, R24, 0x40, RZ, 0xfc, !PT ;  /* 0x0000004018077812 */ /* 0x000fe400078efcff */
[CC--:B---3--:R-:W-:Y:S02]  /*16b0*/  LEA R12, P1, R11.reuse, R3.reuse, 0x2 ;  /* 0x000000030b0c7211 */ /* 0x0c8fe400078210ff */
[C---:B------:R-:W-:Y:S02]  /*16c0*/  LEA R20, P6, R10.reuse, R3, 0x2 ;  /* 0x000000030a147211 */ /* 0x040fe400078c10ff */
[-C--:B------:R-:W-:Y:S02]  /*16d0*/  LEA.HI.X.SX32 R13, R11, R8.reuse, 0x2, P1 ;  /* 0x000000080b0d7211 */ /* 0x080fe400008f16ff */
[----:B------:R-:W-:-:S02]  /*16e0*/  LEA.HI.X.SX32 R21, R10, R8, 0x2, P6 ;  /* 0x000000080a157211 */ /* 0x000fc400030f16ff */
[----:B------:R-:W-:Y:S01]  /*16f0*/  ISETP.GE.AND P1, PT, R22, c[0x0][0x180], PT ;  /* 0x0000600016007a0c */ /* 0x000fe20003f26270 */
[----:B------:R1:W-:Y:S01]  /*1700*/  STL.64 [R1+0x710], R12 ;  /* 0x0007100c01007387 */ /* 0x0003e20000100a00 */
[----:B------:R-:W-:-:S03]  /*1710*/  SEL R22, RZ, 0x4, !P0 ;  /* 0x00000004ff167807 */ /* 0x000fc60004000000 */
[----:B------:R-:W-:Y:S01]  /*1720*/  STL.64 [R1+0x708], R20 ;  /* 0x0007081401007387 */ /* 0x000fe20000100a00 */
[----:B------:R-:W-:-:S03]  /*1730*/  SEL R2, R22, RZ, !P1 ;  /* 0x000000ff16027207 */ /* 0x000fc60004800000 */
[----:B------:R2:W-:Y:S01]  /*1740*/  STL.64 [R1+0x1278], R20 ;  /* 0x0012781401007387 */ /* 0x0005e20000100a00 */
[----:B-1----:R-:W-:-:S03]  /*1750*/  LEA R12, P6, R14, R3, 0x2 ;  /* 0x000000030e0c7211 */ /* 0x002fc600078c10ff */
[----:B------:R1:W-:Y:S01]  /*1760*/  STL.64 [R1+0x700], R4 ;  /* 0x0007000401007387 */ /* 0x0003e20000100a00 */
[----:B------:R-:W-:-:S03]  /*1770*/  LEA.HI.X.SX32 R13, R14, R8, 0x2, P6 ;  /* 0x000000080e0d7211 */ /* 0x000fc600030f16ff */
[----:B--2---:R-:W2:Y:S01]  /*1780*/  LDL.64 R20, [R1+0x608] ;  /* 0x0006080001147983 */ /* 0x004ea20000100a00 */
[----:B-1----:R-:W-:-:S05]  /*1790*/  IMAD.SHL.U32 R4, R19, 0x4, RZ ;  /* 0x0000000413047824 */ /* 0x002fca00078e00ff */
[----:B------:R-:W-:Y:S04]  /*17a0*/  STL [R1+0x7c0], R4 ;  /* 0x0007c00401007387 */ /* 0x000fe80000100800 */
[----:B------:R1:W-:Y:S04]  /*17b0*/  STL.64 [R1+0x6f8], R12 ;  /* 0x0006f80c01007387 */ /* 0x0003e80000100a00 */
[----:B------:R-:W3:Y:S01]  /*17c0*/  LDL.64 R10, [R1+0x610] ;  /* 0x00061000010a7983 */ /* 0x000ee20000100a00 */
[----:B------:R-:W-:Y:S02]  /*17d0*/  IADD3 R6, P1, R4, R3, RZ ;  /* 0x0000000304067210 */ /* 0x000fe40007f3e0ff */
[----:B------:R-:W-:Y:S01]  /*17e0*/  ISETP.GE.AND P6, PT, R7, c[0x0][0x180], PT ;  /* 0x0000600007007a0c */ /* 0x000fe20003fc6270 */
[----:B-1----:R-:W4:Y:S01]  /*17f0*/  LDL.64 R12, [R1+0x618] ;  /* 0x00061800010c7983 */ /* 0x002f220000100a00 */
[----:B------:R-:W-:-:S05]  /*1800*/  LEA.HI.X.SX32 R7, R19, R8, 0x2, P1 ;  /* 0x0000000813077211 */ /* 0x000fca00008f16ff */
[----:B------:R1:W-:Y:S04]  /*1810*/  STL.64 [R1+0x3b0], R6 ;  /* 0x0003b00601007387 */ /* 0x0003e80000100a00 */
[----:B------:R-:W4:Y:S01]  /*1820*/  LDL.64 R18, [R1+0x620] ;  /* 0x0006200001127983 */ /* 0x000f220000100a00 */
[----:B------:R-:W-:Y:S02]  /*1830*/  SEL R3, R22, RZ, !P5 ;  /* 0x000000ff16037207 */ /* 0x000fe40006800000 */
[----:B------:R-:W-:Y:S02]  /*1840*/  ISETP.NE.U32.AND P5, PT, R2, RZ, PT ;  /* 0x000000ff0200720c */ /* 0x000fe40003fa5070 */
[----:B------:R-:W-:Y:S02]  /*1850*/  SEL R2, R22, RZ, !P6 ;  /* 0x000000ff16027207 */ /* 0x000fe40007000000 */
[----:B------:R-:W-:-:S02]  /*1860*/  IADD3 R4, R25, 0x100000, RZ ;  /* 0x0010000019047810 */ /* 0x000fc40007ffe0ff */
[----:B------:R-:W-:Y:S02]  /*1870*/  ISETP.NE.U32.AND P1, PT, R2, RZ, PT ;  /* 0x000000ff0200720c */ /* 0x000fe40003f25070 */
[----:B------:R-:W-:Y:S01]  /*1880*/  IADD3 R2, R25, 0x100000, RZ ;  /* 0x0010000019027810 */ /* 0x000fe20007ffe0ff */
[----:B------:R1:W-:Y:S01]  /*1890*/  LDGSTS.E [R4+-0x7a800], [R6.64], P2 ;  /* 0x8580000006047fae */ /* 0x0003e2000912184c */
[----:B------:R-:W-:Y:S02]  /*18a0*/  ISETP.NE.U32.AND P6, PT, R3, RZ, PT ;  /* 0x000000ff0300720c */ /* 0x000fe40003fc5070 */
[----:B------:R-:W-:Y:S01]  /*18b0*/  LOP3.LUT R3, R24, 0x44, RZ, 0xfc, !PT ;  /* 0x0000004418037812 */ /* 0x000fe200078efcff */
[----:B------:R1:W-:Y:S03]  /*18c0*/  LDGSTS.E [R2+-0x7a000], [R28.64], P3 ;  /* 0x860000001c027fae */ /* 0x0003e6000992184c */
[----:B------:R-:W-:-:S02]  /*18d0*/  ISETP.GE.AND P3, PT, R3, c[0x0][0x180], PT ;  /* 0x0000600003007a0c */ /* 0x000fc40003f66270 */
[C---:B------:R-:W-:Y:S02]  /*18e0*/  LOP3.LUT R3, R24.reuse, 0x4c, RZ, 0xfc, !PT ;  /* 0x0000004c18037812 */ /* 0x040fe400078efcff */
[----:B-1----:R-:W-:Y:S01]  /*18f0*/  LOP3.LUT R4, R24, 0x48, RZ, 0xfc, !PT ;  /* 0x0000004818047812 */ /* 0x002fe200078efcff */
[----:B------:R-:W4:Y:S03]  /*1900*/  LDL.64 R6, [R1+0x628] ;  /* 0x0006280001067983 */ /* 0x000f260000100a00 */
[----:B------:R-:W-:Y:S02]  /*1910*/  ISETP.GE.AND P2, PT, R4, c[0x0][0x180], PT ;  /* 0x0000600004007a0c */ /* 0x000fe40003f46270 */
[----:B------:R-:W-:Y:S02]  /*1920*/  SEL R2, R22, RZ, !P3 ;  /* 0x000000ff16027207 */ /* 0x000fe40005800000 */
[----:B------:R-:W-:-:S02]  /*1930*/  ISETP.GE.AND P3, PT, R3, c[0x0][0x180], PT ;  /* 0x0000600003007a0c */ /* 0x000fc40003f66270 */
[----:B------:R-:W-:Y:S02]  /*1940*/  SEL R4, R22, RZ, !P2 ;  /* 0x000000ff16047207 */ /* 0x000fe40005000000 */
[----:B------:R-:W-:Y:S02]  /*1950*/  ISETP.NE.U32.AND P2, PT, R2, RZ, PT ;  /* 0x000000ff0200720c */ /* 0x000fe40003f45070 */
[----:B------:R-:W-:Y:S02]  /*1960*/  IADD3 R3, R25, 0x100000, RZ ;  /* 0x0010000019037810 */ /* 0x000fe40007ffe0ff */
[----:B------:R-:W-:-:S04]  /*1970*/  SEL R2, R22, RZ, !P3 ;  /* 0x000000ff16027207 */ /* 0x000fc80005800000 */
[----:B------:R-:W-:Y:S02]  /*1980*/  ISETP.NE.U32.AND P3, PT, R2, RZ, PT ;  /* 0x000000ff0200720c */ /* 0x000fe40003f65070 */
[----:B------:R-:W-:Y:S01]  /*1990*/  IADD3 R2, R25, 0x100000, RZ ;  /* 0x0010000019027810 */ /* 0x000fe20007ffe0ff */
[----:B--2---:R1:W-:Y:S01]  /*19a0*/  LDGSTS.E [R3+-0x79800], [R20.64], P4 ;  /* 0x8680000014037fae */ /* 0x0043e2000a12184c */
[----:B------:R-:W-:Y:S02]  /*19b0*/  ISETP.NE.U32.AND P4, PT, R4, RZ, PT ;  /* 0x000000ff0400720c */ /* 0x000fe40003f85070 */
[----:B------:R-:W-:Y:S01]  /*19c0*/  LOP3.LUT R4, R24, 0x54, RZ, 0xfc, !PT ;  /* 0x0000005418047812 */ /* 0x000fe200078efcff */
[----:B-1----:R-:W2:Y:S04]  /*19d0*/  LDL.64 R20, [R1+0x630] ;  /* 0x0006300001147983 */ /* 0x002ea80000100a00 */
[----:B---3--:R1:W-:Y:S04]  /*19e0*/  LDGSTS.E [R3+-0x79000], [R10.64], P5 ;  /* 0x870000000a037fae */ /* 0x0083e8000a92184c */
[----:B----4-:R3:W-:Y:S04]  /*19f0*/  LDGSTS.E [R2+-0x78800], [R12.64], P6 ;  /* 0x878000000c027fae */ /* 0x0107e8000b12184c */
[----:B-1----:R-:W4:Y:S01]  /*1a00*/  LDL.64 R10, [R1+0x650] ;  /* 0x00065000010a7983 */ /* 0x002f220000100a00 */
[----:B------:R-:W-:-:S03]  /*1a10*/  ISETP.GE.AND P6, PT, R4, c[0x0][0x180], PT ;  /* 0x0000600004007a0c */ /* 0x000fc60003fc6270 */
[----:B---3--:R-:W3:Y:S01]  /*1a20*/  LDL.64 R12, [R1+0x648] ;  /* 0x00064800010c7983 */ /* 0x008ee20000100a00 */
[----:B------:R-:W-:-:S05]  /*1a30*/  IADD3 R4, R25, 0x100000, RZ ;  /* 0x0010000019047810 */ /* 0x000fca0007ffe0ff */
[----:B------:R1:W-:Y:S04]  /*1a40*/  LDGSTS.E [R4+-0x78000], [R18.64], P1 ;  /* 0x8800000012047fae */ /* 0x0003e8000892184c */
[----:B-1----:R-:W3:Y:S01]  /*1a50*/  LDL.64 R18, [R1+0x640] ;  /* 0x0006400001127983 */ /* 0x002ee20000100a00 */
[----:B------:R-:W-:-:S04]  /*1a60*/  IABS R29, c[0x0][0x17c] ;  /* 0x00005f00001d7a13 */ /* 0x000fc80000000000 */
[----:B------:R-:W1:Y:S01]  /*1a70*/  I2F.RP R5, R29 ;  /* 0x0000001d00057306 */ /* 0x000e620000209400 */
[----:B------:R-:W-:Y:S01]  /*1a80*/  LOP3.LUT R8, R24, 0x50, RZ, 0xfc, !PT ;  /* 0x0000005018087812 */ /* 0x000fe200078efcff */
[----:B------:R1:W-:Y:S03]  /*1a90*/  LDGSTS.E [R4+-0x77800], [R6.64], P2 ;  /* 0x8880000006047fae */ /* 0x0003e6000912184c */
[----:B------:R-:W-:-:S04]  /*1aa0*/  ISETP.GE.AND P5, PT, R8, c[0x0][0x180], PT ;  /* 0x0000600008007a0c */ /* 0x000fc80003fa6270 */
[----:B------:R-:W-:Y:S01]  /*1ab0*/  SEL R2, R22, RZ, !P5 ;  /* 0x000000ff16027207 */ /* 0x000fe20006800000 */
[----:B-1----:R1:W1:Y:S03]  /*1ac0*/  MUFU.RCP R3, R5 ;  /* 0x0000000500037308 */ /* 0x0022660000001000 */
[----:B------:R-:W-:Y:S02]  /*1ad0*/  ISETP.NE.U32.AND P5, PT, R2, RZ, PT ;  /* 0x000000ff0200720c */ /* 0x000fe40003fa5070 */
[----:B------:R-:W-:Y:S02]  /*1ae0*/  SEL R2, R22, RZ, !P6 ;  /* 0x000000ff16027207 */ /* 0x000fe40007000000 */
[----:B-1----:R-:W-:-:S04]  /*1af0*/  LOP3.LUT R5, R24, 0x58, RZ, 0xfc, !PT ;  /* 0x0000005818057812 */ /* 0x002fc800078efcff */
[----:B------:R-:W-:Y:S02]  /*1b00*/  ISETP.GE.AND P6, PT, R5, c[0x0][0x180], PT ;  /* 0x0000600005007a0c */ /* 0x000fe40003fc6270 */
[----:B------:R-:W-:Y:S02]  /*1b10*/  LOP3.LUT R5, R24, 0x5c, RZ, 0xfc, !PT ;  /* 0x0000005c18057812 */ /* 0x000fe400078efcff */
[----:B------:R-:W-:Y:S02]  /*1b20*/  ISETP.NE.U32.AND P1, PT, R2, RZ, PT ;  /* 0x000000ff0200720c */ /* 0x000fe40003f25070 */
[----:B------:R-:W-:Y:S02]  /*1b30*/  SEL R2, R22, RZ, !P6 ;  /* 0x000000ff16027207 */ /* 0x000fe40007000000 */
[----:B------:R-:W-:Y:S02]  /*1b40*/  ISETP.GE.AND P6, PT, R5, c[0x0][0x180], PT ;  /* 0x0000600005007a0c */ /* 0x000fe40003fc6270 */
[----:B------:R-:W-:-:S02]  /*1b50*/  LOP3.LUT R4, R24, 0x60, RZ, 0xfc, !PT ;  /* 0x0000006018047812 */ /* 0x000fc400078efcff */
[----:B------:R-:W-:Y:S02]  /*1b60*/  IADD3 R3, R3, 0xffffffe, RZ ;  /* 0x0ffffffe03037810 */ /* 0x000fe40007ffe0ff */
[----:B------:R-:W-:Y:S02]  /*1b70*/  ISETP.NE.U32.AND P2, PT, R2, RZ, PT ;  /* 0x000000ff0200720c */ /* 0x000fe40003f45070 */
[----:B------:R-:W-:Y:S02]  /*1b80*/  SEL R2, R22, RZ, !P6 ;  /* 0x000000ff16027207 */ /* 0x000fe40007000000 */
[----:B------:R-:W-:Y:S01]  /*1b90*/  ISETP.GE.AND P6, PT, R4, c[0x0][0x180], PT ;  /* 0x0000600004007a0c */ /* 0x000fe20003fc6270 */
[----:B------:R-:W1:Y:S01]  /*1ba0*/  F2I.FTZ.U32.TRUNC.NTZ R3, R3 ;  /* 0x0000000300037305 */ /* 0x000e62000021f000 */
[----:B------:R-:W-:Y:S02]  /*1bb0*/  IADD3 R4, R25, 0x100000, RZ ;  /* 0x0010000019047810 */ /* 0x000fe40007ffe0ff */
[----:B------:R-:W-:-:S02]  /*1bc0*/  SEL R6, R22, RZ, !P6 ;  /* 0x000000ff16067207 */ /* 0x000fc40007000000 */
[C---:B------:R-:W-:Y:S02]  /*1bd0*/  IADD3 R5, R25.reuse, 0x100000, RZ ;  /* 0x0010000019057810 */ /* 0x040fe40007ffe0ff */
[----:B------:R-:W-:Y:S02]  /*1be0*/  ISETP.NE.U32.AND P6, PT, R2, RZ, PT ;  /* 0x000000ff0200720c */ /* 0x000fe40003fc5070 */
[----:B------:R-:W-:Y:S02]  /*1bf0*/  LOP3.LUT R7, R24, 0x64, RZ, 0xfc, !PT ;  /* 0x0000006418077812 */ /* 0x000fe400078efcff */
[----:B------:R-:W-:Y:S01]  /*1c00*/  IADD3 R2, R25, 0x100000, RZ ;  /* 0x0010000019027810 */ /* 0x000fe20007ffe0ff */
[----:B------:R-:W-:-:S05]  /*1c10*/  IMAD.SHL.U32 R0, R0, 0x200, RZ ;  /* 0x0000020000007824 */ /* 0x000fca00078e00ff */
[----:B------:R-:W-:-:S05]  /*1c20*/  LOP3.LUT R15, R0, R24, RZ, 0xfc, !PT ;  /* 0x00000018000f7212 */ /* 0x000fca00078efcff */
[----:B------:R-:W-:Y:S04]  /*1c30*/  STL [R1+0x374], R15 ;  /* 0x0003740f01007387 */ /* 0x000fe80000100800 */
[----:B--2---:R2:W-:Y:S01]  /*1c40*/  LDGSTS.E [R4+-0x77000], [R20.64], P4 ;  /* 0x8900000014047fae */ /* 0x0045e2000a12184c */
[----:B------:R-:W-:Y:S02]  /*1c50*/  ISETP.NE.U32.AND P4, PT, R6, RZ, PT ;  /* 0x000000ff0600720c */ /* 0x000fe40003f85070 */
[C---:B------:R-:W-:Y:S02]  /*1c60*/  LOP3.LUT R6, R24.reuse, 0x68, RZ, 0xfc, !PT ;  /* 0x0000006818067812 */ /* 0x040fe400078efcff */
[----:B--2---:R-:W-:Y:S01]  /*1c70*/  LOP3.LUT R4, R24, 0x6c, RZ, 0xfc, !PT ;  /* 0x0000006c18047812 */ /* 0x004fe200078efcff */
[----:B----4-:R2:W-:Y:S01]  /*1c80*/  LDGSTS.E [R5+-0x76800], [R10.64], P3 ;  /* 0x898000000a057fae */ /* 0x0105e2000992184c */
[----:B------:R-:W-:-:S03]  /*1c90*/  ISETP.GE.AND P3, PT, R7, c[0x0][0x180], PT ;  /* 0x0000600007007a0c */ /* 0x000fc60003f66270 */
[----:B---3--:R3:W-:Y:S01]  /*1ca0*/  LDGSTS.E [R2+-0x76000], [R12.64], P5 ;  /* 0x8a0000000c027fae */ /* 0x0087e2000a92184c */
[----:B------:R-:W-:Y:S02]  /*1cb0*/  ISETP.GE.AND P5, PT, R6, c[0x0][0x180], PT ;  /* 0x0000600006007a0c */ /* 0x000fe40003fa6270 */
[----:B--2---:R-:W-:Y:S02]  /*1cc0*/  SEL R5, R22, RZ, !P3 ;  /* 0x000000ff16057207 */ /* 0x004fe40005800000 */
[----:B------:R-:W-:Y:S01]  /*1cd0*/  ISETP.GE.AND P3, PT, R4, c[0x0][0x180], PT ;  /* 0x0000600004007a0c */ /* 0x000fe20003f66270 */
[----:B-1----:R-:W-:Y:S01]  /*1ce0*/  IMAD.MOV R6, RZ, RZ, -R3 ;  /* 0x000000ffff067224 */ /* 0x002fe200078e0a03 */
[----:B------:R-:W-:Y:S02]  /*1cf0*/  IADD3 R4, R25, 0x100000, RZ ;  /* 0x0010000019047810 */ /* 0x000fe40007ffe0ff */
[----:B---3--:R-:W-:Y:S02]  /*1d00*/  SEL R2, R22, RZ, !P5 ;  /* 0x000000ff16027207 */ /* 0x008fe40006800000 */
[----:B------:R-:W-:-:S02]  /*1d10*/  ISETP.NE.U32.AND P5, PT, R5, RZ, PT ;  /* 0x000000ff0500720c */ /* 0x000fc40003fa5070 */
[----:B------:R-:W-:Y:S01]  /*1d20*/  SEL R5, R22, RZ, !P3 ;  /* 0x000000ff16057207 */ /* 0x000fe20005800000 */
[----:B------:R-:W-:Y:S01]  /*1d30*/  IMAD R6, R6, R29, RZ ;  /* 0x0000001d06067224 */ /* 0x000fe200078e02ff */
[----:B------:R-:W-:Y:S01]  /*1d40*/  ISETP.NE.U32.AND P3, PT, R2, RZ, PT ;  /* 0x000000ff0200720c */ /* 0x000fe20003f65070 */
[----:B------:R-:W-:Y:S01]  /*1d50*/  IMAD.MOV.U32 R2, RZ, RZ, RZ ;  /* 0x000000ffff027224 */ /* 0x000fe200078e00ff */
[----:B------:R1:W-:Y:S03]  /*1d60*/  LDGSTS.E [R4+-0x75800], [R18.64], P1 ;  /* 0x8a80000012047fae */ /* 0x0003e6000892184c */
[----:B------:R-:W-:Y:S01]  /*1d70*/  IMAD.HI.U32 R28, R3, R6, R2 ;  /* 0x00000006031c7227 */ /* 0x000fe200078e0002 */
[----:B------:R1:W-:Y:S01]  /*1d80*/  LDGSTS.E [R4+-0x75000], [R16.64], P2 ;  /* 0x8b00000010047fae */ /* 0x0003e2000912184c */
[----:B------:R-:W-:Y:S02]  /*1d90*/  IADD3 R2, R25, 0x100000, RZ ;  /* 0x0010000019027810 */ /* 0x000fe40007ffe0ff */
[----:B------:R-:W-:-:S02]  /*1da0*/  LOP3.LUT R3, R0, 0x8, R24, 0xfe, !PT ;  /* 0x0000000800037812 */ /* 0x000fc400078efe18 */
[----:B------:R-:W-:Y:S01]  /*1db0*/  ISETP.NE.U32.AND P1, PT, R5, RZ, PT ;  /* 0x000000ff0500720c */ /* 0x000fe20003f25070 */
[----:B------:R2:W-:Y:S01]  /*1dc0*/  LDGSTS.E [R2+-0x74800], [R26.64], P6 ;  /* 0x8b8000001a027fae */ /* 0x0005e2000b12184c */
[----:B------:R-:W-:Y:S02]  /*1dd0*/  IABS R6, R15 ;  /* 0x0000000f00067213 */ /* 0x000fe40000000000 */
[----:B-1----:R-:W-:Y:S02]  /*1de0*/  LOP3.LUT R4, R0, 0x4, R24, 0xfe, !PT ;  /* 0x0000000400047812 */ /* 0x002fe400078efe18 */
[----:B------:R-:W-:-:S03]  /*1df0*/  LOP3.LUT R5, R24, 0x70, RZ, 0xfc, !PT ;  /* 0x0000007018057812 */ /* 0x000fc600078efcff */
[----:B------:R1:W-:Y:S01]  /*1e00*/  STL [R1+0x8ac], R4 ;  /* 0x0008ac0401007387 */ /* 0x0003e20000100800 */
[----:B--2---:R-:W-:-:S03]  /*1e10*/  IABS R2, R3 ;  /* 0x0000000300027213 */ /* 0x004fc60000000000 */
[----:B------:R2:W-:Y:S01]  /*1e20*/  STL [R1+0x8c0], R3 ;  /* 0x0008c00301007387 */ /* 0x0005e20000100800 */
[----:B------:R-:W-:Y:S01]  /*1e30*/  ISETP.GE.AND P2, PT, R5, c[0x0][0x180], PT ;  /* 0x0000600005007a0c */ /* 0x000fe20003f46270 */
[----:B------:R-:W-:Y:S01]  /*1e40*/  IMAD.HI.U32 R9, R28, R6, RZ ;  /* 0x000000061c097227 */ /* 0x000fe200078e00ff */
[----:B-1----:R-:W-:Y:S02]  /*1e50*/  IABS R4, R4 ;  /* 0x0000000400047213 */ /* 0x002fe40000000000 */
[----:B--2---:R-:W-:-:S03]  /*1e60*/  LOP3.LUT R3, R24, 0x74, RZ, 0xfc, !PT ;  /* 0x0000007418037812 */ /* 0x004fc600078efcff */
[----:B------:R-:W-:Y:S01]  /*1e70*/  IMAD.HI.U32 R5, R28, R4, RZ ;  /* 0x000000041c057227 */ /* 0x000fe200078e00ff */
[----:B------:R-:W-:-:S03]  /*1e80*/  ISETP.GE.AND P6, PT, R3, c[0x0][0x180], PT ;  /* 0x0000600003007a0c */ /* 0x000fc60003fc6270 */
[----:B------:R-:W-:-:S04]  /*1e90*/  IMAD.HI.U32 R3, R28, R2, RZ ;  /* 0x000000021c037227 */ /* 0x000fc800078e00ff */
[----:B------:R-:W-:Y:S02]  /*1ea0*/  IMAD.MOV R9, RZ, RZ, -R9 ;  /* 0x000000ffff097224 */ /* 0x000fe400078e0a09 */
[----:B------:R-:W-:Y:S01]  /*1eb0*/  IMAD.MOV R5, RZ, RZ, -R5 ;  /* 0x000000ffff057224 */ /* 0x000fe200078e0a05 */
[C---:B------:R-:W-:Y:S01]  /*1ec0*/  SEL R8, R22.reuse, RZ, !P6 ;  /* 0x000000ff16087207 */ /* 0x040fe20007000000 */
[----:B------:R-:W-:Y:S01]  /*1ed0*/  IMAD.MOV R3, RZ, RZ, -R3 ;  /* 0x000000ffff037224 */ /* 0x000fe200078e0a03 */
[----:B------:R-:W-:Y:S01]  /*1ee0*/  SEL R7, R22, RZ, !P2 ;  /* 0x000000ff16077207 */ /* 0x000fe20005000000 */
[C---:B------:R-:W-:Y:S02]  /*1ef0*/  IMAD R6, R29.reuse, R9, R6 ;  /* 0x000000091d067224 */ /* 0x040fe400078e0206 */
[C---:B------:R-:W-:Y:S01]  /*1f00*/  IMAD R4, R29.reuse, R5, R4 ;  /* 0x000000051d047224 */ /* 0x040fe200078e0204 */
[----:B------:R-:W-:Y:S01]  /*1f10*/  ISETP.NE.U32.AND P2, PT, R8, RZ, PT ;  /* 0x000000ff0800720c */ /* 0x000fe20003f45070 */
[----:B------:R-:W-:Y:S01]  /*1f20*/  IMAD R2, R29, R3, R2 ;  /* 0x000000031d027224 */ /* 0x000fe200078e0202 */
[----:B------:R-:W-:Y:S01]  /*1f30*/  ISETP.NE.U32.AND P6, PT, R7, RZ, PT ;  /* 0x000000ff0700720c */ /* 0x000fe20003fc5070 */
[----:B------:R1:W-:Y:S01]  /*1f40*/  STL [R1+0x98], R6 ;  /* 0x0000980601007387 */ /* 0x0003e20000100800 */
[----:B------:R-:W-:-:S02]  /*1f50*/  LOP3.LUT R8, R0, 0xc, R24, 0xfe, !PT ;  /* 0x0000000c00087812 */ /* 0x000fc400078efe18 */
[----:B------:R-:W-:Y:S01]  /*1f60*/  LOP3.LUT R7, R0, 0x10, R24, 0xfe, !PT ;  /* 0x0000001000077812 */ /* 0x000fe200078efe18 */
[----:B------:R2:W-:Y:S01]  /*1f70*/  STL [R1+0x94], R4 ;  /* 0x0000940401007387 */ /* 0x0005e20000100800 */
[----:B------:R-:W-:-:S03]  /*1f80*/  IABS R10, R8 ;  /* 0x00000008000a7213 */ /* 0x000fc60000000000 */
[----:B------:R-:W-:Y:S01]  /*1f90*/  STL [R1+0x90], R2 ;  /* 0x0000900201007387 */ /* 0x000fe20000100800 */
[----:B-1----:R-:W-:-:S03]  /*1fa0*/  LOP3.LUT R6, R0, 0x14, R24, 0xfe, !PT ;  /* 0x0000001400067812 */ /* 0x002fc600078efe18 */
[----:B------:R1:W-:Y:S01]  /*1fb0*/  STL [R1+0x890], R8 ;  /* 0x0008900801007387 */ /* 0x0003e20000100800 */
[----:B--2---:R-:W-:-:S03]  /*1fc0*/  LOP3.LUT R4, R0, 0x18, R24, 0xfe, !PT ;  /* 0x0000001800047812 */ /* 0x004fc600078efe18 */
[----:B------:R-:W-:Y:S01]  /*1fd0*/  STL [R1+0x8a8], R7 ;  /* 0x0008a80701007387 */ /* 0x000fe20000100800 */
[----:B------:R-:W-:-:S03]  /*1fe0*/  LOP3.LUT R5, R0, 0x1c, R24, 0xfe, !PT ;  /* 0x0000001c00057812 */ /* 0x000fc600078efe18 */
[----:B------:R2:W-:Y:S01]  /*1ff0*/  STL [R1+0x8b0], R6 ;  /* 0x0008b00601007387 */ /* 0x0005e20000100800 */
[----:B-1----:R-:W-:-:S03]  /*2000*/  IABS R8, R7 ;  /* 0x0000000700087213 */ /* 0x002fc60000000000 */
[----:B------:R1:W-:Y:S01]  /*2010*/  STL [R1+0x8b8], R4 ;  /* 0x0008b80401007387 */ /* 0x0003e20000100800 */
[C---:B------:R-:W-:Y:S01]  /*2020*/  IMAD.HI.U32 R11, R28.reuse, R10, RZ ;  /* 0x0000000a1c0b7227 */ /* 0x040fe200078e00ff */
[----:B------:R-:W-:Y:S02]  /*2030*/  IABS R2, R5 ;  /* 0x0000000500027213 */ /* 0x000fe40000000000 */
[----:B--2---:R-:W-:Y:S01]  /*2040*/  IABS R6, R6 ;  /* 0x0000000600067213 */ /* 0x004fe20000000000 */
[C---:B------:R-:W-:Y:S01]  /*2050*/  IMAD.HI.U32 R9, R28.reuse, R8, RZ ;  /* 0x000000081c097227 */ /* 0x040fe200078e00ff */
[----:B-1----:R-:W-:Y:S01]  /*2060*/  IABS R4, R4 ;  /* 0x0000000400047213 */ /* 0x002fe20000000000 */
[----:B------:R1:W-:Y:S02]  /*2070*/  STL [R1+0x8bc], R5 ;  /* 0x0008bc0501007387 */ /* 0x0003e40000100800 */
[----:B------:R-:W-:-:S04]  /*2080*/  IMAD.HI.U32 R7, R28, R6, RZ ;  /* 0x000000061c077227 */ /* 0x000fc800078e00ff */
[----:B------:R-:W-:Y:S02]  /*2090*/  IMAD.MOV R11, RZ, RZ, -R11 ;  /* 0x000000ffff0b7224 */ /* 0x000fe400078e0a0b */
[----:B------:R-:W-:Y:S02]  /*20a0*/  IMAD.MOV R9, RZ, RZ, -R9 ;  /* 0x000000ffff097224 */ /* 0x000fe400078e0a09 */
[----:B-1----:R-:W-:-:S04]  /*20b0*/  IMAD.HI.U32 R5, R28, R4, RZ ;  /* 0x000000041c057227 */ /* 0x002fc800078e00ff */
[----:B------:R-:W-:-:S04]  /*20c0*/  IMAD.HI.U32 R3, R28, R2, RZ ;  /* 0x000000021c037227 */ /* 0x000fc800078e00ff */
[----:B------:R-:W-:Y:S02]  /*20d0*/  IMAD.MOV R7, RZ, RZ, -R7 ;  /* 0x000000ffff077224 */ /* 0x000fe400078e0a07 */
[----:B------:R-:W-:Y:S02]  /*20e0*/  IMAD.MOV R5, RZ, RZ, -R5 ;  /* 0x000000ffff057224 */ /* 0x000fe400078e0a05 */
[C---:B------:R-:W-:Y:S02]  /*20f0*/  IMAD R10, R29.reuse, R11, R10 ;  /* 0x0000000b1d0a7224 */ /* 0x040fe400078e020a */
[C---:B------:R-:W-:Y:S02]  /*2100*/  IMAD R8, R29.reuse, R9, R8 ;  /* 0x000000091d087224 */ /* 0x040fe400078e0208 */
[----:B------:R-:W-:Y:S02]  /*2110*/  IMAD.MOV R3, RZ, RZ, -R3 ;  /* 0x000000ffff037224 */ /* 0x000fe400078e0a03 */
[C---:B------:R-:W-:Y:S01]  /*2120*/  IMAD R6, R29.reuse, R7, R6 ;  /* 0x000000071d067224 */ /* 0x040fe200078e0206 */
[----:B------:R-:W-:Y:S01]  /*2130*/  STL [R1+0x8c], R10 ;  /* 0x00008c0a01007387 */ /* 0x000fe20000100800 */
[----:B------:R-:W-:-:S02]  /*2140*/  IMAD R4, R29, R5, R4 ;  /* 0x000000051d047224 */ /* 0x000fc400078e0204 */
[----:B------:R-:W-:Y:S01]  /*2150*/  IMAD R2, R29, R3, R2 ;  /* 0x000000031d027224 */ /* 0x000fe200078e0202 */
[----:B------:R1:W-:Y:S01]  /*2160*/  STL [R1+0x88], R8 ;  /* 0x0000880801007387 */ /* 0x0003e20000100800 */
[----:B------:R-:W-:-:S03]  /*2170*/  LOP3.LUT R7, R0, 0x24, R24, 0xfe, !PT ;  /* 0x0000002400077812 */ /* 0x000fc600078efe18 */
[----:B------:R2:W-:Y:S04]  /*2180*/  STL [R1+0x84], R6 ;  /* 0x0000840601007387 */ /* 0x0005e80000100800 */
[----:B------:R3:W-:Y:S01]  /*2190*/  STL [R1+0x80], R4 ;  /* 0x0000800401007387 */ /* 0x0007e20000100800 */
[----:B-1----:R-:W-:-:S03]  /*21a0*/  LOP3.LUT R8, R0, 0x20, R24, 0xfe, !PT ;  /* 0x0000002000087812 */ /* 0x002fc600078efe18 */
[----:B------:R-:W-:Y:S01]  /*21b0*/  STL [R1+0x7c], R2 ;  /* 0x00007c0201007387 */ /* 0x000fe20000100800 */
[----:B--2---:R-:W-:-:S03]  /*21c0*/  LOP3.LUT R6, R0, 0x28, R24, 0xfe, !PT ;  /* 0x0000002800067812 */ /* 0x004fc600078efe18 */
[----:B------:R1:W-:Y:S01]  /*21d0*/  STL [R1+0x888], R8 ;  /* 0x0008880801007387 */ /* 0x0003e20000100800 */
[C-C-:B---3--:R-:W-:Y:S02]  /*21e0*/  LOP3.LUT R4, R0.reuse, 0x2c, R24.reuse, 0xfe, !PT ;  /* 0x0000002c00047812 */ /* 0x148fe400078efe18 */
[----:B------:R-:W-:Y:S01]  /*21f0*/  IABS R10, R8 ;  /* 0x00000008000a7213 */ /* 0x000fe20000000000 */
[----:B------:R-:W-:Y:S01]  /*2200*/  STL [R1+0x894], R7 ;  /* 0x0008940701007387 */ /* 0x000fe20000100800 */
[----:B------:R-:W-:-:S03]  /*2210*/  LOP3.LUT R5, R0, 0x30, R24, 0xfe, !PT ;  /* 0x0000003000057812 */ /* 0x000fc600078efe18 */
[----:B------:R2:W-:Y:S01]  /*2220*/  STL [R1+0x89c], R6 ;  /* 0x00089c0601007387 */ /* 0x0005e20000100800 */
[----:B-1----:R-:W-:Y:S01]  /*2230*/  IABS R8, R7 ;  /* 0x0000000700087213 */ /* 0x002fe20000000000 */
[C---:B------:R-:W-:Y:S02]  /*2240*/  IMAD.HI.U32 R11, R28.reuse, R10, RZ ;  /* 0x0000000a1c0b7227 */ /* 0x040fe400078e00ff */
[----:B------:R1:W-:Y:S01]  /*2250*/  STL [R1+0x8a0], R4 ;  /* 0x0008a00401007387 */ /* 0x0003e20000100800 */
[----:B------:R-:W-:Y:S01]  /*2260*/  IABS R2, R5 ;  /* 0x0000000500027213 */ /* 0x000fe20000000000 */
[C---:B------:R-:W-:Y:S01]  /*2270*/  IMAD.HI.U32 R9, R28.reuse, R8, RZ ;  /* 0x000000081c097227 */ /* 0x040fe200078e00ff */
[----:B--2---:R-:W-:Y:S02]  /*2280*/  IABS R6, R6 ;  /* 0x0000000600067213 */ /* 0x004fe40000000000 */
        /* <DEDUP_REMOVED lines=25> */
[----:B------:R-:W-:Y:S01]  /*2420*/  LOP3.LUT R5, R0, 0x44, R24, 0xfe, !PT ;  /* 0x0000004400057812 */ /* 0x000fe200078efe18 */
[----:B------:R-:W-:Y:S01]  /*2430*/  STL [R1+0x87c], R7 ;  /* 0x00087c0701007387 */ /* 0x000fe20000100800 */
[----:B------:R-:W-:-:S03]  /*2440*/  IABS R10, R8 ;  /* 0x00000008000a7213 */ /* 0x000fc60000000000 */
[----:B------:R2:W-:Y:S01]  /*2450*/  STL [R1+0x880], R6 ;  /* 0x0008800601007387 */ /* 0x0005e20000100800 */
[----:B-1----:R-:W-:-:S03]  /*2460*/  IABS R8, R7 ;  /* 0x0000000700087213 */ /* 0x002fc60000000000 */
[----:B------:R1:W-:Y:S01]  /*2470*/  STL [R1+0x898], R4 ;  /* 0x0008980401007387 */ /* 0x0003e20000100800 */
[----:B------:R-:W-:Y:S01]  /*2480*/  IABS R2, R5 ;  /* 0x0000000500027213 */ /* 0x000fe20000000000 */
[C---:B------:R-:W-:Y:S02]  /*2490*/  IMAD.HI.U32 R11, R28.reuse, R10, RZ ;  /* 0x0000000a1c0b7227 */ /* 0x040fe400078e00ff */
[----:B------:R3:W-:Y:S01]  /*24a0*/  STL [R1+0x8a4], R5 ;  /* 0x0008a40501007387 */ /* 0x0007e20000100800 */
[----:B--2---:R-:W-:Y:S02]  /*24b0*/  IABS R6, R6 ;  /* 0x0000000600067213 */ /* 0x004fe40000000000 */
[----:B-1----:R-:W-:Y:S01]  /*24c0*/  IABS R4, R4 ;  /* 0x0000000400047213 */ /* 0x002fe20000000000 */
[----:B------:R-:W-:-:S04]  /*24d0*/  IMAD.HI.U32 R9, R28, R8, RZ ;  /* 0x000000081c097227 */ /* 0x000fc800078e00ff */
[----:B---3--:R-:W-:-:S04]  /*24e0*/  IMAD.HI.U32 R5, R28, R4, RZ ;  /* 0x000000041c057227 */ /* 0x008fc800078e00ff */
[----:B------:R-:W-:-:S04]  /*24f0*/  IMAD.HI.U32 R3, R28, R2, RZ ;  /* 0x000000021c037227 */ /* 0x000fc800078e00ff */
[----:B------:R-:W-:-:S04]  /*2500*/  IMAD.HI.U32 R7, R28, R6, RZ ;  /* 0x000000061c077227 */ /* 0x000fc800078e00ff */
[----:B------:R-:W-:Y:S02]  /*2510*/  IMAD.MOV R11, RZ, RZ, -R11 ;  /* 0x000000ffff0b7224 */ /* 0x000fe400078e0a0b */
[----:B------:R-:W-:Y:S02]  /*2520*/  IMAD.MOV R9, RZ, RZ, -R9 ;  /* 0x000000ffff097224 */ /* 0x000fe400078e0a09 */
[----:B------:R-:W-:Y:S02]  /*2530*/  IMAD.MOV R5, RZ, RZ, -R5 ;  /* 0x000000ffff057224 */ /* 0x000fe400078e0a05 */
[----:B------:R-:W-:Y:S02]  /*2540*/  IMAD.MOV R3, RZ, RZ, -R3 ;  /* 0x000000ffff037224 */ /* 0x000fe400078e0a03 */
[----:B------:R-:W-:Y:S02]  /*2550*/  IMAD.MOV R7, RZ, RZ, -R7 ;  /* 0x000000ffff077224 */ /* 0x000fe400078e0a07 */
[----:B------:R-:W-:-:S02]  /*2560*/  IMAD R19, R29, R11, R10 ;  /* 0x0000000b1d137224 */ /* 0x000fc400078e020a */
[C---:B------:R-:W-:Y:S02]  /*2570*/  IMAD R18, R29.reuse, R9, R8 ;  /* 0x000000091d127224 */ /* 0x040fe400078e0208 */
[C---:B------:R-:W-:Y:S01]  /*2580*/  IMAD R4, R29.reuse, R5, R4 ;  /* 0x000000051d047224 */ /* 0x040fe200078e0204 */
[C---:B------:R-:W-:Y:S01]  /*2590*/  LOP3.LUT R8, R0.reuse, 0x48, R24, 0xfe, !PT ;  /* 0x0000004800087812 */ /* 0x040fe200078efe18 */
[C---:B------:R-:W-:Y:S02]  /*25a0*/  IMAD R2, R29.reuse, R3, R2 ;  /* 0x000000031d027224 */ /* 0x040fe400078e0202 */
[----:B------:R-:W-:Y:S01]  /*25b0*/  IMAD R17, R29, R7, R6 ;  /* 0x000000071d117224 */ /* 0x000fe200078e0206 */
[C-C-:B------:R-:W-:Y:S01]  /*25c0*/  LOP3.LUT R7, R0.reuse, 0x4c, R24.reuse, 0xfe, !PT ;  /* 0x0000004c00077812 */ /* 0x140fe200078efe18 */
[----:B------:R-:W-:Y:S01]  /*25d0*/  STL.64 [R1+0x1280], R18 ;  /* 0x0012801201007387 */ /* 0x000fe20000100a00 */
[----:B------:R-:W-:-:S03]  /*25e0*/  LOP3.LUT R6, R0, 0x50, R24, 0xfe, !PT ;  /* 0x0000005000067812 */ /* 0x000fc600078efe18 */
[----:B------:R1:W-:Y:S01]  /*25f0*/  STL [R1+0x160], R4 ;  /* 0x0001600401007387 */ /* 0x0003e20000100800 */
[----:B------:R-:W-:-:S03]  /*2600*/  IABS R10, R8 ;  /* 0x00000008000a7213 */ /* 0x000fc60000000000 */
[----:B------:R-:W-:Y:S01]  /*2610*/  STL [R1+0x164], R2 ;  /* 0x0001640201007387 */ /* 0x000fe20000100800 */
[----:B------:R-:W-:-:S03]  /*2620*/  LOP3.LUT R5, R0, 0x58, R24, 0xfe, !PT ;  /* 0x0000005800057812 */ /* 0x000fc600078efe18 */
[----:B------:R2:W-:Y:S01]  /*2630*/  STL [R1+0x860], R8 ;  /* 0x0008600801007387 */ /* 0x0005e20000100800 */
[----:B-1----:R-:W-:-:S03]  /*2640*/  LOP3.LUT R4, R0, 0x54, R24, 0xfe, !PT ;  /* 0x0000005400047812 */ /* 0x002fc600078efe18 */
[----:B------:R-:W-:Y:S01]  /*2650*/  STL [R1+0x864], R7 ;  /* 0x0008640701007387 */ /* 0x000fe20000100800 */
[----:B------:R-:W-:-:S03]  /*2660*/  IMAD.HI.U32 R11, R28, R10, RZ ;  /* 0x0000000a1c0b7227 */ /* 0x000fc600078e00ff */
[----:B------:R1:W-:Y:S01]  /*2670*/  STL [R1+0x878], R6 ;  /* 0x0008780601007387 */ /* 0x0003e20000100800 */
[----:B--2---:R-:W-:-:S03]  /*2680*/  IABS R8, R7 ;  /* 0x0000000700087213 */ /* 0x004fc60000000000 */
[----:B------:R2:W-:Y:S01]  /*2690*/  STL [R1+0x884], R4 ;  /* 0x0008840401007387 */ /* 0x0005e20000100800 */
[----:B------:R-:W-:Y:S01]  /*26a0*/  IABS R2, R5 ;  /* 0x0000000500027213 */ /* 0x000fe20000000000 */
[----:B------:R-:W-:Y:S01]  /*26b0*/  IMAD.HI.U32 R9, R28, R8, RZ ;  /* 0x000000081c097227 */ /* 0x000fe200078e00ff */
[----:B-1----:R-:W-:Y:S02]  /*26c0*/  IABS R6, R6 ;  /* 0x0000000600067213 */ /* 0x002fe40000000000 */
[----:B--2---:R-:W-:-:S03]  /*26d0*/  IABS R4, R4 ;  /* 0x0000000400047213 */ /* 0x004fc60000000000 */
[C---:B------:R-:W-:Y:S01]  /*26e0*/  IMAD.HI.U32 R7, R28.reuse, R6, RZ ;  /* 0x000000061c077227 */ /* 0x040fe200078e00ff */
[----:B------:R1:W-:Y:S03]  /*26f0*/  STL [R1+0x88c], R5 ;  /* 0x00088c0501007387 */ /* 0x0003e60000100800 */
[----:B------:R-:W-:Y:S02]  /*2700*/  IMAD.MOV R11, RZ, RZ, -R11 ;  /* 0x000000ffff0b7224 */ /* 0x000fe400078e0a0b */
[----:B------:R-:W-:Y:S02]  /*2710*/  IMAD.MOV R9, RZ, RZ, -R9 ;  /* 0x000000ffff097224 */ /* 0x000fe400078e0a09 */
[----:B------:R-:W-:-:S04]  /*2720*/  IMAD.HI.U32 R3, R28, R2, RZ ;  /* 0x000000021c037227 */ /* 0x000fc800078e00ff */
[----:B-1----:R-:W-:-:S04]  /*2730*/  IMAD.HI.U32 R5, R28, R4, RZ ;  /* 0x000000041c057227 */ /* 0x002fc800078e00ff */
[----:B------:R-:W-:Y:S02]  /*2740*/  IMAD.MOV R7, RZ, RZ, -R7 ;  /* 0x000000ffff077224 */ /* 0x000fe400078e0a07 */
[C---:B------:R-:W-:Y:S02]  /*2750*/  IMAD R10, R29.reuse, R11, R10 ;  /* 0x0000000b1d0a7224 */ /* 0x040fe400078e020a */
[----:B------:R-:W-:Y:S02]  /*2760*/  IMAD.MOV R5, RZ, RZ, -R5 ;  /* 0x000000ffff057224 */ /* 0x000fe400078e0a05 */
        /* <DEDUP_REMOVED lines=8> */
[----:B------:R2:W-:Y:S01]  /*27f0*/  STL [R1+0x134], R6 ;  /* 0x0001340601007387 */ /* 0x0005e20000100800 */
[----:B-1----:R-:W-:-:S03]  /*2800*/  LOP3.LUT R8, R0, 0x5c, R24, 0xfe, !PT ;  /* 0x0000005c00087812 */ /* 0x002fc600078efe18 */
[----:B------:R1:W-:Y:S01]  /*2810*/  STL [R1+0x138], R4 ;  /* 0x0001380401007387 */ /* 0x0003e20000100800 */
[----:B--2---:R-:W-:-:S03]  /*2820*/  LOP3.LUT R6, R0, 0x64, R24, 0xfe, !PT ;  /* 0x0000006400067812 */ /* 0x004fc600078efe18 */
[----:B------:R-:W-:Y:S01]  /*2830*/  STL [R1+0x13c], R2 ;  /* 0x00013c0201007387 */ /* 0x000fe20000100800 */
[----:B------:R-:W-:-:S03]  /*2840*/  IABS R10, R8 ;  /* 0x00000008000a7213 */ /* 0x000fc60000000000 */
[----:B------:R2:W-:Y:S01]  /*2850*/  STL [R1+0x850], R8 ;  /* 0x0008500801007387 */ /* 0x0005e20000100800 */
[----:B-1----:R-:W-:-:S03]  /*2860*/  LOP3.LUT R4, R0, 0x68, R24, 0xfe, !PT ;  /* 0x0000006800047812 */ /* 0x002fc600078efe18 */
[----:B------:R-:W-:Y:S01]  /*2870*/  STL [R1+0x85c], R7 ;  /* 0x00085c0701007387 */ /* 0x000fe20000100800 */
[----:B------:R-:W-:-:S03]  /*2880*/  LOP3.LUT R5, R0, 0x6c, R24, 0xfe, !PT ;  /* 0x0000006c00057812 */ /* 0x000fc600078efe18 */
[----:B------:R1:W-:Y:S01]  /*2890*/  STL [R1+0x868], R6 ;  /* 0x0008680601007387 */ /* 0x0003e20000100800 */
[----:B--2---:R-:W-:Y:S01]  /*28a0*/  IABS R8, R7 ;  /* 0x0000000700087213 */ /* 0x004fe20000000000 */
[C---:B------:R-:W-:Y:S02]  /*28b0*/  IMAD.HI.U32 R11, R28.reuse, R10, RZ ;  /* 0x0000000a1c0b7227 */ /* 0x040fe400078e00ff */
[----:B------:R2:W-:Y:S01]  /*28c0*/  STL [R1+0x86c], R4 ;  /* 0x00086c0401007387 */ /* 0x0005e20000100800 */
[----:B------:R-:W-:Y:S02]  /*28d0*/  IABS R2, R5 ;  /* 0x0000000500027213 */ /* 0x000fe40000000000 */
[----:B-1----:R-:W-:Y:S01]  /*28e0*/  IABS R6, R6 ;  /* 0x0000000600067213 */ /* 0x002fe20000000000 */
[----:B------:R-:W-:Y:S01]  /*28f0*/  IMAD.HI.U32 R9, R28, R8, RZ ;  /* 0x000000081c097227 */ /* 0x000fe200078e00ff */
[----:B--2---:R-:W-:-:S03]  /*2900*/  IABS R4, R4 ;  /* 0x0000000400047213 */ /* 0x004fc60000000000 */
[C---:B------:R-:W-:Y:S01]  /*2910*/  IMAD.HI.U32 R7, R28.reuse, R6, RZ ;  /* 0x000000061c077227 */ /* 0x040fe200078e00ff */
[----:B------:R1:W-:Y:S03]  /*2920*/  STL [R1+0x870], R5 ;  /* 0x0008700501007387 */ /* 0x0003e60000100800 */
[----:B------:R-:W-:Y:S02]  /*2930*/  IMAD.MOV R11, RZ, RZ, -R11 ;  /* 0x000000ffff0b7224 */ /* 0x000fe400078e0a0b */
[----:B------:R-:W-:Y:S02]  /*2940*/  IMAD.MOV R9, RZ, RZ, -R9 ;  /* 0x000000ffff097224 */ /* 0x000fe400078e0a09 */
[----:B------:R-:W-:Y:S02]  /*2950*/  IMAD.MOV R7, RZ, RZ, -R7 ;  /* 0x000000ffff077224 */ /* 0x000fe400078e0a07 */
[----:B-1----:R-:W-:-:S04]  /*2960*/  IMAD.HI.U32 R5, R28, R4, RZ ;  /* 0x000000041c057227 */ /* 0x002fc800078e00ff */
[----:B------:R-:W-:-:S04]  /*2970*/  IMAD.HI.U32 R3, R28, R2, RZ ;  /* 0x000000021c037227 */ /* 0x000fc800078e00ff */
[C---:B------:R-:W-:Y:S02]  /*2980*/  IMAD R10, R29.reuse, R11, R10 ;  /* 0x0000000b1d0a7224 */ /* 0x040fe400078e020a */
[----:B------:R-:W-:Y:S02]  /*2990*/  IMAD.MOV R5, RZ, RZ, -R5 ;  /* 0x000000ffff057224 */ /* 0x000fe400078e0a05 */
[C---:B------:R-:W-:Y:S02]  /*29a0*/  IMAD R8, R29.reuse, R9, R8 ;  /* 0x000000091d087224 */ /* 0x040fe400078e0208 */
[C---:B------:R-:W-:Y:S02]  /*29b0*/  IMAD R6, R29.reuse, R7, R6 ;  /* 0x000000071d067224 */ /* 0x040fe400078e0206 */
[----:B------:R-:W-:Y:S01]  /*29c0*/  IMAD.MOV R3, RZ, RZ, -R3 ;  /* 0x000000ffff037224 */ /* 0x000fe200078e0a03 */
[----:B------:R-:W-:Y:S01]  /*29d0*/  STL [R1+0x64], R10 ;  /* 0x0000640a01007387 */ /* 0x000fe20000100800 */
[----:B------:R-:W-:-:S02]  /*29e0*/  IMAD R4, R29, R5, R4 ;  /* 0x000000051d047224 */ /* 0x000fc400078e0204 */
[----:B------:R-:W-:Y:S01]  /*29f0*/  IMAD R2, R29, R3, R2 ;  /* 0x000000031d027224 */ /* 0x000fe200078e0202 */
[----:B------:R-:W-:Y:S01]  /*2a00*/  STL [R1+0x110], R8 ;  /* 0x0001100801007387 */ /* 0x000fe20000100800 */
[----:B------:R-:W-:-:S03]  /*2a10*/  LOP3.LUT R5, R0, 0x74, R24, 0xfe, !PT ;  /* 0x0000007400057812 */ /* 0x000fc600078efe18 */
[----:B------:R1:W-:Y:S04]  /*2a20*/  STL [R1+0x120], R6 ;  /* 0x0001200601007387 */ /* 0x0003e80000100800 */
[----:B------:R2:W-:Y:S01]  /*2a30*/  STL [R1+0x124], R4 ;  /* 0x0001240401007387 */ /* 0x0005e20000100800 */
[----:B-1----:R-:W-:-:S03]  /*2a40*/  LOP3.LUT R6, R0, 0x70, R24, 0xfe, !PT ;  /* 0x0000007000067812 */ /* 0x002fc600078efe18 */
[----:B------:R1:W-:Y:S01]  /*2a50*/  STL [R1+0x128], R2 ;  /* 0x0001280201007387 */ /* 0x0003e20000100800 */
[----:B--2---:R-:W-:-:S03]  /*2a60*/  LOP3.LUT R4, R0, 0x78, R24, 0xfe, !PT ;  /* 0x0000007800047812 */ /* 0x004fc600078efe18 */
[----:B------:R-:W-:Y:S01]  /*2a70*/  STL [R1+0x848], R6 ;  /* 0x0008480601007387 */ /* 0x000fe20000100800 */
[----:B------:R-:W-:Y:S02]  /*2a80*/  LOP3.LUT R3, R0, 0x7c, R24, 0xfe, !PT ;  /* 0x0000007c00037812 */ /* 0x000fe400078efe18 */
[----:B------:R-:W-:Y:S01]  /*2a90*/  IABS R9, R6 ;  /* 0x0000000600097213 */ /* 0x000fe20000000000 */
[----:B------:R2:W-:Y:S01]  /*2aa0*/  STL [R1+0x84c], R5 ;  /* 0x00084c0501007387 */ /* 0x0005e20000100800 */
[----:B------:R-:W-:Y:S02]  /*2ab0*/  IABS R7, R5 ;  /* 0x0000000500077213 */ /* 0x000fe40000000000 */
[----:B-1----:R-:W-:Y:S01]  /*2ac0*/  LOP3.LUT R2, R15, 0x1fc, RZ, 0xfc, !PT ;  /* 0x000001fc0f027812 */ /* 0x002fe200078efcff */
[----:B------:R-:W-:Y:S01]  /*2ad0*/  STL [R1+0x854], R4 ;  /* 0x0008540401007387 */ /* 0x000fe20000100800 */
[----:B------:R-:W-:Y:S01]  /*2ae0*/  IMAD.HI.U32 R10, R28, R9, RZ ;  /* 0x000000091c0a7227 */ /* 0x000fe200078e00ff */
[----:B--2---:R-:W-:-:S02]  /*2af0*/  IABS R5, R4 ;  /* 0x0000000400057213 */ /* 0x004fc40000000000 */
[----:B------:R1:W-:Y:S01]  /*2b00*/  STL [R1+0x858], R3 ;  /* 0x0008580301007387 */ /* 0x0003e20000100800 */
[----:B------:R-:W-:Y:S01]  /*2b10*/  IABS R0, R2 ;  /* 0x0000000200007213 */ /* 0x000fe20000000000 */
[----:B------:R-:W-:-:S04]  /*2b20*/  IMAD.HI.U32 R8, R28, R7, RZ ;  /* 0x000000071c087227 */ /* 0x000fc800078e00ff */
[----:B------:R-:W-:Y:S01]  /*2b30*/  IMAD.HI.U32 R6, R28, R5, RZ ;  /* 0x000000051c067227 */ /* 0x000fe200078e00ff */
[----:B-1----:R-:W-:-:S03]  /*2b40*/  IABS R3, R3 ;  /* 0x0000000300037213 */ /* 0x002fc60000000000 */
[----:B------:R-:W-:Y:S01]  /*2b50*/  IMAD.MOV R10, RZ, RZ, -R10 ;  /* 0x000000ffff0a7224 */ /* 0x000fe200078e0a0a */
[----:B------:R1:W-:Y:S01]  /*2b60*/  STL [R1+0xa40], R2 ;  /* 0x000a400201007387 */ /* 0x0003e20000100800 */
[----:B------:R-:W-:Y:S02]  /*2b70*/  IMAD.MOV R6, RZ, RZ, -R6 ;  /* 0x000000ffff067224 */ /* 0x000fe400078e0a06 */
[----:B------:R-:W-:-:S04]  /*2b80*/  IMAD.HI.U32 R4, R28, R3, RZ ;  /* 0x000000031c047227 */ /* 0x000fc800078e00ff */
[----:B------:R-:W-:Y:S02]  /*2b90*/  IMAD.MOV R8, RZ, RZ, -R8 ;  /* 0x000000ffff087224 */ /* 0x000fe400078e0a08 */
[----:B------:R-:W-:Y:S02]  /*2ba0*/  IMAD R9, R29, R10, R9 ;  /* 0x0000000a1d097224 */ /* 0x000fe400078e0209 */
[----:B-1----:R-:W-:-:S04]  /*2bb0*/  IMAD.HI.U32 R2, R28, R0, RZ ;  /* 0x000000001c027227 */ /* 0x002fc800078e00ff */
[C---:B------:R-:W-:Y:S02]  /*2bc0*/  IMAD R16, R29.reuse, R6, R5 ;  /* 0x000000061d107224 */ /* 0x040fe400078e0205 */
[----:B------:R-:W-:Y:S02]  /*2bd0*/  IMAD.MOV R4, RZ, RZ, -R4 ;  /* 0x000000ffff047224 */ /* 0x000fe400078e0a04 */
[C---:B------:R-:W-:Y:S02]  /*2be0*/  IMAD R7, R29.reuse, R8, R7 ;  /* 0x000000081d077224 */ /* 0x040fe400078e0207 */
[----:B------:R-:W-:Y:S01]  /*2bf0*/  IMAD.MOV R2, RZ, RZ, -R2 ;  /* 0x000000ffff027224 */ /* 0x000fe200078e0a02 */
[----:B------:R-:W-:Y:S01]  /*2c00*/  STL [R1+0x100], R9 ;  /* 0x0001000901007387 */ /* 0x000fe20000100800 */
[C---:B------:R-:W-:Y:S02]  /*2c10*/  IMAD R3, R29.reuse, R4, R3 ;  /* 0x000000041d037224 */ /* 0x040fe400078e0203 */
[----:B------:R-:W-:Y:S01]  /*2c20*/  IMAD R0, R29, R2, R0 ;  /* 0x000000021d007224 */ /* 0x000fe200078e0200 */
[----:B------:R-:W-:Y:S01]  /*2c30*/  STL [R1+0x1270], R16 ;  /* 0x0012701001007387 */ /* 0x000fe20000100800 */
[----:B------:R-:W-:-:S03]  /*2c40*/  LOP3.LUT R6, R15, 0x84, RZ, 0xfc, !PT ;  /* 0x000000840f067812 */ /* 0x000fc600078efcff */
[----:B------:R1:W-:Y:S01]  /*2c50*/  STL [R1+0x104], R7 ;  /* 0x0001040701007387 */ /* 0x0003e20000100800 */
[----:B------:R-:W-:-:S03]  /*2c60*/  LOP3.LUT R5, R15, 0x88, RZ, 0xfc, !PT ;  /* 0x000000880f057812 */ /* 0x000fc600078efcff */
[----:B------:R-:W-:Y:S01]  /*2c70*/  STL [R1+0x1288], R17 ;  /* 0x0012881101007387 */ /* 0x000fe20000100800 */
[----:B-1----:R-:W-:-:S03]  /*2c80*/  LOP3.LUT R7, R15, 0x80, RZ, 0xfc, !PT ;  /* 0x000000800f077812 */ /* 0x002fc600078efcff */
[----:B------:R1:W-:Y:S01]  /*2c90*/  STL [R1+0x10c], R3 ;  /* 0x00010c0301007387 */ /* 0x0003e20000100800 */
[C---:B------:R-:W-:Y:S02]  /*2ca0*/  LOP3.LUT R4, R15.reuse, 0x90, RZ, 0xfc, !PT ;  /* 0x000000900f047812 */ /* 0x040fe400078efcff */
[----:B------:R-:W-:Y:S01]  /*2cb0*/  IABS R9, R7 ;  /* 0x0000000700097213 */ /* 0x000fe20000000000 */
[----:B------:R-:W-:Y:S04]  /*2cc0*/  STL [R1+0x1e4], R0 ;  /* 0x0001e40001007387 */ /* 0x000fe80000100800 */
[----:B------:R2:W-:Y:S01]  /*2cd0*/  STL [R1+0x844], R7 ;  /* 0x0008440701007387 */ /* 0x0005e20000100800 */
[----:B-1----:R-:W-:-:S03]  /*2ce0*/  LOP3.LUT R3, R15, 0x8c, RZ, 0xfc, !PT ;  /* 0x0000008c0f037812 */ /* 0x002fc600078efcff */
[----:B------:R-:W-:Y:S04]  /*2cf0*/  STL [R1+0x8c8], R6 ;  /* 0x0008c80601007387 */ /* 0x000fe80000100800 */
[----:B------:R1:W-:Y:S01]  /*2d00*/  STL [R1+0x9a8], R5 ;  /* 0x0009a80501007387 */ /* 0x0003e20000100800 */
[----:B--2---:R-:W-:-:S03]  /*2d10*/  IABS R7, R6 ;  /* 0x0000000600077213 */ /* 0x004fc60000000000 */
[----:B------:R2:W-:Y:S01]  /*2d20*/  STL [R1+0x9f4], R3 ;  /* 0x0009f40301007387 */ /* 0x0005e20000100800 */
[----:B------:R-:W-:Y:S01]  /*2d30*/  IABS R0, R4 ;  /* 0x0000000400007213 */ /* 0x000fe20000000000 */
[C---:B------:R-:W-:Y:S01]  /*2d40*/  IMAD.HI.U32 R8, R28.reuse, R7, RZ ;  /* 0x000000071c087227 */ /* 0x040fe200078e00ff */
[----:B-1----:R-:W-:Y:S02]  /*2d50*/  IABS R5, R5 ;  /* 0x0000000500057213 */ /* 0x002fe40000000000 */
[----:B--2---:R-:W-:Y:S01]  /*2d60*/  IABS R3, R3 ;  /* 0x0000000300037213 */ /* 0x004fe20000000000 */
[----:B------:R1:W-:Y:S02]  /*2d70*/  STL [R1+0x9f0], R4 ;  /* 0x0009f00401007387 */ /* 0x0003e40000100800 */
[----:B------:R-:W-:-:S04]  /*2d80*/  IMAD.HI.U32 R6, R28, R5, RZ ;  /* 0x000000051c067227 */ /* 0x000fc800078e00ff */
[----:B------:R-:W-:Y:S02]  /*2d90*/  IMAD.MOV R8, RZ, RZ, -R8 ;  /* 0x000000ffff087224 */ /* 0x000fe400078e0a08 */
[----:B------:R-:W-:-:S04]  /*2da0*/  IMAD.HI.U32 R2, R28, R0, RZ ;  /* 0x000000001c027227 */ /* 0x000fc800078e00ff */
[----:B-1----:R-:W-:-:S04]  /*2db0*/  IMAD.HI.U32 R4, R28, R3, RZ ;  /* 0x000000031c047227 */ /* 0x002fc800078e00ff */
[----:B------:R-:W-:Y:S02]  /*2dc0*/  IMAD.MOV R6, RZ, RZ, -R6 ;  /* 0x000000ffff067224 */ /* 0x000fe400078e0a06 */
[----:B------:R-:W-:Y:S02]  /*2dd0*/  IMAD.MOV R4, RZ, RZ, -R4 ;  /* 0x000000ffff047224 */ /* 0x000fe400078e0a04 */
[C---:B------:R-:W-:Y:S02]  /*2de0*/  IMAD R7, R29.reuse, R8, R7 ;  /* 0x000000081d077224 */ /* 0x040fe400078e0207 */
[----:B------:R-:W-:Y:S02]  /*2df0*/  IMAD.MOV R2, RZ, RZ, -R2 ;  /* 0x000000ffff027224 */ /* 0x000fe400078e0a02 */
[----:B------:R-:W-:Y:S01]  /*2e00*/  IMAD.HI.U32 R10, R28, R9, RZ ;  /* 0x000000091c0a7227 */ /* 0x000fe200078e00ff */
[----:B------:R1:W-:Y:S03]  /*2e10*/  STL [R1+0xf0], R7 ;  /* 0x0000f00701007387 */ /* 0x0003e60000100800 */
[----:B------:R-:W-:-:S02]  /*2e20*/  IMAD R5, R29, R6, R5 ;  /* 0x000000061d057224 */ /* 0x000fc400078e0205 */
[C---:B------:R-:W-:Y:S02]  /*2e30*/  IMAD R3, R29.reuse, R4, R3 ;  /* 0x000000041d037224 */ /* 0x040fe400078e0203 */
[----:B------:R-:W-:Y:S02]  /*2e40*/  IMAD R0, R29, R2, R0 ;  /* 0x000000021d007224 */ /* 0x000fe400078e0200 */
[----:B------:R-:W-:Y:S01]  /*2e50*/  IMAD.MOV R10, RZ, RZ, -R10 ;  /* 0x000000ffff0a7224 */ /* 0x000fe200078e0a0a */
[C---:B-1----:R-:W-:Y:S01]  /*2e60*/  LOP3.LUT R7, R15.reuse, 0x94, RZ, 0xfc, !PT ;  /* 0x000000940f077812 */ /* 0x042fe200078efcff */
[----:B------:R1:W-:Y:S01]  /*2e70*/  STL [R1+0xf4], R5 ;  /* 0x0000f40501007387 */ /* 0x0003e20000100800 */
[----:B------:R-:W-:Y:S01]  /*2e80*/  LOP3.LUT R6, R15, 0x98, RZ, 0xfc, !PT ;  /* 0x000000980f067812 */ /* 0x000fe200078efcff */
[----:B------:R-:W-:Y:S02]  /*2e90*/  IMAD R14, R29, R10, R9 ;  /* 0x0000000a1d0e7224 */ /* 0x000fe400078e0209 */
[----:B------:R2:W-:Y:S01]  /*2ea0*/  STL [R1+0xf8], R3 ;  /* 0x0000f80301007387 */ /* 0x0005e20000100800 */
[----:B------:R-:W-:-:S03]  /*2eb0*/  IABS R9, R7 ;  /* 0x0000000700097213 */ /* 0x000fc60000000000 */
[----:B------:R-:W-:Y:S01]  /*2ec0*/  STL [R1+0xfc], R0 ;  /* 0x0000fc0001007387 */ /* 0x000fe20000100800 */
[----:B-1----:R-:W-:-:S03]  /*2ed0*/  LOP3.LUT R5, R15, 0x9c, RZ, 0xfc, !PT ;  /* 0x0000009c0f057812 */ /* 0x002fc600078efcff */
[----:B------:R1:W-:Y:S01]  /*2ee0*/  STL [R1+0x988], R7 ;  /* 0x0009880701007387 */ /* 0x0003e20000100800 */
[----:B--2---:R-:W-:-:S03]  /*2ef0*/  LOP3.LUT R3, R15, 0xa0, RZ, 0xfc, !PT ;  /* 0x000000a00f037812 */ /* 0x004fc600078efcff */
[----:B------:R-:W-:Y:S01]  /*2f00*/  STL [R1+0x9a0], R6 ;  /* 0x0009a00601007387 */ /* 0x000fe20000100800 */
[----:B------:R-:W-:Y:S01]  /*2f10*/  LOP3.LUT R4, R15, 0xa4, RZ, 0xfc, !PT ;  /* 0x000000a40f047812 */ /* 0x000fe200078efcff */
[----:B------:R-:W-:Y:S02]  /*2f20*/  IMAD.HI.U32 R10, R28, R9, RZ ;  /* 0x000000091c0a7227 */ /* 0x000fe400078e00ff */
[----:B------:R2:W-:Y:S01]  /*2f30*/  STL [R1+0x9ac], R5 ;  /* 0x0009ac0501007387 */ /* 0x0005e20000100800 */
[----:B-1----:R-:W-:-:S03]  /*2f40*/  IABS R7, R6 ;  /* 0x0000000600077213 */ /* 0x002fc60000000000 */
[----:B------:R1:W-:Y:S02]  /*2f50*/  STL [R1+0x9c0], R3 ;  /* 0x0009c00301007387 */ /* 0x0003e40000100800 */
[C---:B------:R-:W-:Y:S01]  /*2f60*/  IMAD.HI.U32 R8, R28.reuse, R7, RZ ;  /* 0x000000071c087227 */ /* 0x040fe200078e00ff */
[----:B--2---:R-:W-:Y:S02]  /*2f70*/  IABS R5, R5 ;  /* 0x0000000500057213 */ /* 0x004fe40000000000 */
[----:B-1----:R-:W-:Y:S01]  /*2f80*/  IABS R3, R3 ;  /* 0x0000000300037213 */ /* 0x002fe20000000000 */
[----:B------:R1:W-:Y:S01]  /*2f90*/  STL [R1+0x9d0], R4 ;  /* 0x0009d00401007387 */ /* 0x0003e20000100800 */
[----:B------:R-:W-:Y:S01]  /*2fa0*/  IABS R0, R4 ;  /* 0x0000000400007213 */ /* 0x000fe20000000000 */
[----:B------:R-:W-:-:S04]  /*2fb0*/  IMAD.HI.U32 R6, R28, R5, RZ ;  /* 0x000000051c067227 */ /* 0x000fc800078e00ff */
[----:B------:R-:W-:Y:S02]  /*2fc0*/  IMAD.MOV R10, RZ, RZ, -R10 ;  /* 0x000000ffff0a7224 */ /* 0x000fe400078e0a0a */
[----:B------:R-:W-:Y:S02]  /*2fd0*/  IMAD.MOV R8, RZ, RZ, -R8 ;  /* 0x000000ffff087224 */ /* 0x000fe400078e0a08 */
[----:B-1----:R-:W-:-:S04]  /*2fe0*/  IMAD.HI.U32 R4, R28, R3, RZ ;  /* 0x000000031c047227 */ /* 0x002fc800078e00ff */
[----:B------:R-:W-:Y:S02]  /*2ff0*/  IMAD.MOV R6, RZ, RZ, -R6 ;  /* 0x000000ffff067224 */ /* 0x000fe400078e0a06 */
[C---:B------:R-:W-:Y:S02]  /*3000*/  IMAD R9, R29.reuse, R10, R9 ;  /* 0x0000000a1d097224 */ /* 0x040fe400078e0209 */
[----:B------:R-:W-:Y:S02]  /*3010*/  IMAD.MOV R4, RZ, RZ, -R4 ;  /* 0x000000ffff047224 */ /* 0x000fe400078e0a04 */
[C---:B------:R-:W-:Y:S01]  /*3020*/  IMAD R7, R29.reuse, R8, R7 ;  /* 0x000000081d077224 */ /* 0x040fe200078e0207 */
[----:B------:R1:W-:Y:S01]  /*3030*/  STL [R1+0xd8], R9 ;  /* 0x0000d80901007387 */ /* 0x0003e20000100800 */
[C---:B------:R-:W-:Y:S02]  /*3040*/  IMAD R5, R29.reuse, R6, R5 ;  /* 0x000000061d057224 */ /* 0x040fe400078e0205 */
[----:B------:R-:W-:Y:S01]  /*3050*/  IMAD R3, R29, R4, R3 ;  /* 0x000000041d037224 */ /* 0x000fe200078e0203 */
[----:B------:R2:W-:Y:S01]  /*3060*/  STL [R1+0xdc], R7 ;  /* 0x0000dc0701007387 */ /* 0x0005e20000100800 */
[----:B------:R-:W-:Y:S01]  /*3070*/  IMAD.HI.U32 R2, R28, R0, RZ ;  /* 0x000000001c027227 */ /* 0x000fe200078e00ff */
[----:B-1----:R-:W-:-:S02]  /*3080*/  LOP3.LUT R9, R15, 0xa8, RZ, 0xfc, !PT ;  /* 0x000000a80f097812 */ /* 0x002fc400078efcff */
[----:B------:R1:W-:Y:S01]  /*3090*/  STL [R1+0xe0], R5 ;  /* 0x0000e00501007387 */ /* 0x0003e20000100800 */
[----:B--2---:R-:W-:-:S03]  /*30a0*/  LOP3.LUT R7, R15, 0xac, RZ, 0xfc, !PT ;  /* 0x000000ac0f077812 */ /* 0x004fc600078efcff */
[----:B------:R-:W-:Y:S01]  /*30b0*/  STL [R1+0xe4], R3 ;  /* 0x0000e40301007387 */ /* 0x000fe20000100800 */
[C---:B------:R-:W-:Y:S01]  /*30c0*/  LOP3.LUT R8, R15.reuse, 0xb4, RZ, 0xfc, !PT ;  /* 0x000000b40f087812 */ /* 0x040fe200078efcff */
[----:B------:R-:W-:Y:S02]  /*30d0*/  IMAD.MOV R2, RZ, RZ, -R2 ;  /* 0x000000ffff027224 */ /* 0x000fe400078e0a02 */
[----:B------:R2:W-:Y:S01]  /*30e0*/  STL [R1+0x968], R9 ;  /* 0x0009680901007387 */ /* 0x0005e20000100800 */
[----:B-1----:R-:W-:-:S03]  /*30f0*/  LOP3.LUT R5, R15, 0xb0, RZ, 0xfc, !PT ;  /* 0x000000b00f057812 */ /* 0x002fc600078efcff */
[----:B------:R1:W-:Y:S01]  /*3100*/  STL [R1+0x974], R7 ;  /* 0x0009740701007387 */ /* 0x0003e20000100800 */
[----:B------:R-:W-:Y:S02]  /*3110*/  LOP3.LUT R6, R15, 0xb8, RZ, 0xfc, !PT ;  /* 0x000000b80f067812 */ /* 0x000fe400078efcff */
[----:B--2---:R-:W-:Y:S01]  /*3120*/  IABS R9, R9 ;  /* 0x0000000900097213 */ /* 0x004fe20000000000 */
[----:B------:R2:W-:Y:S01]  /*3130*/  STL [R1+0x98c], R5 ;  /* 0x00098c0501007387 */ /* 0x0005e20000100800 */
[----:B-1----:R-:W-:Y:S01]  /*3140*/  IABS R7, R7 ;  /* 0x0000000700077213 */ /* 0x002fe20000000000 */
[----:B------:R-:W-:Y:S02]  /*3150*/  IMAD R12, R29, R2, R0 ;  /* 0x000000021d0c7224 */ /* 0x000fe400078e0200 */
[----:B------:R1:W-:Y:S01]  /*3160*/  STL [R1+0x9a4], R8 ;  /* 0x0009a40801007387 */ /* 0x0003e20000100800 */
[----:B------:R-:W-:Y:S01]  /*3170*/  IABS R3, R8 ;  /* 0x0000000800037213 */ /* 0x000fe20000000000 */
[----:B------:R-:W-:Y:S01]  /*3180*/  IMAD.HI.U32 R10, R28, R9, RZ ;  /* 0x000000091c0a7227 */ /* 0x000fe200078e00ff */
[----:B------:R-:W-:-:S02]  /*3190*/  IABS R0, R6 ;  /* 0x0000000600007213 */ /* 0x000fc40000000000 */
[----:B--2---:R-:W-:Y:S01]  /*31a0*/  IABS R5, R5 ;  /* 0x0000000500057213 */ /* 0x004fe20000000000 */
[----:B------:R-:W-:Y:S02]  /*31b0*/  IMAD.MOV R10, RZ, RZ, -R10 ;  /* 0x000000ffff0a7224 */ /* 0x000fe400078e0a0a */
[C---:B-1----:R-:W-:Y:S01]  /*31c0*/  IMAD.HI.U32 R8, R28.reuse, R7, RZ ;  /* 0x000000071c087227 */ /* 0x042fe200078e00ff */
[----:B------:R1:W-:Y:S03]  /*31d0*/  STL [R1+0x9b8], R6 ;  /* 0x0009b80601007387 */ /* 0x0003e60000100800 */
[----:B------:R-:W-:-:S04]  /*31e0*/  IMAD.HI.U32 R4, R28, R3, RZ ;  /* 0x000000031c047227 */ /* 0x000fc800078e00ff */
[----:B------:R-:W-:Y:S02]  /*31f0*/  IMAD.MOV R8, RZ, RZ, -R8 ;  /* 0x000000ffff087224 */ /* 0x000fe400078e0a08 */
[----:B------:R-:W-:-:S04]  /*3200*/  IMAD.HI.U32 R2, R28, R0, RZ ;  /* 0x000000001c027227 */ /* 0x000fc800078e00ff */
[----:B-1----:R-:W-:-:S04]  /*3210*/  IMAD.HI.U32 R6, R28, R5, RZ ;  /* 0x000000051c067227 */ /* 0x002fc800078e00ff */
[C---:B------:R-:W-:Y:S02]  /*3220*/  IMAD R9, R29.reuse, R10, R9 ;  /* 0x0000000a1d097224 */ /* 0x040fe400078e0209 */
[----:B------:R-:W-:Y:S02]  /*3230*/  IMAD.MOV R4, RZ, RZ, -R4 ;  /* 0x000000ffff047224 */ /* 0x000fe400078e0a04 */
[C---:B------:R-:W-:Y:S02]  /*3240*/  IMAD R7, R29.reuse, R8, R7 ;  /* 0x000000081d077224 */ /* 0x040fe400078e0207 */
[----:B------:R-:W-:Y:S02]  /*3250*/  IMAD.MOV R2, RZ, RZ, -R2 ;  /* 0x000000ffff027224 */ /* 0x000fe400078e0a02 */
[----:B------:R-:W-:Y:S01]  /*3260*/  IMAD.MOV R6, RZ, RZ, -R6 ;  /* 0x000000ffff067224 */ /* 0x000fe200078e0a06 */
[----:B------:R-:W-:Y:S01]  /*3270*/  STL [R1+0xc8], R9 ;  /* 0x0000c80901007387 */ /* 0x000fe20000100800 */
[----:B------:R-:W-:-:S02]  /*3280*/  IMAD R3, R29, R4, R3 ;  /* 0x000000041d037224 */ /* 0x000fc400078e0203 */
[C---:B------:R-:W-:Y:S01]  /*3290*/  IMAD R0, R29.reuse, R2, R0 ;  /* 0x000000021d007224 */ /* 0x040fe200078e0200 */
[----:B------:R1:W-:Y:S01]  /*32a0*/  STL [R1+0xcc], R7 ;  /* 0x0000cc0701007387 */ /* 0x0003e20000100800 */
[----:B------:R-:W-:Y:S01]  /*32b0*/  IMAD R13, R29, R6, R5 ;  /* 0x000000061d0d7224 */ /* 0x000fe200078e0205 */
[C---:B------:R-:W-:Y:S02]  /*32c0*/  LOP3.LUT R6, R15.reuse, 0xc0, RZ, 0xfc, !PT ;  /* 0x000000c00f067812 */ /* 0x040fe400078efcff */
[C---:B------:R-:W-:Y:S01]  /*32d0*/  LOP3.LUT R5, R15.reuse, 0xc4, RZ, 0xfc, !PT ;  /* 0x000000c40f057812 */ /* 0x040fe200078efcff */
[----:B------:R2:W-:Y:S01]  /*32e0*/  STL [R1+0xd4], R3 ;  /* 0x0000d40301007387 */ /* 0x0005e20000100800 */
[----:B-1----:R-:W-:-:S03]  /*32f0*/  LOP3.LUT R7, R15, 0xbc, RZ, 0xfc, !PT ;  /* 0x000000bc0f077812 */ /* 0x002fc600078efcff */
[----:B------:R-:W-:Y:S01]  /*3300*/  STL [R1+0x1e0], R0 ;  /* 0x0001e00001007387 */ /* 0x000fe20000100800 */
[C---:B------:R-:W-:Y:S02]  /*3310*/  LOP3.LUT R4, R15.reuse, 0xcc, RZ, 0xfc, !PT ;  /* 0x000000cc0f047812 */ /* 0x040fe400078efcff */
[----:B------:R-:W-:Y:S01]  /*3320*/  IABS R9, R7 ;  /* 0x0000000700097213 */ /* 0x000fe20000000000 */
[----:B------:R1:W-:Y:S01]  /*3330*/  STL [R1+0x934], R7 ;  /* 0x0009340701007387 */ /* 0x0003e20000100800 */
[----:B--2---:R-:W-:-:S03]  /*3340*/  LOP3.LUT R3, R15, 0xc8, RZ, 0xfc, !PT ;  /* 0x000000c80f037812 */ /* 0x004fc600078efcff */
[----:B------:R-:W-:Y:S04]  /*3350*/  STL [R1+0x960], R6 ;  /* 0x0009600601007387 */ /* 0x000fe80000100800 */
[----:B------:R2:W-:Y:S01]  /*3360*/  STL [R1+0x96c], R5 ;  /* 0x00096c0501007387 */ /* 0x0005e20000100800 */
[----:B-1----:R-:W-:-:S03]  /*3370*/  IABS R7, R6 ;  /* 0x0000000600077213 */ /* 0x002fc60000000000 */
[----:B------:R1:W-:Y:S01]  /*3380*/  STL [R1+0x984], R3 ;  /* 0x0009840301007387 */ /* 0x0003e20000100800 */
[----:B------:R-:W-:Y:S01]  /*3390*/  IABS R0, R4 ;  /* 0x0000000400007213 */ /* 0x000fe20000000000 */
[----:B------:R-:W-:Y:S01]  /*33a0*/  IMAD.HI.U32 R8, R28, R7, RZ ;  /* 0x000000071c087227 */ /* 0x000fe200078e00ff */
[----:B--2---:R-:W-:Y:S02]  /*33b0*/  IABS R5, R5 ;  /* 0x0000000500057213 */ /* 0x004fe40000000000 */
[----:B-1----:R-:W-:-:S03]  /*33c0*/  IABS R3, R3 ;  /* 0x0000000300037213 */ /* 0x002fc60000000000 */
[C---:B------:R-:W-:Y:S01]  /*33d0*/  IMAD.HI.U32 R6, R28.reuse, R5, RZ ;  /* 0x000000051c067227 */ /* 0x040fe200078e00ff */
[----:B------:R1:W-:Y:S03]  /*33e0*/  STL [R1+0x994], R4 ;  /* 0x0009940401007387 */ /* 0x0003e60000100800 */
        /* <DEDUP_REMOVED lines=11> */
[----:B------:R-:W-:Y:S01]  /*34a0*/  IMAD R0, R29, R2, R0 ;  /* 0x000000021d007224 */ /* 0x000fe200078e0200 */
[----:B------:R2:W-:Y:S01]  /*34b0*/  STL [R1+0xc0], R5 ;  /* 0x0000c00501007387 */ /* 0x0005e20000100800 */
[----:B------:R-:W-:Y:S01]  /*34c0*/  IMAD.MOV R10, RZ, RZ, -R10 ;  /* 0x000000ffff0a7224 */ /* 0x000fe200078e0a0a */
[C---:B-1----:R-:W-:Y:S02]  /*34d0*/  LOP3.LUT R7, R15.reuse, 0xd0, RZ, 0xfc, !PT ;  /* 0x000000d00f077812 */ /* 0x042fe400078efcff */
[----:B------:R-:W-:Y:S01]  /*34e0*/  LOP3.LUT R6, R15, 0xd4, RZ, 0xfc, !PT ;  /* 0x000000d40f067812 */ /* 0x000fe200078efcff */
[----:B------:R1:W-:Y:S01]  /*34f0*/  STL [R1+0xc4], R3 ;  /* 0x0000c40301007387 */ /* 0x0003e20000100800 */
[----:B------:R-:W-:Y:S01]  /*3500*/  IMAD R11, R29, R10, R9 ;  /* 0x0000000a1d0b7224 */ /* 0x000fe200078e0209 */
[----:B------:R-:W-:-:S02]  /*3510*/  IABS R9, R7 ;  /* 0x0000000700097213 */ /* 0x000fc40000000000 */
[C---:B--2---:R-:W-:Y:S01]  /*3520*/  LOP3.LUT R5, R15.reuse, 0xd8, RZ, 0xfc, !PT ;  /* 0x000000d80f057812 */ /* 0x044fe200078efcff */
[----:B------:R-:W-:Y:S01]  /*3530*/  STL [R1+0x1d0], R0 ;  /* 0x0001d00001007387 */ /* 0x000fe20000100800 */
[C---:B------:R-:W-:Y:S02]  /*3540*/  LOP3.LUT R4, R15.reuse, 0xe0, RZ, 0xfc, !PT ;  /* 0x000000e00f047812 */ /* 0x040fe400078efcff */
[----:B-1----:R-:W-:Y:S01]  /*3550*/  LOP3.LUT R3, R15, 0xdc, RZ, 0xfc, !PT ;  /* 0x000000dc0f037812 */ /* 0x002fe200078efcff */
[----:B------:R1:W-:Y:S04]  /*3560*/  STL [R1+0x904], R7 ;  /* 0x0009040701007387 */ /* 0x0003e80000100800 */
[----:B------:R-:W-:Y:S01]  /*3570*/  STL [R1+0x920], R6 ;  /* 0x0009200601007387 */ /* 0x000fe20000100800 */
[----:B------:R-:W-:-:S03]  /*3580*/  IMAD.HI.U32 R10, R28, R9, RZ ;  /* 0x000000091c0a7227 */ /* 0x000fc600078e00ff */
        /* <DEDUP_REMOVED lines=23> */
[----:B------:R-:W-:-:S03]  /*3700*/  LOP3.LUT R6, R15, 0xe8, RZ, 0xfc, !PT ;  /* 0x000000e80f067812 */ /* 0x000fc600078efcff */
[----:B------:R2:W-:Y:S01]  /*3710*/  STL [R1+0xb4], R5 ;  /* 0x0000b40501007387 */ /* 0x0005e20000100800 */
[----:B-1----:R-:W-:-:S03]  /*3720*/  LOP3.LUT R7, R15, 0xe4, RZ, 0xfc, !PT ;  /* 0x000000e40f077812 */ /* 0x002fc600078efcff */
[----:B------:R1:W-:Y:S01]  /*3730*/  STL [R1+0x1bc], R3 ;  /* 0x0001bc0301007387 */ /* 0x0003e20000100800 */
[----:B--2---:R-:W-:-:S03]  /*3740*/  LOP3.LUT R5, R15, 0xec, RZ, 0xfc, !PT ;  /* 0x000000ec0f057812 */ /* 0x004fc600078efcff */
[----:B------:R-:W-:Y:S01]  /*3750*/  STL [R1+0x1c0], R0 ;  /* 0x0001c00001007387 */ /* 0x000fe20000100800 */
[----:B------:R-:W-:-:S03]  /*3760*/  IABS R9, R7 ;  /* 0x0000000700097213 */ /* 0x000fc60000000000 */
[----:B------:R2:W-:Y:S01]  /*3770*/  STL [R1+0x8ec], R7 ;  /* 0x0008ec0701007387 */ /* 0x0005e20000100800 */
[----:B-1----:R-:W-:-:S03]  /*3780*/  LOP3.LUT R3, R15, 0xf0, RZ, 0xfc, !PT ;  /* 0x000000f00f037812 */ /* 0x002fc600078efcff */
[----:B------:R-:W-:Y:S01]  /*3790*/  STL [R1+0x900], R6 ;  /* 0x0009000601007387 */ /* 0x000fe20000100800 */
[----:B------:R-:W-:-:S03]  /*37a0*/  LOP3.LUT R4, R15, 0xf4, RZ, 0xfc, !PT ;  /* 0x000000f40f047812 */ /* 0x000fc600078efcff */
[----:B------:R1:W-:Y:S01]  /*37b0*/  STL [R1+0x908], R5 ;  /* 0x0009080501007387 */ /* 0x0003e20000100800 */
[----:B--2---:R-:W-:Y:S01]  /*37c0*/  IABS R7, R6 ;  /* 0x0000000600077213 */ /* 0x004fe20000000000 */
[C---:B------:R-:W-:Y:S02]  /*37d0*/  IMAD.HI.U32 R10, R28.reuse, R9, RZ ;  /* 0x000000091c0a7227 */ /* 0x040fe400078e00ff */
        /* <DEDUP_REMOVED lines=138> */
[----:B--2---:R-:W-:-:S03]  /*4080*/  IABS R7, R6 ;  /* 0x0000000600077213 */ /* 0x004fc60000000000 */
[----:B------:R2:W-:Y:S01]  /*4090*/  STL [R1+0xa34], R3 ;  /* 0x000a340301007387 */ /* 0x0005e20000100800 */
[----:B------:R-:W-:Y:S01]  /*40a0*/  IMAD.HI.U32 R10, R28, R9, RZ ;  /* 0x000000091c0a7227 */ /* 0x000fe200078e00ff */
[----:B-1----:R-:W-:-:S03]  /*40b0*/  IABS R5, R5 ;  /* 0x0000000500057213 */ /* 0x002fc60000000000 */
[----:B------:R-:W-:Y:S01]  /*40c0*/  IMAD.HI.U32 R8, R28, R7, RZ ;  /* 0x000000071c087227 */ /* 0x000fe200078e00ff */
[----:B--2---:R-:W-:-:S03]  /*40d0*/  IABS R3, R3 ;  /* 0x0000000300037213 */ /* 0x004fc60000000000 */
[C---:B------:R-:W-:Y:S01]  /*40e0*/  IMAD.HI.U32 R6, R28.reuse, R5, RZ ;  /* 0x000000051c067227 */ /* 0x040fe200078e00ff */
[----:B------:R-:W-:Y:S01]  /*40f0*/  IABS R0, R4 ;  /* 0x0000000400007213 */ /* 0x000fe20000000000 */
[----:B------:R1:W-:Y:S02]  /*4100*/  STL [R1+0xa3c], R4 ;  /* 0x000a3c0401007387 */ /* 0x0003e40000100800 */
[----:B------:R-:W-:Y:S02]  /*4110*/  IMAD.MOV R10, RZ, RZ, -R10 ;  /* 0x000000ffff0a7224 */ /* 0x000fe400078e0a0a */
[----:B------:R-:W-:Y:S02]  /*4120*/  IMAD.MOV R8, RZ, RZ, -R8 ;  /* 0x000000ffff087224 */ /* 0x000fe400078e0a08 */
[----:B------:R-:W-:Y:S02]  /*4130*/  IMAD.MOV R6, RZ, RZ, -R6 ;  /* 0x000000ffff067224 */ /* 0x000fe400078e0a06 */
[----:B-1----:R-:W-:-:S04]  /*4140*/  IMAD.HI.U32 R4, R28, R3, RZ ;  /* 0x000000031c047227 */ /* 0x002fc800078e00ff */
[----:B------:R-:W-:-:S04]  /*4150*/  IMAD.HI.U32 R2, R28, R0, RZ ;  /* 0x000000001c027227 */ /* 0x000fc800078e00ff */
[----:B------:R-:W-:Y:S02]  /*4160*/  IMAD.MOV R4, RZ, RZ, -R4 ;  /* 0x000000ffff047224 */ /* 0x000fe400078e0a04 */
[C---:B------:R-:W-:Y:S02]  /*4170*/  IMAD R9, R29.reuse, R10, R9 ;  /* 0x0000000a1d097224 */ /* 0x040fe400078e0209 */
[C---:B------:R-:W-:Y:S02]  /*4180*/  IMAD R7, R29.reuse, R8, R7 ;  /* 0x000000081d077224 */ /* 0x040fe400078e0207 */
[C---:B------:R-:W-:Y:S02]  /*4190*/  IMAD R5, R29.reuse, R6, R5 ;  /* 0x000000061d057224 */ /* 0x040fe400078e0205 */
[----:B------:R-:W-:Y:S01]  /*41a0*/  IMAD.MOV R2, RZ, RZ, -R2 ;  /* 0x000000ffff027224 */ /* 0x000fe200078e0a02 */
[----:B------:R-:W-:Y:S01]  /*41b0*/  STL [R1+0x54], R9 ;  /* 0x0000540901007387 */ /* 0x000fe20000100800 */
[----:B------:R-:W-:-:S02]  /*41c0*/  IMAD R3, R29, R4, R3 ;  /* 0x000000041d037224 */ /* 0x000fc400078e0203 */
[----:B------:R-:W-:Y:S01]  /*41d0*/  IMAD R0, R29, R2, R0 ;  /* 0x000000021d007224 */ /* 0x000fe200078e0200 */
[----:B------:R-:W-:Y:S01]  /*41e0*/  STL [R1+0x50], R7 ;  /* 0x0000500701007387 */ /* 0x000fe20000100800 */
[----:B------:R-:W-:-:S03]  /*41f0*/  LOP3.LUT R4, R15, 0x14c, RZ, 0xfc, !PT ;  /* 0x0000014c0f047812 */ /* 0x000fc600078efcff */
[----:B------:R1:W-:Y:S04]  /*4200*/  STL [R1+0x4c], R5 ;  /* 0x00004c0501007387 */ /* 0x0003e80000100800 */
[----:B------:R2:W-:Y:S01]  /*4210*/  STL [R1+0x48], R3 ;  /* 0x0000480301007387 */ /* 0x0005e20000100800 */
[----:B-1----:R-:W-:-:S03]  /*4220*/  LOP3.LUT R5, R15, 0x148, RZ, 0xfc, !PT ;  /* 0x000001480f057812 */ /* 0x002fc600078efcff */
[----:B------:R-:W-:Y:S01]  /*4230*/  STL [R1+0x44], R0 ;  /* 0x0000440001007387 */ /* 0x000fe20000100800 */
[----:B--2---:R-:W-:-:S03]  /*4240*/  LOP3.LUT R3, R15, 0x150, RZ, 0xfc, !PT ;  /* 0x000001500f037812 */ /* 0x004fc600078efcff */
[----:B------:R1:W-:Y:S01]  /*4250*/  STL [R1+0x9fc], R5 ;  /* 0x0009fc0501007387 */ /* 0x0003e20000100800 */
[----:B------:R-:W-:-:S03]  /*4260*/  LOP3.LUT R7, R15, 0x154, RZ, 0xfc, !PT ;  /* 0x000001540f077812 */ /* 0x000fc600078efcff */
[----:B------:R-:W-:Y:S01]  /*4270*/  STL [R1+0xa18], R4 ;  /* 0x000a180401007387 */ /* 0x000fe20000100800 */
[----:B------:R-:W-:-:S03]  /*4280*/  LOP3.LUT R6, R15, 0x158, RZ, 0xfc, !PT ;  /* 0x000001580f067812 */ /* 0x000fc600078efcff */
[----:B------:R2:W-:Y:S01]  /*4290*/  STL [R1+0xa14], R3 ;  /* 0x000a140301007387 */ /* 0x0005e20000100800 */
[----:B------:R-:W-:Y:S02]  /*42a0*/  IABS R2, R7 ;  /* 0x0000000700027213 */ /* 0x000fe40000000000 */
[----:B-1----:R-:W-:Y:S02]  /*42b0*/  IABS R5, R5 ;  /* 0x0000000500057213 */ /* 0x002fe40000000000 */
[----:B------:R-:W-:Y:S02]  /*42c0*/  IABS R0, R6 ;  /* 0x0000000600007213 */ /* 0x000fe40000000000 */
[----:B--2---:R-:W-:Y:S01]  /*42d0*/  IABS R3, R3 ;  /* 0x0000000300037213 */ /* 0x004fe20000000000 */
[----:B------:R-:W-:Y:S01]  /*42e0*/  IMAD.HI.U32 R9, R28, R2, RZ ;  /* 0x000000021c097227 */ /* 0x000fe200078e00ff */
[----:B------:R-:W-:-:S03]  /*42f0*/  IABS R4, R4 ;  /* 0x0000000400047213 */ /* 0x000fc60000000000 */
[C---:B------:R-:W-:Y:S01]  /*4300*/  IMAD.HI.U32 R8, R28.reuse, R3, RZ ;  /* 0x000000031c087227 */ /* 0x040fe200078e00ff */
[----:B------:R1:W-:Y:S03]  /*4310*/  STL [R1+0xa2c], R7 ;  /* 0x000a2c0701007387 */ /* 0x0003e60000100800 */
[----:B------:R-:W-:Y:S01]  /*4320*/  IMAD.MOV R8, RZ, RZ, -R8 ;  /* 0x000000ffff087224 */ /* 0x000fe200078e0a08 */
[----:B------:R2:W-:Y:S01]  /*4330*/  STL [R1+0xa28], R6 ;  /* 0x000a280601007387 */ /* 0x0005e20000100800 */
[----:B------:R-:W-:-:S04]  /*4340*/  IMAD.HI.U32 R10, R28, R0, RZ ;  /* 0x000000001c0a7227 */ /* 0x000fc800078e00ff */
[----:B------:R-:W-:Y:S02]  /*4350*/  IMAD.MOV R9, RZ, RZ, -R9 ;  /* 0x000000ffff097224 */ /* 0x000fe400078e0a09 */
[----:B-1----:R-:W-:-:S04]  /*4360*/  IMAD.HI.U32 R7, R28, R4, RZ ;  /* 0x000000041c077227 */ /* 0x002fc800078e00ff */
[----:B--2---:R-:W-:-:S04]  /*4370*/  IMAD.HI.U32 R6, R28, R5, RZ ;  /* 0x000000051c067227 */ /* 0x004fc800078e00ff */
[C---:B------:R-:W-:Y:S02]  /*4380*/  IMAD R3, R29.reuse, R8, R3 ;  /* 0x000000081d037224 */ /* 0x040fe400078e0203 */
[----:B------:R-:W-:Y:S02]  /*4390*/  IMAD.MOV R6, RZ, RZ, -R6 ;  /* 0x000000ffff067224 */ /* 0x000fe400078e0a06 */
[----:B------:R-:W-:Y:S02]  /*43a0*/  IMAD.MOV R10, RZ, RZ, -R10 ;  /* 0x000000ffff0a7224 */ /* 0x000fe400078e0a0a */
[C---:B------:R-:W-:Y:S01]  /*43b0*/  IMAD R2, R29.reuse, R9, R2 ;  /* 0x000000091d027224 */ /* 0x040fe200078e0202 */
[----:B------:R1:W-:Y:S01]  /*43c0*/  STL [R1+0x38], R3 ;  /* 0x0000380301007387 */ /* 0x0003e20000100800 */
[----:B------:R-:W-:Y:S02]  /*43d0*/  IMAD.MOV R7, RZ, RZ, -R7 ;  /* 0x000000ffff077224 */ /* 0x000fe400078e0a07 */
[----:B------:R-:W-:Y:S01]  /*43e0*/  IMAD R27, R29, R6, R5 ;  /* 0x000000061d1b7224 */ /* 0x000fe200078e0205 */
[----:B------:R-:W-:Y:S01]  /*43f0*/  LOP3.LUT R6, R15, 0x15c, RZ, 0xfc, !PT ;  /* 0x0000015c0f067812 */ /* 0x000fe200078efcff */
[C---:B------:R-:W-:Y:S01]  /*4400*/  IMAD R0, R29.reuse, R10, R0 ;  /* 0x0000000a1d007224 */ /* 0x040fe200078e0200 */
[----:B------:R2:W-:Y:S01]  /*4410*/  STL [R1+0x34], R2 ;  /* 0x0000340201007387 */ /* 0x0005e20000100800 */
[----:B------:R-:W-:Y:S01]  /*4420*/  IMAD R26, R29, R7, R4 ;  /* 0x000000071d1a7224 */ /* 0x000fe200078e0204 */
[----:B------:R-:W-:-:S02]  /*4430*/  LOP3.LUT R4, R15, 0x168, RZ, 0xfc, !PT ;  /* 0x000001680f047812 */ /* 0x000fc400078efcff */
[C---:B-1----:R-:W-:Y:S01]  /*4440*/  LOP3.LUT R3, R15.reuse, 0x164, RZ, 0xfc, !PT ;  /* 0x000001640f037812 */ /* 0x042fe200078efcff */
[----:B------:R1:W-:Y:S01]  /*4450*/  STL [R1+0x30], R0 ;  /* 0x0000300001007387 */ /* 0x0003e20000100800 */
[C---:B------:R-:W-:Y:S02]  /*4460*/  LOP3.LUT R5, R15.reuse, 0x16c, RZ, 0xfc, !PT ;  /* 0x0000016c0f057812 */ /* 0x040fe400078efcff */
[----:B--2---:R-:W-:Y:S01]  /*4470*/  LOP3.LUT R2, R15, 0x160, RZ, 0xfc, !PT ;  /* 0x000001600f027812 */ /* 0x004fe200078efcff */
[----:B------:R-:W-:Y:S04]  /*4480*/  STL [R1+0x9e8], R6 ;  /* 0x0009e80601007387 */ /* 0x000fe80000100800 */
[----:B------:R2:W-:Y:S01]  /*4490*/  STL [R1+0x9e4], R2 ;  /* 0x0009e40201007387 */ /* 0x0005e20000100800 */
[----:B-1----:R-:W-:-:S03]  /*44a0*/  IABS R0, R6 ;  /* 0x0000000600007213 */ /* 0x002fc60000000000 */
[----:B------:R1:W-:Y:S04]  /*44b0*/  STL [R1+0xa0c], R3 ;  /* 0x000a0c0301007387 */ /* 0x0003e80000100800 */
[----:B------:R3:W-:Y:S01]  /*44c0*/  STL [R1+0xa08], R4 ;  /* 0x000a080401007387 */ /* 0x0007e20000100800 */
[----:B--2---:R-:W-:-:S03]  /*44d0*/  IABS R2, R2 ;  /* 0x0000000200027213 */ /* 0x004fc60000000000 */
[----:B------:R2:W-:Y:S01]  /*44e0*/  STL [R1+0xa24], R5 ;  /* 0x000a240501007387 */ /* 0x0005e20000100800 */
[----:B-1----:R-:W-:Y:S01]  /*44f0*/  IABS R3, R3 ;  /* 0x0000000300037213 */ /* 0x002fe20000000000 */
[----:B------:R-:W-:Y:S01]  /*4500*/  IMAD.HI.U32 R6, R28, R0, RZ ;  /* 0x000000001c067227 */ /* 0x000fe200078e00ff */
[----:B---3--:R-:W-:-:S03]  /*4510*/  IABS R4, R4 ;  /* 0x0000000400047213 */ /* 0x008fc60000000000 */
[----:B------:R-:W-:Y:S01]  /*4520*/  IMAD.HI.U32 R7, R28, R2, RZ ;  /* 0x000000021c077227 */ /* 0x000fe200078e00ff */
[----:B--2---:R-:W-:-:S03]  /*4530*/  IABS R5, R5 ;  /* 0x0000000500057213 */ /* 0x004fc60000000000 */
[----:B------:R-:W-:-:S04]  /*4540*/  IMAD.HI.U32 R8, R28, R3, RZ ;  /* 0x000000031c087227 */ /* 0x000fc800078e00ff */
        /* <DEDUP_REMOVED lines=9> */
[C---:B------:R-:W-:Y:S02]  /*45e0*/  IMAD R0, R29.reuse, R8, R3 ;  /* 0x000000081d007224 */ /* 0x040fe400078e0203 */
[C---:B------:R-:W-:Y:S01]  /*45f0*/  IMAD R2, R29.reuse, R9, R4 ;  /* 0x000000091d027224 */ /* 0x040fe200078e0204 */
[----:B------:R-:W-:Y:S01]  /*4600*/  STL [R1+0x2c], R16 ;  /* 0x00002c1001007387 */ /* 0x000fe20000100800 */
[----:B------:R-:W-:-:S03]  /*4610*/  IMAD R3, R29, R10, R5 ;  /* 0x0000000a1d037224 */ /* 0x000fc600078e0205 */
[----:B------:R-:W-:Y:S04]  /*4620*/  STL [R1+0x28], R6 ;  /* 0x0000280601007387 */ /* 0x000fe80000100800 */
[----:B------:R1:W-:Y:S01]  /*4630*/  STL [R1+0x24], R0 ;  /* 0x0000240001007387 */ /* 0x0003e20000100800 */
[----:B------:R-:W-:-:S03]  /*4640*/  LOP3.LUT R4, R15, 0x17c, RZ, 0xfc, !PT ;  /* 0x0000017c0f047812 */ /* 0x000fc600078efcff */
[----:B------:R2:W-:Y:S04]  /*4650*/  STL [R1+0x20], R2 ;  /* 0x0000200201007387 */ /* 0x0005e80000100800 */
[----:B------:R3:W-:Y:S01]  /*4660*/  STL [R1+0x1c], R3 ;  /* 0x00001c0301007387 */ /* 0x0007e20000100800 */
[C---:B-1----:R-:W-:Y:S02]  /*4670*/  LOP3.LUT R0, R15.reuse, 0x170, RZ, 0xfc, !PT ;  /* 0x000001700f007812 */ /* 0x042fe400078efcff */
[----:B--2---:R-:W-:-:S03]  /*4680*/  LOP3.LUT R2, R15, 0x174, RZ, 0xfc, !PT ;  /* 0x000001740f027812 */ /* 0x004fc600078efcff */
[----:B------:R1:W-:Y:S01]  /*4690*/  STL [R1+0x9bc], R0 ;  /* 0x0009bc0001007387 */ /* 0x0003e20000100800 */
[----:B---3--:R-:W-:-:S03]  /*46a0*/  LOP3.LUT R3, R15, 0x178, RZ, 0xfc, !PT ;  /* 0x000001780f037812 */ /* 0x008fc600078efcff */
[----:B------:R2:W-:Y:S01]  /*46b0*/  STL [R1+0x9e0], R2 ;  /* 0x0009e00201007387 */ /* 0x0005e20000100800 */
[----:B------:R-:W-:-:S03]  /*46c0*/  LOP3.LUT R6, R15, 0x180, RZ, 0xfc, !PT ;  /* 0x000001800f067812 */ /* 0x000fc600078efcff */
[----:B------:R3:W-:Y:S01]  /*46d0*/  STL [R1+0x9dc], R3 ;  /* 0x0009dc0301007387 */ /* 0x0007e20000100800 */
[----:B-1----:R-:W-:-:S03]  /*46e0*/  IABS R0, R0 ;  /* 0x0000000000007213 */ /* 0x002fc60000000000 */
[----:B------:R1:W-:Y:S01]  /*46f0*/  STL [R1+0xa04], R4 ;  /* 0x000a040401007387 */ /* 0x0003e20000100800 */
[----:B--2---:R-:W-:-:S03]  /*4700*/  IABS R2, R2 ;  /* 0x0000000200027213 */ /* 0x004fc60000000000 */
[----:B------:R2:W-:Y:S01]  /*4710*/  STL [R1+0xa00], R6 ;  /* 0x000a000601007387 */ /* 0x0005e20000100800 */
[----:B---3--:R-:W-:Y:S02]  /*4720*/  IABS R3, R3 ;  /* 0x0000000300037213 */ /* 0x008fe40000000000 */
[----:B------:R-:W-:Y:S02]  /*4730*/  IABS R5, R6 ;  /* 0x0000000600057213 */ /* 0x000fe40000000000 */
[----:B-1----:R-:W-:Y:S01]  /*4740*/  IABS R4, R4 ;  /* 0x0000000400047213 */ /* 0x002fe20000000000 */
[----:B------:R-:W-:-:S04]  /*4750*/  IMAD.HI.U32 R7, R28, R2, RZ ;  /* 0x000000021c077227 */ /* 0x000fc800078e00ff */
[----:B--2---:R-:W-:-:S04]  /*4760*/  IMAD.HI.U32 R6, R28, R0, RZ ;  /* 0x000000001c067227 */ /* 0x004fc800078e00ff */
[----:B------:R-:W-:-:S04]  /*4770*/  IMAD.HI.U32 R8, R28, R3, RZ ;  /* 0x000000031c087227 */ /* 0x000fc800078e00ff */
[----:B------:R-:W-:-:S04]  /*4780*/  IMAD.HI.U32 R9, R28, R4, RZ ;  /* 0x000000041c097227 */ /* 0x000fc800078e00ff */
[----:B------:R-:W-:Y:S02]  /*4790*/  IMAD.MOV R6, RZ, RZ, -R6 ;  /* 0x000000ffff067224 */ /* 0x000fe400078e0a06 */
[----:B------:R-:W-:Y:S02]  /*47a0*/  IMAD.MOV R7, RZ, RZ, -R7 ;  /* 0x000000ffff077224 */ /* 0x000fe400078e0a07 */
[----:B------:R-:W-:-:S04]  /*47b0*/  IMAD.HI.U32 R10, R28, R5, RZ ;  /* 0x000000051c0a7227 */ /* 0x000fc800078e00ff */
[----:B------:R-:W-:Y:S02]  /*47c0*/  IMAD.MOV R8, RZ, RZ, -R8 ;  /* 0x000000ffff087224 */ /* 0x000fe400078e0a08 */
[----:B------:R-:W-:Y:S02]  /*47d0*/  IMAD.MOV R9, RZ, RZ, -R9 ;  /* 0x000000ffff097224 */ /* 0x000fe400078e0a09 */
[C---:B------:R-:W-:Y:S02]  /*47e0*/  IMAD R16, R29.reuse, R6, R0 ;  /* 0x000000061d107224 */ /* 0x040fe400078e0200 */
[C---:B------:R-:W-:Y:S02]  /*47f0*/  IMAD R6, R29.reuse, R7, R2 ;  /* 0x000000071d067224 */ /* 0x040fe400078e0202 */
[----:B------:R-:W-:Y:S02]  /*4800*/  IMAD.MOV R10, RZ, RZ, -R10 ;  /* 0x000000ffff0a7224 */ /* 0x000fe400078e0a0a */
[----:B------:R-:W-:-:S02]  /*4810*/  IMAD R0, R29, R8, R3 ;  /* 0x000000081d007224 */ /* 0x000fc400078e0203 */
[C---:B------:R-:W-:Y:S01]  /*4820*/  IMAD R2, R29.reuse, R9, R4 ;  /* 0x000000091d027224 */ /* 0x040fe200078e0204 */
[----:B------:R-:W-:Y:S01]  /*4830*/  STL [R1+0x18], R16 ;  /* 0x0000181001007387 */ /* 0x000fe20000100800 */
[----:B------:R-:W-:-:S03]  /*4840*/  IMAD R3, R29, R10, R5 ;  /* 0x0000000a1d037224 */ /* 0x000fc600078e0205 */
[----:B------:R1:W-:Y:S04]  /*4850*/  STL [R1+0x14], R6 ;  /* 0x0000140601007387 */ /* 0x0003e80000100800 */
[----:B------:R2:W-:Y:S01]  /*4860*/  STL [R1+0x10], R0 ;  /* 0x0000100001007387 */ /* 0x0005e20000100800 */
[----:B------:R-:W-:-:S03]  /*4870*/  LOP3.LUT R4, R15, 0x190, RZ, 0xfc, !PT ;  /* 0x000001900f047812 */ /* 0x000fc600078efcff */
[----:B------:R3:W-:Y:S01]  /*4880*/  STL [R1+0xc], R2 ;  /* 0x00000c0201007387 */ /* 0x0007e20000100800 */
[C---:B-1----:R-:W-:Y:S02]  /*4890*/  LOP3.LUT R6, R15.reuse, 0x18c, RZ, 0xfc, !PT ;  /* 0x0000018c0f067812 */ /* 0x042fe400078efcff */
[C---:B--2---:R-:W-:Y:S01]  /*48a0*/  LOP3.LUT R0, R15.reuse, 0x184, RZ, 0xfc, !PT ;  /* 0x000001840f007812 */ /* 0x044fe200078efcff */
[----:B------:R1:W-:Y:S01]  /*48b0*/  STL [R1+0x8], R3 ;  /* 0x0000080301007387 */ /* 0x0003e20000100800 */
[----:B---3--:R-:W-:-:S03]  /*48c0*/  LOP3.LUT R2, R15, 0x188, RZ, 0xfc, !PT ;  /* 0x000001880f027812 */ /* 0x008fc600078efcff */
[----:B------:R2:W-:Y:S04]  /*48d0*/  STL [R1+0x9b4], R0 ;  /* 0x0009b40001007387 */ /* 0x0005e80000100800 */
[----:B------:R3:W-:Y:S01]  /*48e0*/  STL [R1+0x9b0], R2 ;  /* 0x0009b00201007387 */ /* 0x0007e20000100800 */
[----:B-1----:R-:W-:-:S03]  /*48f0*/  LOP3.LUT R3, R15, 0x194, RZ, 0xfc, !PT ;  /* 0x000001940f037812 */ /* 0x002fc600078efcff */
[----:B------:R-:W-:Y:S04]  /*4900*/  STL [R1+0x9d8], R6 ;  /* 0x0009d80601007387 */ /* 0x000fe80000100800 */
[----:B------:R-:W-:Y:S04]  /*4910*/  STL [R1+0x9d4], R4 ;  /* 0x0009d40401007387 */ /* 0x000fe80000100800 */
[----:B------:R1:W-:Y:S04]  /*4920*/  STL [R1+0x9f8], R3 ;  /* 0x0009f80301007387 */ /* 0x0003e80000100800 */
[----:B------:R-:W4:Y:S01]  /*4930*/  LDL.64 R16, [R1+0x660] ;  /* 0x0006600001107983 */ /* 0x000f220000100a00 */
[----:B--2---:R-:W-:-:S02]  /*4940*/  IABS R0, R0 ;  /* 0x0000000000007213 */ /* 0x004fc40000000000 */
[----:B---3--:R-:W-:Y:S01]  /*4950*/  IABS R2, R2 ;  /* 0x0000000200027213 */ /* 0x008fe20000000000 */
[----:B------:R-:W2:Y:S01]  /*4960*/  LDL.64 R18, [R1+0x658] ;  /* 0x0006580001127983 */ /* 0x000ea20000100a00 */
[----:B------:R-:W-:Y:S02]  /*4970*/  IABS R25, R6 ;  /* 0x0000000600197213 */ /* 0x000fe40000000000 */
[----:B------:R-:W-:Y:S01]  /*4980*/  IABS R23, R3 ;  /* 0x0000000300177213 */ /* 0x000fe20000000000 */
[C---:B-1----:R-:W-:Y:S01]  /*4990*/  IMAD.HI.U32 R3, R28.reuse, R0, RZ ;  /* 0x000000001c037227 */ /* 0x042fe200078e00ff */
[----:B------:R-:W-:Y:S01]  /*49a0*/  IABS R24, R4 ;  /* 0x0000000400187213 */ /* 0x000fe20000000000 */
[----:B------:R-:W3:Y:S02]  /*49b0*/  LDL.64 R20, [R1+0x718] ;  /* 0x0007180001147983 */ /* 0x000ee40000100a00 */
[----:B------:R-:W-:-:S04]  /*49c0*/  IMAD.HI.U32 R5, R28, R2, RZ ;  /* 0x000000021c057227 */ /* 0x000fc800078e00ff */
[----:B------:R-:W-:-:S04]  /*49d0*/  IMAD.HI.U32 R4, R28, R25, RZ ;  /* 0x000000191c047227 */ /* 0x000fc800078e00ff */
[----:B------:R-:W-:Y:S02]  /*49e0*/  IMAD.MOV R3, RZ, RZ, -R3 ;  /* 0x000000ffff037224 */ /* 0x000fe400078e0a03 */
[----:B------:R-:W-:Y:S02]  /*49f0*/  IMAD.MOV R5, RZ, RZ, -R5 ;  /* 0x000000ffff057224 */ /* 0x000fe400078e0a05 */
[----:B------:R-:W-:Y:S02]  /*4a00*/  IMAD.MOV R4, RZ, RZ, -R4 ;  /* 0x000000ffff047224 */ /* 0x000fe400078e0a04 */
[C---:B------:R-:W-:Y:S02]  /*4a10*/  IMAD R3, R29.reuse, R3, R0 ;  /* 0x000000031d037224 */ /* 0x040fe400078e0200 */
[C---:B------:R-:W-:Y:S02]  /*4a20*/  IMAD R2, R29.reuse, R5, R2 ;  /* 0x000000051d027224 */ /* 0x040fe400078e0202 */
[----:B------:R-:W-:Y:S01]  /*4a30*/  IMAD R25, R29, R4, R25 ;  /* 0x000000041d197224 */ /* 0x000fe200078e0219 */
[----:B------:R1:W-:Y:S04]  /*4a40*/  STL [R1+0x4], R3 ;  /* 0x0000040301007387 */ /* 0x0003e80000100800 */
[----:B------:R-:W3:Y:S04]  /*4a50*/  LDL.64 R4, [R1+0x670] ;  /* 0x0006700001047983 */ /* 0x000ee80000100a00 */
[----:B------:R-:W1:Y:S01]  /*4a60*/  S2R R8, SR_TID.X ;  /* 0x0000000000087919 */ /* 0x000e620000002100 */
[----:B------:R-:W-:-:S04]  /*4a70*/  IMAD.HI.U32 R6, R28, R24, RZ ;  /* 0x000000181c067227 */ /* 0x000fc800078e00ff */
[----:B------:R-:W-:-:S04]  /*4a80*/  IMAD.HI.U32 R7, R28, R23, RZ ;  /* 0x000000171c077227 */ /* 0x000fc800078e00ff */
[----:B------:R-:W-:Y:S02]  /*4a90*/  IMAD.MOV R0, RZ, RZ, -R6 ;  /* 0x000000ffff007224 */ /* 0x000fe400078e0a06 */
[----:B-1----:R-:W-:Y:S02]  /*4aa0*/  IMAD.MOV R3, RZ, RZ, -R7 ;  /* 0x000000ffff037224 */ /* 0x002fe400078e0a07 */
[----:B------:R-:W3:Y:S01]  /*4ab0*/  LDL.64 R6, [R1+0x710] ;  /* 0x0007100001067983 */ /* 0x000ee20000100a00 */
[C---:B------:R-:W-:Y:S01]  /*4ac0*/  LOP3.LUT R9, R8.reuse, 0x180, RZ, 0xc0, !PT ;  /* 0x0000018008097812 */ /* 0x040fe200078ec0ff */
[----:B------:R-:W-:-:S03]  /*4ad0*/  IMAD.SHL.U32 R8, R8, 0x4, RZ ;  /* 0x0000000408087824 */ /* 0x000fc600078e00ff */
[----:B------:R-:W-:Y:S01]  /*4ae0*/  SHF.R.U32.HI R9, RZ, 0x2, R9 ;  /* 0x00000002ff097819 */ /* 0x000fe20000011609 */
[----:B------:R1:W-:Y:S03]  /*4af0*/  STL [R1], R2 ;  /* 0x0000000201007387 */ /* 0x0003e60000100800 */
[----:B------:R-:W-:-:S04]  /*4b00*/  LOP3.LUT R9, R9, 0x7fc, R8, 0x78, !PT ;  /* 0x000007fc09097812 */ /* 0x000fc800078e7808 */
[----:B-1----:R-:W-:Y:S01]  /*4b10*/  IADD3 R2, R9, 0x100000, RZ ;  /* 0x0010000009027810 */ /* 0x002fe20007ffe0ff */
[C---:B------:R-:W-:Y:S02]  /*4b20*/  IMAD R24, R29.reuse, R0, R24 ;  /* 0x000000001d187224 */ /* 0x040fe400078e0218 */
[----:B------:R-:W-:Y:S01]  /*4b30*/  IMAD R23, R29, R3, R23 ;  /* 0x000000031d177224 */ /* 0x000fe200078e0217 */
[----:B------:R-:W-:Y:S01]  /*4b40*/  STL [R1+0x1258], R25 ;  /* 0x0012581901007387 */ /* 0x000fe20000100800 */
[----:B------:R-:W-:-:S03]  /*4b50*/  IADD3 R3, R9, 0x100000, RZ ;  /* 0x0010000009037810 */ /* 0x000fc60007ffe0ff */
[----:B------:R1:W-:Y:S01]  /*4b60*/  STL [R1+0x1254], R24 ;  /* 0x0012541801007387 */ /* 0x0003e20000100800 */
[----:B------:R-:W-:-:S03]  /*4b70*/  IADD3 R0, R9, 0x100000, RZ ;  /* 0x0010000009007810 */ /* 0x000fc60007ffe0ff */
[----:B-1----:R-:W3:Y:S04]  /*4b80*/  LDL.LU R24, [R1+0x88] ;  /* 0x0000880001187983 */ /* 0x002ee80000300800 */
[----:B------:R1:W-:Y:S04]  /*4b90*/  STL [R1+0x125c], R23 ;  /* 0x00125c1701007387 */ /* 0x0003e80000100800 */
[----:B-1----:R-:W3:Y:S04]  /*4ba0*/  LDL.LU R23, [R1+0x8c] ;  /* 0x00008c0001177983 */ /* 0x002ee80000300800 */
[----:B----4-:R1:W-:Y:S04]  /*4bb0*/  LDGSTS.E [R2+-0x74000], [R16.64], P4 ;  /* 0x8c00000010027fae */ /* 0x0103e8000a12184c */
[----:B--2---:R2:W-:Y:S04]  /*4bc0*/  LDGSTS.E [R3+-0x73800], [R18.64], P5 ;  /* 0x8c80000012037fae */ /* 0x0045e8000a92184c */
[----:B-1----:R-:W1:Y:S04]  /*4bd0*/  S2R R16, SR_TID.X ;  /* 0x0000000000107919 */ /* 0x002e680000002100 */
[----:B------:R-:W4:Y:S04]  /*4be0*/  LDL.LU R17, [R1+0x1288] ;  /* 0x0012880001117983 */ /* 0x000f280000300800 */
[----:B------:R-:W4:Y:S04]  /*4bf0*/  LDL.LU R10, [R1+0x1e4] ;  /* 0x0001e400010a7983 */ /* 0x000f280000300800 */
[----:B--2---:R-:W2:Y:S04]  /*4c00*/  LDL.LU.64 R18, [R1+0x1280] ;  /* 0x0012800001127983 */ /* 0x004ea80000300a00 */
[----:B------:R-:W2:Y:S04]  /*4c10*/  LDL.LU R3, [R1+0x90] ;  /* 0x0000900001037983 */ /* 0x000ea80000300800 */
[----:B------:R-:W2:Y:S04]  /*4c20*/  LDL.LU R8, [R1+0x84] ;  /* 0x0000840001087983 */ /* 0x000ea80000300800 */
[----:B---3--:R1:W-:Y:S04]  /*4c30*/  LDGSTS.E [R2+-0x73000], [R4.64], P3 ;  /* 0x8d00000004027fae */ /* 0x0083e8000992184c */
[----:B------:R3:W-:Y:S01]  /*4c40*/  LDGSTS.E [R0+-0x72800], [R20.64], P1 ;  /* 0x8d80000014007fae */ /* 0x0007e2000892184c */
[----:B-1----:R-:W-:-:S03]  /*4c50*/  SHF.R.U32.HI R4, RZ, 0x7, R16 ;  /* 0x00000007ff047819 */ /* 0x002fc60000011610 */
[----:B------:R-:W2:Y:S04]  /*4c60*/  LDL.LU R16, [R1+0x80] ;  /* 0x0000800001107983 */ /* 0x000ea80000300800 */
[----:B---3--:R-:W3:Y:S04]  /*4c70*/  LDL.LU.64 R20, [R1+0x1278] ;  /* 0x0012780001147983 */ /* 0x008ee80000300a00 */
[----:B------:R1:W-:Y:S04]  /*4c80*/  LDGSTS.E [R2+-0x72000], [R6.64], P6 ;  /* 0x8e00000006027fae */ /* 0x0003e8000b12184c */
[----:B-1----:R-:W2:Y:S01]  /*4c90*/  LDL.LU R2, [R1+0x94] ;  /* 0x0000940001027983 */ /* 0x002ea20000300800 */
[----:B------:R-:W-:-:S04]  /*4ca0*/  SGXT.U32 R4, R4, 0x2 ;  /* 0x000000020404781a */ /* 0x000fc80000000000 */
[C---:B------:R-:W-:Y:S02]  /*4cb0*/  LOP3.LUT R5, R4.reuse, 0x78, RZ, 0xfc, !PT ;  /* 0x0000007804057812 */ /* 0x040fe400078efcff */
[----:B------:R-:W-:Y:S02]  /*4cc0*/  LOP3.LUT R4, R4, 0x7c, RZ, 0xfc, !PT ;  /* 0x0000007c04047812 */ /* 0x000fe400078efcff */
[----:B------:R-:W-:Y:S02]  /*4cd0*/  ISETP.GE.AND P1, PT, R5, c[0x0][0x180], PT ;  /* 0x0000600005007a0c */ /* 0x000fe40003f26270 */
[----:B------:R-:W-:Y:S02]  /*4ce0*/  ISETP.GE.AND P3, PT, R4, c[0x0][0x180], PT ;  /* 0x0000600004007a0c */ /* 0x000fe40003f66270 */
[C---:B------:R-:W-:Y:S02]  /*4cf0*/  SEL R5, R22.reuse, RZ, !P1 ;  /* 0x000000ff16057207 */ /* 0x040fe40004800000 */
[----:B------:R-:W-:-:S02]  /*4d00*/  SEL R4, R22, RZ, !P3 ;  /* 0x000000ff16047207 */ /* 0x000fc40005800000 */
[----:B------:R-:W-:-:S04]  /*4d10*/  LOP3.LUT R6, R15, 0x198, RZ, 0xfc, !PT ;  /* 0x000001980f067812 */ /* 0x000fc800078efcff */
[----:B------:R-:W-:Y:S01]  /*4d20*/  IABS R22, R6 ;  /* 0x0000000600167213 */ /* 0x000fe20000000000 */
[----:B---3--:R1:W-:Y:S04]  /*4d30*/  LDGSTS.E [R0+-0x71800], [R20.64], P2 ;  /* 0x8e80000014007fae */ /* 0x0083e8000912184c */
[----:B-1----:R-:W3:Y:S04]  /*4d40*/  LDL.LU R0, [R1+0x98] ;  /* 0x0000980001007983 */ /* 0x002ee80000300800 */
[----:B------:R1:W-:Y:S04]  /*4d50*/  STL [R1+0x1f0], R5 ;  /* 0x0001f00501007387 */ /* 0x0003e80000100800 */
[----:B------:R2:W-:Y:S01]  /*4d60*/  STL [R1+0x1ec], R4 ;  /* 0x0001ec0401007387 */ /* 0x0005e20000100800 */
[----:B-1----:R-:W-:-:S03]  /*4d70*/  LOP3.LUT R5, R15, 0x19c, RZ, 0xfc, !PT ;  /* 0x0000019c0f057812 */ /* 0x002fc600078efcff */
[----:B------:R-:W-:Y:S01]  /*4d80*/  STL [R1+0x95c], R6 ;  /* 0x00095c0601007387 */ /* 0x000fe20000100800 */
[----:B--2---:R-:W-:-:S03]  /*4d90*/  LOP3.LUT R4, R15, 0x1a0, RZ, 0xfc, !PT ;  /* 0x000001a00f047812 */ /* 0x004fc600078efcff */
[----:B------:R-:W-:Y:S04]  /*4da0*/  STL [R1+0x980], R5 ;  /* 0x0009800501007387 */ /* 0x000fe80000100800 */
[----:B------:R1:W-:Y:S01]  /*4db0*/  STL [R1+0x97c], R4 ;  /* 0x00097c0401007387 */ /* 0x0003e20000100800 */
[----:B------:R-:W-:-:S03]  /*4dc0*/  IABS R20, R4 ;  /* 0x0000000400147213 */ /* 0x000fc60000000000 */
[----:B------:R-:W2:Y:S01]  /*4dd0*/  LDL.LU R25, [R1+0x7c] ;  /* 0x00007c0001197983 */ /* 0x000ea20000300800 */
[----:B------:R-:W-:-:S03]  /*4de0*/  IABS R21, R5 ;  /* 0x0000000500157213 */ /* 0x000fc60000000000 */
[----:B-1----:R-:W2:Y:S04]  /*4df0*/  LDL.LU R4, [R1+0x78] ;  /* 0x0000780001047983 */ /* 0x002ea80000300800 */
[----:B------:R-:W2:Y:S04]  /*4e00*/  LDL.LU R5, [R1+0x74] ;  /* 0x0000740001057983 */ /* 0x000ea80000300800 */
[----:B------:R-:W2:Y:S04]  /*4e10*/  LDL.LU R7, [R1+0x70] ;  /* 0x0000700001077983 */ /* 0x000ea80000300800 */
[----:B------:R-:W2:Y:S04]  /*4e20*/  LDL.LU R6, [R1+0x6c] ;  /* 0x00006c0001067983 */ /* 0x000ea80000300800 */
[----:B------:R-:W2:Y:S01]  /*4e30*/  LDL.LU R9, [R1+0x68] ;  /* 0x0000680001097983 */ /* 0x000ea20000300800 */
[----:B------:R-:W-:-:S02]  /*4e40*/  ISETP.GT.U32.AND P4, PT, R29, R2, PT ;  /* 0x000000021d00720c */ /* 0x000fc40003f84070 */
[C---:B------:R-:W-:Y:S02]  /*4e50*/  ISETP.GT.U32.AND P1, PT, R29.reuse, R3, PT ;  /* 0x000000031d00720c */ /* 0x040fe40003f24070 */
[C---:B------:R-:W-:Y:S02]  /*4e60*/  ISETP.GT.U32.AND P3, PT, R29.reuse, R23, PT ;  /* 0x000000171d00720c */ /* 0x040fe40003f64070 */
[C---:B------:R-:W-:Y:S02]  /*4e70*/  ISETP.GT.U32.AND P2, PT, R29.reuse, R24, PT ;  /* 0x000000181d00720c */ /* 0x040fe40003f44070 */
[----:B------:R-:W-:-:S05]  /*4e80*/  ISETP.GT.U32.AND P5, PT, R29, R8, PT ;  /* 0x000000081d00720c */ /* 0x000fca0003fa4070 */
[--C-:B------:R-:W-:Y:S01]  /*4e90*/  @!P4 IMAD.IADD R2, R2, 0x1, -R29.reuse ;  /* 0x000000010202c824 */ /* 0x100fe200078e0a1d */
[----:B----4-:R-:W-:Y:S01]  /*4ea0*/  ISETP.GT.U32.AND P4, PT, R29, R10, PT ;  /* 0x0000000a1d00720c */ /* 0x010fe20003f84070 */
[--C-:B------:R-:W-:Y:S02]  /*4eb0*/  @!P1 IMAD.IADD R3, R3, 0x1, -R29.reuse ;  /* 0x0000000103039824 */ /* 0x100fe400078e0a1d */
[--C-:B------:R-:W-:Y:S01]  /*4ec0*/  @!P3 IMAD.IADD R23, R23, 0x1, -R29.reuse ;  /* 0x000000011717b824 */ /* 0x100fe200078e0a1d */
[C---:B------:R-:W-:Y:S01]  /*4ed0*/  ISETP.GT.U32.AND P3, PT, R29.reuse, R2, PT ;  /* 0x000000021d00720c */ /* 0x040fe20003f64070 */
[--C-:B------:R-:W-:Y:S01]  /*4ee0*/  @!P2 IMAD.IADD R24, R24, 0x1, -R29.reuse ;  /* 0x000000011818a824 */ /* 0x100fe200078e0a1d */
[C---:B------:R-:W-:Y:S01]  /*4ef0*/  ISETP.GT.U32.AND P2, PT, R29.reuse, R3, PT ;  /* 0x000000031d00720c */ /* 0x040fe20003f44070 */
[----:B------:R-:W-:Y:S01]  /*4f00*/  @!P5 IMAD.IADD R8, R8, 0x1, -R29 ;  /* 0x000000010808d824 */ /* 0x000fe200078e0a1d */
[----:B------:R-:W-:-:S05]  /*4f10*/  ISETP.GT.U32.AND P5, PT, R29, R23, PT ;  /* 0x000000171d00720c */ /* 0x000fca0003fa4070 */
[----:B------:R-:W-:Y:S01]  /*4f20*/  @!P4 IMAD.IADD R10, R10, 0x1, -R29 ;  /* 0x000000010a0ac824 */ /* 0x000fe200078e0a1d */
[----:B------:R-:W-:-:S03]  /*4f30*/  ISETP.GT.U32.AND P4, PT, R29, R8, PT ;  /* 0x000000081d00720c */ /* 0x000fc60003f84070 */
[--C-:B------:R-:W-:Y:S02]  /*4f40*/  @!P3 IMAD.IADD R2, R2, 0x1, -R29.reuse ;  /* 0x000000010202b824 */ /* 0x100fe400078e0a1d */
[--C-:B------:R-:W-:Y:S02]  /*4f50*/  @!P2 IMAD.IADD R3, R3, 0x1, -R29.reuse ;  /* 0x000000010303a824 */ /* 0x100fe400078e0a1d */
[----:B------:R-:W-:-:S06]  /*4f60*/  @!P5 IMAD.IADD R23, R23, 0x1, -R29 ;  /* 0x000000011717d824 */ /* 0x000fcc00078e0a1d */
[----:B------:R-:W-:Y:S01]  /*4f70*/  @!P4 IMAD.IADD R8, R8, 0x1, -R29 ;  /* 0x000000010808c824 */ /* 0x000fe200078e0a1d */
[----:B---3--:R-:W-:-:S13]  /*4f80*/  ISETP.GT.U32.AND P6, PT, R29, R0, PT ;  /* 0x000000001d00720c */ /* 0x008fda0003fc4070 */
[----:B------:R-:W-:Y:S01]  /*4f90*/  @!P6 IMAD.IADD R0, R0, 0x1, -R29 ;  /* 0x000000010000e824 */ /* 0x000fe200078e0a1d */
[----:B------:R-:W-:-:S04]  /*4fa0*/  ISETP.GT.U32.AND P6, PT, R29, R16, PT ;  /* 0x000000101d00720c */ /* 0x000fc80003fc4070 */
[----:B------:R-:W-:-:S09]  /*4fb0*/  ISETP.GT.U32.AND P1, PT, R29, R0, PT ;  /* 0x000000001d00720c */ /* 0x000fd20003f24070 */
[----:B------:R-:W-:Y:S01]  /*4fc0*/  @!P6 IMAD.IADD R16, R16, 0x1, -R29 ;  /* 0x000000011010e824 */ /* 0x000fe200078e0a1d */
[----:B------:R-:W-:-:S03]  /*4fd0*/  ISETP.GT.U32.AND P6, PT, R29, R24, PT ;  /* 0x000000181d00720c */ /* 0x000fc60003fc4070 */
[--C-:B------:R-:W-:Y:S01]  /*4fe0*/  @!P1 IMAD.IADD R0, R0, 0x1, -R29.reuse ;  /* 0x0000000100009824 */ /* 0x100fe200078e0a1d */
[C---:B------:R-:W-:Y:S02]  /*4ff0*/  ISETP.GT.U32.AND P1, PT, R29.reuse, R16, PT ;  /* 0x000000101d00720c */ /* 0x040fe40003f24070 */
[C---:B--2---:R-:W-:Y:S02]  /*5000*/  ISETP.GT.U32.AND P3, PT, R29.reuse, R25, PT ;  /* 0x000000191d00720c */ /* 0x044fe40003f64070 */
[C---:B------:R-:W-:Y:S02]  /*5010*/  ISETP.GT.U32.AND P2, PT, R29.reuse, R4, PT ;  /* 0x000000041d00720c */ /* 0x040fe40003f44070 */
[C---:B------:R-:W-:Y:S01]  /*5020*/  ISETP.GT.U32.AND P5, PT, R29.reuse, R5, PT ;  /* 0x000000051d00720c */ /* 0x040fe20003fa4070 */
[----:B------:R1:W-:Y:S02]  /*5030*/  STL [R1+0x98], R0 ;  /* 0x0000980001007387 */ /* 0x0003e40000100800 */
[--C-:B------:R-:W-:Y:S01]  /*5040*/  @!P6 IMAD.IADD R24, R24, 0x1, -R29.reuse ;  /* 0x000000011818e824 */ /* 0x100fe200078e0a1d */
[C---:B------:R-:W-:Y:S01]  /*5050*/  ISETP.GT.U32.AND P6, PT, R29.reuse, R7, PT ;  /* 0x000000071d00720c */ /* 0x040fe20003fc4070 */
[----:B------:R2:W-:Y:S02]  /*5060*/  STL [R1+0x94], R2 ;  /* 0x0000940201007387 */ /* 0x0005e40000100800 */
[----:B------:R-:W-:Y:S01]  /*5070*/  @!P1 IMAD.IADD R16, R16, 0x1, -R29 ;  /* 0x0000000110109824 */ /* 0x000fe200078e0a1d */
[C---:B------:R-:W-:Y:S01]  /*5080*/  ISETP.GT.U32.AND P4, PT, R29.reuse, R6, PT ;  /* 0x000000061d00720c */ /* 0x040fe20003f84070 */
[----:B------:R-:W-:Y:S01]  /*5090*/  STL [R1+0x90], R3 ;  /* 0x0000900301007387 */ /* 0x000fe20000100800 */
[----:B-1----:R-:W-:Y:S01]  /*50a0*/  IMAD.HI.U32 R0, R28, R22, RZ ;  /* 0x000000161c007227 */ /* 0x002fe200078e00ff */
[----:B------:R-:W-:-:S02]  /*50b0*/  ISETP.GT.U32.AND P1, PT, R29, R9, PT ;  /* 0x000000091d00720c */ /* 0x000fc40003f24070 */
[----:B------:R-:W-:Y:S01]  /*50c0*/  STL [R1+0x8c], R23 ;  /* 0x00008c1701007387 */ /* 0x000fe20000100800 */
[----:B--2---:R-:W-:-:S03]  /*50d0*/  IMAD.HI.U32 R2, R28, R21, RZ ;  /* 0x000000151c027227 */ /* 0x004fc600078e00ff */
[----:B------:R-:W-:Y:S01]  /*50e0*/  STL [R1+0x88], R24 ;  /* 0x0000881801007387 */ /* 0x000fe20000100800 */
[----:B------:R-:W-:-:S03]  /*50f0*/  IMAD.MOV R0, RZ, RZ, -R0 ;  /* 0x000000ffff007224 */ /* 0x000fc600078e0a00 */
[----:B------:R1:W-:Y:S01]  /*5100*/  STL [R1+0x80], R16 ;  /* 0x0000801001007387 */ /* 0x0003e20000100800 */
[--C-:B------:R-:W-:Y:S01]  /*5110*/  @!P3 IMAD.IADD R25, R25, 0x1, -R29.reuse ;  /* 0x000000011919b824 */ /* 0x100fe200078e0a1d */
[C---:B------:R-:W-:Y:S02]  /*5120*/  ISETP.GT.U32.AND P3, PT, R29.reuse, R19, PT ;  /* 0x000000131d00720c */ /* 0x040fe40003f64070 */
[----:B------:R2:W-:Y:S01]  /*5130*/  STL [R1+0x84], R8 ;  /* 0x0000840801007387 */ /* 0x0005e20000100800 */
[----:B------:R-:W-:Y:S02]  /*5140*/  IMAD.MOV R2, RZ, RZ, -R2 ;  /* 0x000000ffff027224 */ /* 0x000fe400078e0a02 */
[--C-:B------:R-:W-:Y:S01]  /*5150*/  @!P2 IMAD.IADD R4, R4, 0x1, -R29.reuse ;  /* 0x000000010404a824 */ /* 0x100fe200078e0a1d */
[----:B-1----:R-:W3:Y:S01]  /*5160*/  LDL.LU R16, [R1+0x160] ;  /* 0x0001600001107983 */ /* 0x002ee20000300800 */
[C---:B------:R-:W-:Y:S01]  /*5170*/  IMAD R22, R29.reuse, R0, R22 ;  /* 0x000000001d167224 */ /* 0x040fe200078e0216 */
[----:B------:R-:W-:Y:S01]  /*5180*/  ISETP.GT.U32.AND P2, PT, R29, R18, PT ;  /* 0x000000121d00720c */ /* 0x000fe20003f44070 */
[----:B------:R-:W-:Y:S01]  /*5190*/  @!P5 IMAD.IADD R5, R5, 0x1, -R29 ;  /* 0x000000010505d824 */ /* 0x000fe200078e0a1d */
[----:B--2---:R-:W2:Y:S01]  /*51a0*/  LDL.LU R8, [R1+0x130] ;  /* 0x0001300001087983 */ /* 0x004ea20000300800 */
[----:B------:R-:W-:-:S02]  /*51b0*/  IMAD R21, R29, R2, R21 ;  /* 0x000000021d157224 */ /* 0x000fc400078e0215 */
[----:B------:R-:W-:Y:S01]  /*51c0*/  IMAD.HI.U32 R3, R28, R20, RZ ;  /* 0x000000141c037227 */ /* 0x000fe200078e00ff */
[----:B------:R-:W4:Y:S03]  /*51d0*/  LDL.LU R23, [R1+0x138] ;  /* 0x0001380001177983 */ /* 0x000f260000300800 */
[--C-:B------:R-:W-:Y:S01]  /*51e0*/  @!P6 IMAD.IADD R7, R7, 0x1, -R29.reuse ;  /* 0x000000010707e824 */ /* 0x100fe200078e0a1d */
[C---:B------:R-:W-:Y:S01]  /*51f0*/  ISETP.GT.U32.AND P6, PT, R29.reuse, R25, PT ;  /* 0x000000191d00720c */ /* 0x040fe20003fc4070 */
[--C-:B------:R-:W-:Y:S01]  /*5200*/  @!P4 IMAD.IADD R6, R6, 0x1, -R29.reuse ;  /* 0x000000010606c824 */ /* 0x100fe200078e0a1d */
[----:B------:R-:W-:Y:S01]  /*5210*/  ISETP.GT.U32.AND P4, PT, R29, R4, PT ;  /* 0x000000041d00720c */ /* 0x000fe20003f84070 */
[----:B------:R-:W-:Y:S01]  /*5220*/  @!P1 IMAD.IADD R9, R9, 0x1, -R29 ;  /* 0x0000000109099824 */ /* 0x000fe200078e0a1d */
[----:B------:R-:W-:Y:S01]  /*5230*/  STL [R1+0x1250], R22 ;  /* 0x0012501601007387 */ /* 0x000fe20000100800 */
[----:B------:R-:W-:-:S02]  /*5240*/  ISETP.GT.U32.AND P5, PT, R29, R17, PT ;  /* 0x000000111d00720c */ /* 0x000fc40003fa4070 */
[----:B------:R-:W-:Y:S01]  /*5250*/  ISETP.GT.U32.AND P1, PT, R29, R5, PT ;  /* 0x000000051d00720c */ /* 0x000fe20003f24070 */
[----:B------:R-:W4:Y:S01]  /*5260*/  LDL.LU R2, [R1+0x134] ;  /* 0x0001340001027983 */ /* 0x000f220000300800 */
[----:B------:R-:W-:-:S03]  /*5270*/  IMAD.MOV R0, RZ, RZ, -R3 ;  /* 0x000000ffff007224 */ /* 0x000fc600078e0a03 */
[----:B------:R1:W-:Y:S01]  /*5280*/  STL [R1+0x1260], R21 ;  /* 0x0012601501007387 */ /* 0x0003e20000100800 */
[--C-:B------:R-:W-:Y:S01]  /*5290*/  @!P3 IMAD.IADD R19, R19, 0x1, -R29.reuse ;  /* 0x000000011313b824 */ /* 0x100fe200078e0a1d */
[C---:B------:R-:W-:Y:S01]  /*52a0*/  ISETP.GT.U32.AND P3, PT, R29.reuse, R7, PT ;  /* 0x000000071d00720c */ /* 0x040fe20003f64070 */
[--C-:B------:R-:W-:Y:S01]  /*52b0*/  @!P2 IMAD.IADD R18, R18, 0x1, -R29.reuse ;  /* 0x000000011212a824 */ /* 0x100fe200078e0a1d */
[----:B-1----:R-:W4:Y:S04]  /*52c0*/  LDL.LU R21, [R1+0x12c] ;  /* 0x00012c0001157983 */ /* 0x002f280000300800 */
[----:B------:R-:W4:Y:S01]  /*52d0*/  LDL.LU R3, [R1+0x164] ;  /* 0x0001640001037983 */ /* 0x000f220000300800 */
[----:B------:R-:W-:Y:S01]  /*52e0*/  ISETP.GT.U32.AND P2, PT, R29, R6, PT ;  /* 0x000000061d00720c */ /* 0x000fe20003f44070 */
[----:B------:R-:W-:-:S02]  /*52f0*/  @!P6 IMAD.IADD R25, R25, 0x1, -R29 ;  /* 0x000000011919e824 */ /* 0x000fc400078e0a1d */
[--C-:B------:R-:W-:Y:S02]  /*5300*/  @!P4 IMAD.IADD R4, R4, 0x1, -R29.reuse ;  /* 0x000000010404c824 */ /* 0x100fe400078e0a1d */
[--C-:B------:R-:W-:Y:S01]  /*5310*/  @!P5 IMAD.IADD R17, R17, 0x1, -R29.reuse ;  /* 0x000000011111d824 */ /* 0x100fe200078e0a1d */
[----:B------:R-:W-:Y:S01]  /*5320*/  ISETP.GT.U32.AND P5, PT, R29, R9, PT ;  /* 0x000000091d00720c */ /* 0x000fe20003fa4070 */
[--C-:B------:R-:W-:Y:S01]  /*5330*/  @!P1 IMAD.IADD R5, R5, 0x1, -R29.reuse ;  /* 0x0000000105059824 */ /* 0x100fe200078e0a1d */
[----:B------:R-:W-:Y:S01]  /*5340*/  ISETP.GT.U32.AND P6, PT, R29, R19, PT ;  /* 0x000000131d00720c */ /* 0x000fe20003fc4070 */
[----:B------:R-:W-:Y:S01]  /*5350*/  STL [R1+0x7c], R25 ;  /* 0x00007c1901007387 */ /* 0x000fe20000100800 */
[----:B------:R-:W-:-:S03]  /*5360*/  @!P3 IMAD.IADD R7, R7, 0x1, -R29 ;  /* 0x000000010707b824 */ /* 0x000fc600078e0a1d */
[----:B------:R-:W-:Y:S01]  /*5370*/  STL [R1+0x78], R4 ;  /* 0x0000780401007387 */ /* 0x000fe20000100800 */
[----:B------:R-:W-:-:S03]  /*5380*/  ISETP.GT.U32.AND P1, PT, R29, R18, PT ;  /* 0x000000121d00720c */ /* 0x000fc60003f24070 */
[----:B------:R1:W-:Y:S01]  /*5390*/  STL [R1+0x74], R5 ;  /* 0x0000740501007387 */ /* 0x0003e20000100800 */
[----:B------:R-:W-:-:S03]  /*53a0*/  @!P2 IMAD.IADD R6, R6, 0x1, -R29 ;  /* 0x000000010606a824 */ /* 0x000fc600078e0a1d */
[----:B------:R-:W4:Y:S01]  /*53b0*/  LDL.LU R24, [R1+0x13c] ;  /* 0x00013c0001187983 */ /* 0x000f220000300800 */
[C---:B------:R-:W-:Y:S01]  /*53c0*/  IMAD R20, R29.reuse, R0, R20 ;  /* 0x000000001d147224 */ /* 0x040fe200078e0214 */
[----:B------:R-:W-:Y:S02]  /*53d0*/  ISETP.GT.U32.AND P4, PT, R29, R17, PT ;  /* 0x000000111d00720c */ /* 0x000fe40003f84070 */
[----:B------:R-:W-:Y:S01]  /*53e0*/  STL [R1+0x70], R7 ;  /* 0x0000700701007387 */ /* 0x000fe20000100800 */
[--C-:B------:R-:W-:Y:S01]  /*53f0*/  @!P5 IMAD.IADD R9, R9, 0x1, -R29.reuse ;  /* 0x000000010909d824 */ /* 0x100fe200078e0a1d */
[----:B-1----:R-:W-:Y:S02]  /*5400*/  LOP3.LUT R5, R15, 0x1a4, RZ, 0xfc, !PT ;  /* 0x000001a40f057812 */ /* 0x002fe400078efcff */
[----:B------:R-:W4:Y:S01]  /*5410*/  LDL.LU R25, [R1+0x64] ;  /* 0x0000640001197983 */ /* 0x000f220000300800 */
[----:B------:R-:W-:-:S03]  /*5420*/  @!P6 IMAD.IADD R19, R19, 0x1, -R29 ;  /* 0x000000011313e824 */ /* 0x000fc600078e0a1d */
[----:B------:R1:W-:Y:S04]  /*5430*/  STL [R1+0x6c], R6 ;  /* 0x00006c0601007387 */ /* 0x0003e80000100800 */
[----:B------:R-:W-:Y:S01]  /*5440*/  STL [R1+0x1264], R20 ;  /* 0x0012641401007387 */ /* 0x000fe20000100800 */
[----:B-1----:R-:W-:-:S03]  /*5450*/  LOP3.LUT R6, R15, 0x1a8, RZ, 0xfc, !PT ;  /* 0x000001a80f067812 */ /* 0x002fc600078efcff */
[----:B------:R-:W-:Y:S01]  /*5460*/  STL [R1+0x958], R5 ;  /* 0x0009580501007387 */ /* 0x000fe20000100800 */
[----:B------:R-:W-:-:S03]  /*5470*/  @!P1 IMAD.IADD R18, R18, 0x1, -R29 ;  /* 0x0000000112129824 */ /* 0x000fc600078e0a1d */
[----:B------:R1:W-:Y:S04]  /*5480*/  STL [R1+0x68], R9 ;  /* 0x0000680901007387 */ /* 0x0003e80000100800 */
[----:B------:R-:W-:Y:S04]  /*5490*/  STL [R1+0x954], R6 ;  /* 0x0009540601007387 */ /* 0x000fe80000100800 */
[----:B------:R1:W-:Y:S04]  /*54a0*/  STL [R1+0x154], R19 ;  /* 0x0001541301007387 */ /* 0x0003e80000100800 */
[----:B-1----:R-:W4:Y:S01]  /*54b0*/  LDL.LU R9, [R1+0x110] ;  /* 0x0001100001097983 */ /* 0x002f220000300800 */
[----:B------:R-:W-:-:S03]  /*54c0*/  @!P4 IMAD.IADD R17, R17, 0x1, -R29 ;  /* 0x000000011111c824 */ /* 0x000fc600078e0a1d */
[----:B------:R1:W-:Y:S01]  /*54d0*/  STL [R1+0x158], R18 ;  /* 0x0001581201007387 */ /* 0x0003e20000100800 */
[----:B------:R-:W-:-:S03]  /*54e0*/  LOP3.LUT R0, R15, 0x1ac, RZ, 0xfc, !PT ;  /* 0x000001ac0f007812 */ /* 0x000fc600078efcff */
[----:B------:R-:W4:Y:S01]  /*54f0*/  LDL.LU R4, [R1+0x120] ;  /* 0x0001200001047983 */ /* 0x000f220000300800 */
[----:B------:R-:W-:-:S03]  /*5500*/  IABS R19, R5 ;  /* 0x0000000500137213 */ /* 0x000fc60000000000 */
[----:B------:R1:W-:Y:S04]  /*5510*/  STL [R1+0x15c], R17 ;  /* 0x00015c1101007387 */ /* 0x0003e80000100800 */
[----:B------:R-:W4:Y:S01]  /*5520*/  LDL.LU R5, [R1+0x124] ;  /* 0x0001240001057983 */ /* 0x000f220000300800 */
[----:B-1----:R-:W-:-:S03]  /*5530*/  IABS R18, R6 ;  /* 0x0000000600127213 */ /* 0x002fc60000000000 */
[----:B------:R1:W-:Y:S04]  /*5540*/  STL [R1+0x978], R0 ;  /* 0x0009780001007387 */ /* 0x0003e80000100800 */
[----:B------:R-:W4:Y:S04]  /*5550*/  LDL.LU R7, [R1+0x128] ;  /* 0x0001280001077983 */ /* 0x000f280000300800 */
[----:B------:R-:W4:Y:S04]  /*5560*/  LDL.LU R6, [R1+0x100] ;  /* 0x0001000001067983 */ /* 0x000f280000300800 */
[----:B------:R-:W4:Y:S01]  /*5570*/  LDL.LU R22, [R1+0x104] ;  /* 0x0001040001167983 */ /* 0x000f220000300800 */
[----:B------:R-:W-:Y:S01]  /*5580*/  IABS R17, R0 ;  /* 0x0000000000117213 */ /* 0x000fe20000000000 */
[----:B-1----:R-:W-:-:S04]  /*5590*/  IMAD.HI.U32 R0, R28, R19, RZ ;  /* 0x000000131c007227 */ /* 0x002fc800078e00ff */
[----:B------:R-:W-:-:S04]  /*55a0*/  IMAD.MOV R0, RZ, RZ, -R0 ;  /* 0x000000ffff007224 */ /* 0x000fc800078e0a00 */
[C---:B------:R-:W-:Y:S01]  /*55b0*/  IMAD R19, R29.reuse, R0, R19 ;  /* 0x000000001d137224 */ /* 0x040fe200078e0213 */
[C---:B---3--:R-:W-:Y:S02]  /*55c0*/  ISETP.GT.U32.AND P3, PT, R29.reuse, R16, PT ;  /* 0x000000101d00720c */ /* 0x048fe40003f64070 */
[----:B--2---:R-:W-:-:S11]  /*55d0*/  ISETP.GT.U32.AND P6, PT, R29, R8, PT ;  /* 0x000000081d00720c */ /* 0x004fd60003fc4070 */
[----:B------:R-:W-:-:S05]  /*55e0*/  @!P3 IMAD.IADD R16, R16, 0x1, -R29 ;  /* 0x000000011010b824 */ /* 0x000fca00078e0a1d */
[C---:B------:R-:W-:Y:S02]  /*55f0*/  ISETP.GT.U32.AND P4, PT, R29.reuse, R16, PT ;  /* 0x000000101d00720c */ /* 0x040fe40003f84070 */
[C---:B----4-:R-:W-:Y:S02]  /*5600*/  ISETP.GT.U32.AND P1, PT, R29.reuse, R2, PT ;  /* 0x000000021d00720c */ /* 0x050fe40003f24070 */
[C---:B------:R-:W-:Y:S02]  /*5610*/  ISETP.GT.U32.AND P5, PT, R29.reuse, R21, PT ;  /* 0x000000151d00720c */ /* 0x040fe40003fa4070 */
[C---:B------:R-:W-:Y:S01]  /*5620*/  ISETP.GT.U32.AND P2, PT, R29.reuse, R3, PT ;  /* 0x000000031d00720c */ /* 0x040fe20003f44070 */
[----:B------:R-:W-:Y:S01]  /*5630*/  @!P6 IMAD.IADD R8, R8, 0x1, -R29 ;  /* 0x000000010808e824 */ /* 0x000fe200078e0a1d */
[----:B------:R-:W-:-:S05]  /*5640*/  ISETP.GT.U32.AND P3, PT, R29, R23, PT ;  /* 0x000000171d00720c */ /* 0x000fca0003f64070 */
[----:B------:R-:W-:-:S04]  /*5650*/  @!P4 IMAD.IADD R16, R16, 0x1, -R29 ;  /* 0x000000011010c824 */ /* 0x000fc800078e0a1d */
[--C-:B------:R-:W-:Y:S02]  /*5660*/  @!P5 IMAD.IADD R21, R21, 0x1, -R29.reuse ;  /* 0x000000011515d824 */ /* 0x100fe400078e0a1d */
[----:B------:R-:W-:-:S03]  /*5670*/  @!P2 IMAD.IADD R3, R3, 0x1, -R29 ;  /* 0x000000010303a824 */ /* 0x000fc600078e0a1d */
[C---:B------:R-:W-:Y:S01]  /*5680*/  ISETP.GT.U32.AND P6, PT, R29.reuse, R21, PT ;  /* 0x000000151d00720c */ /* 0x040fe20003fc4070 */
[--C-:B------:R-:W-:Y:S01]  /*5690*/  @!P1 IMAD.IADD R2, R2, 0x1, -R29.reuse ;  /* 0x0000000102029824 */ /* 0x100fe200078e0a1d */
[C---:B------:R-:W-:Y:S02]  /*56a0*/  ISETP.GT.U32.AND P4, PT, R29.reuse, R8, PT ;  /* 0x000000081d00720c */ /* 0x040fe40003f84070 */
[C---:B------:R-:W-:Y:S02]  /*56b0*/  ISETP.GT.U32.AND P2, PT, R29.reuse, R3, PT ;  /* 0x000000031d00720c */ /* 0x040fe40003f44070 */
[----:B------:R-:W-:Y:S01]  /*56c0*/  ISETP.GT.U32.AND P5, PT, R29, R24, PT ;  /* 0x000000181d00720c */ /* 0x000fe20003fa4070 */
[--C-:B------:R-:W-:Y:S01]  /*56d0*/  @!P3 IMAD.IADD R23, R23, 0x1, -R29.reuse ;  /* 0x000000011717b824 */ /* 0x100fe200078e0a1d */
[C---:B------:R-:W-:Y:S02]  /*56e0*/  ISETP.GT.U32.AND P3, PT, R29.reuse, R2, PT ;  /* 0x000000021d00720c */ /* 0x040fe40003f64070 */
[----:B------:R-:W-:Y:S01]  /*56f0*/  ISETP.GT.U32.AND P1, PT, R29, R25, PT ;  /* 0x000000191d00720c */ /* 0x000fe20003f24070 */
[----:B------:R1:W-:Y:S06]  /*5700*/  STL [R1+0x160], R16 ;  /* 0x0001601001007387 */ /* 0x0003ec0000100800 */
[----:B------:R-:W-:-:S02]  /*5710*/  @!P2 IMAD.IADD R3, R3, 0x1, -R29 ;  /* 0x000000010303a824 */ /* 0x000fc400078e0a1d */
[--C-:B------:R-:W-:Y:S01]  /*5720*/  @!P5 IMAD.IADD R24, R24, 0x1, -R29.reuse ;  /* 0x000000011818d824 */ /* 0x100fe200078e0a1d */
[----:B------:R-:W-:Y:S01]  /*5730*/  ISETP.GT.U32.AND P2, PT, R29, R23, PT ;  /* 0x000000171d00720c */ /* 0x000fe20003f44070 */
[--C-:B------:R-:W-:Y:S02]  /*5740*/  @!P6 IMAD.IADD R21, R21, 0x1, -R29.reuse ;  /* 0x000000011515e824 */ /* 0x100fe400078e0a1d */
[--C-:B------:R-:W-:Y:S01]  /*5750*/  @!P4 IMAD.IADD R8, R8, 0x1, -R29.reuse ;  /* 0x000000010808c824 */ /* 0x100fe200078e0a1d */
[----:B-1----:R-:W2:Y:S01]  /*5760*/  LDL.LU R16, [R1+0x1270] ;  /* 0x0012700001107983 */ /* 0x002ea20000300800 */
[----:B------:R-:W-:Y:S01]  /*5770*/  ISETP.GT.U32.AND P6, PT, R29, R24, PT ;  /* 0x000000181d00720c */ /* 0x000fe20003fc4070 */
[----:B------:R-:W-:Y:S02]  /*5780*/  @!P1 IMAD.IADD R25, R25, 0x1, -R29 ;  /* 0x0000000119199824 */ /* 0x000fe400078e0a1d */
[----:B------:R-:W-:Y:S04]  /*5790*/  STL [R1+0x164], R3 ;  /* 0x0001640301007387 */ /* 0x000fe80000100800 */
[----:B------:R-:W-:Y:S01]  /*57a0*/  STL [R1+0x12c], R21 ;  /* 0x00012c1501007387 */ /* 0x000fe20000100800 */
[----:B------:R-:W-:-:S03]  /*57b0*/  ISETP.GT.U32.AND P4, PT, R29, R25, PT ;  /* 0x000000191d00720c */ /* 0x000fc60003f84070 */
[----:B------:R1:W-:Y:S01]  /*57c0*/  STL [R1+0x130], R8 ;  /* 0x0001300801007387 */ /* 0x0003e20000100800 */
[----:B------:R-:W-:-:S03]  /*57d0*/  ISETP.GT.U32.AND P5, PT, R29, R9, PT ;  /* 0x000000091d00720c */ /* 0x000fc60003fa4070 */
[----:B-1----:R-:W3:Y:S01]  /*57e0*/  LDL.LU R8, [R1+0x10c] ;  /* 0x00010c0001087983 */ /* 0x002ee20000300800 */
[--C-:B------:R-:W-:Y:S01]  /*57f0*/  @!P3 IMAD.IADD R2, R2, 0x1, -R29.reuse ;  /* 0x000000010202b824 */ /* 0x100fe200078e0a1d */
[----:B------:R-:W-:Y:S01]  /*5800*/  ISETP.GT.U32.AND P1, PT, R29, R4, PT ;  /* 0x000000041d00720c */ /* 0x000fe20003f24070 */
[--C-:B------:R-:W-:Y:S02]  /*5810*/  @!P2 IMAD.IADD R23, R23, 0x1, -R29.reuse ;  /* 0x000000011717a824 */ /* 0x100fe400078e0a1d */
[----:B------:R-:W-:-:S05]  /*5820*/  @!P6 IMAD.IADD R24, R24, 0x1, -R29 ;  /* 0x000000011818e824 */ /* 0x000fca00078e0a1d */
[--C-:B------:R-:W-:Y:S01]  /*5830*/  @!P5 IMAD.IADD R9, R9, 0x1, -R29.reuse ;  /* 0x000000010909d824 */ /* 0x100fe200078e0a1d */
[C---:B------:R-:W-:Y:S01]  /*5840*/  ISETP.GT.U32.AND P3, PT, R29.reuse, R5, PT ;  /* 0x000000051d00720c */ /* 0x040fe20003f64070 */
[----:B------:R-:W-:Y:S03]  /*5850*/  STL [R1+0x134], R2 ;  /* 0x0001340201007387 */ /* 0x000fe60000100800 */
[C---:B------:R-:W-:Y:S02]  /*5860*/  ISETP.GT.U32.AND P6, PT, R29.reuse, R9, PT ;  /* 0x000000091d00720c */ /* 0x040fe40003fc4070 */
[C---:B------:R-:W-:Y:S01]  /*5870*/  ISETP.GT.U32.AND P2, PT, R29.reuse, R7, PT ;  /* 0x000000071d00720c */ /* 0x040fe20003f44070 */
[--C-:B------:R-:W-:Y:S01]  /*5880*/  @!P1 IMAD.IADD R4, R4, 0x1, -R29.reuse ;  /* 0x0000000104049824 */ /* 0x100fe200078e0a1d */
[----:B------:R1:W-:Y:S01]  /*5890*/  STL [R1+0x138], R23 ;  /* 0x0001381701007387 */ /* 0x0003e20000100800 */
[----:B------:R-:W-:Y:S01]  /*58a0*/  ISETP.GT.U32.AND P5, PT, R29, R6, PT ;  /* 0x000000061d00720c */ /* 0x000fe20003fa4070 */
[----:B------:R-:W-:-:S02]  /*58b0*/  @!P4 IMAD.IADD R25, R25, 0x1, -R29 ;  /* 0x000000011919c824 */ /* 0x000fc400078e0a1d */
[----:B------:R-:W-:Y:S01]  /*58c0*/  STL [R1+0x13c], R24 ;  /* 0x00013c1801007387 */ /* 0x000fe20000100800 */
[----:B------:R-:W-:Y:S01]  /*58d0*/  ISETP.GT.U32.AND P1, PT, R29, R22, PT ;  /* 0x000000161d00720c */ /* 0x000fe20003f24070 */
[--C-:B------:R-:W-:Y:S01]  /*58e0*/  @!P3 IMAD.IADD R5, R5, 0x1, -R29.reuse ;  /* 0x000000010505b824 */ /* 0x100fe200078e0a1d */
[----:B------:R-:W-:Y:S01]  /*58f0*/  ISETP.GT.U32.AND P4, PT, R29, R4, PT ;  /* 0x000000041d00720c */ /* 0x000fe20003f84070 */
[----:B-1----:R-:W4:Y:S03]  /*5900*/  LDL.LU R23, [R1+0xf0] ;  /* 0x0000f00001177983 */ /* 0x002f260000300800 */
[--C-:B------:R-:W-:Y:S01]  /*5910*/  @!P2 IMAD.IADD R7, R7, 0x1, -R29.reuse ;  /* 0x000000010707a824 */ /* 0x100fe200078e0a1d */
[----:B------:R-:W-:Y:S01]  /*5920*/  ISETP.GT.U32.AND P2, PT, R29, R5, PT ;  /* 0x000000051d00720c */ /* 0x000fe20003f44070 */
[----:B------:R1:W-:Y:S01]  /*5930*/  STL [R1+0x64], R25 ;  /* 0x0000641901007387 */ /* 0x0003e20000100800 */
[----:B------:R-:W-:-:S03]  /*5940*/  @!P5 IMAD.IADD R6, R6, 0x1, -R29 ;  /* 0x000000010606d824 */ /* 0x000fc600078e0a1d */
[----:B------:R-:W-:Y:S01]  /*5950*/  STL [R1+0x1248], R19 ;  /* 0x0012481301007387 */ /* 0x000fe20000100800 */
[----:B------:R-:W-:-:S03]  /*5960*/  @!P6 IMAD.IADD R9, R9, 0x1, -R29 ;  /* 0x000000010909e824 */ /* 0x000fc600078e0a1d */
[----:B-1----:R-:W4:Y:S01]  /*5970*/  LDL.LU R25, [R1+0xf4] ;  /* 0x0000f40001197983 */ /* 0x002f220000300800 */
[C---:B------:R-:W-:Y:S01]  /*5980*/  ISETP.GT.U32.AND P6, PT, R29.reuse, R7, PT ;  /* 0x000000071d00720c */ /* 0x040fe20003fc4070 */
[----:B------:R-:W-:Y:S01]  /*5990*/  @!P1 IMAD.IADD R22, R22, 0x1, -R29 ;  /* 0x0000000116169824 */ /* 0x000fe200078e0a1d */
[----:B------:R-:W-:Y:S01]  /*59a0*/  ISETP.GT.U32.AND P1, PT, R29, R6, PT ;  /* 0x000000061d00720c */ /* 0x000fe20003f24070 */
[C---:B------:R-:W-:Y:S01]  /*59b0*/  IMAD.HI.U32 R2, R28.reuse, R18, RZ ;  /* 0x000000121c027227 */ /* 0x040fe200078e00ff */
[----:B------:R1:W-:Y:S03]  /*59c0*/  STL [R1+0x110], R9 ;  /* 0x0001100901007387 */ /* 0x0003e60000100800 */
[----:B------:R-:W-:-:S04]  /*59d0*/  IMAD.HI.U32 R3, R28, R17, RZ ;  /* 0x000000111c037227 */ /* 0x000fc800078e00ff */
[----:B------:R-:W-:Y:S01]  /*59e0*/  @!P4 IMAD.IADD R4, R4, 0x1, -R29 ;  /* 0x000000010404c824 */ /* 0x000fe200078e0a1d */
[----:B-1----:R-:W4:Y:S01]  /*59f0*/  LDL.LU R9, [R1+0xf8] ;  /* 0x0000f80001097983 */ /* 0x002f220000300800 */
[----:B------:R-:W-:Y:S02]  /*5a00*/  IMAD.MOV R0, RZ, RZ, -R2 ;  /* 0x000000ffff007224 */ /* 0x000fe400078e0a02 */
[----:B------:R-:W-:Y:S01]  /*5a10*/  IMAD.MOV R2, RZ, RZ, -R3 ;  /* 0x000000ffff027224 */ /* 0x000fe200078e0a03 */
[----:B------:R-:W4:Y:S01]  /*5a20*/  LDL.LU R24, [R1+0xfc] ;  /* 0x0000fc0001187983 */ /* 0x000f220000300800 */
[----:B------:R-:W-:-:S03]  /*5a30*/  @!P2 IMAD.IADD R5, R5, 0x1, -R29 ;  /* 0x000000010505a824 */ /* 0x000fc600078e0a1d */
[----:B------:R1:W-:Y:S01]  /*5a40*/  STL [R1+0x120], R4 ;  /* 0x0001200401007387 */ /* 0x0003e20000100800 */
[----:B------:R-:W-:Y:S01]  /*5a50*/  IMAD R18, R29, R0, R18 ;  /* 0x000000001d127224 */ /* 0x000fe200078e0212 */
[----:B------:R-:W-:Y:S01]  /*5a60*/  LOP3.LUT R3, R15, 0x1b0, RZ, 0xfc, !PT ;  /* 0x000001b00f037812 */ /* 0x000fe200078efcff */
[----:B------:R-:W-:Y:S02]  /*5a70*/  IMAD R17, R29, R2, R17 ;  /* 0x000000021d117224 */ /* 0x000fe400078e0211 */
[--C-:B------:R-:W-:Y:S01]  /*5a80*/  @!P6 IMAD.IADD R7, R7, 0x1, -R29.reuse ;  /* 0x000000010707e824 */ /* 0x100fe200078e0a1d */
[----:B-1----:R-:W4:Y:S01]  /*5a90*/  LDL.LU R4, [R1+0xd8] ;  /* 0x0000d80001047983 */ /* 0x002f220000300800 */
[----:B------:R-:W-:-:S03]  /*5aa0*/  @!P1 IMAD.IADD R6, R6, 0x1, -R29 ;  /* 0x0000000106069824 */ /* 0x000fc600078e0a1d */
[----:B------:R1:W-:Y:S04]  /*5ab0*/  STL [R1+0x124], R5 ;  /* 0x0001240501007387 */ /* 0x0003e80000100800 */
[----:B-1----:R-:W4:Y:S04]  /*5ac0*/  LDL.LU R5, [R1+0xdc] ;  /* 0x0000dc0001057983 */ /* 0x002f280000300800 */
[----:B------:R-:W-:Y:S04]  /*5ad0*/  STL [R1+0x124c], R18 ;  /* 0x00124c1201007387 */ /* 0x000fe80000100800 */
[----:B------:R-:W-:Y:S04]  /*5ae0*/  STL [R1+0x1268], R17 ;  /* 0x0012681101007387 */ /* 0x000fe80000100800 */
[----:B------:R-:W-:Y:S04]  /*5af0*/  STL [R1+0x914], R3 ;  /* 0x0009140301007387 */ /* 0x000fe80000100800 */
[----:B------:R1:W-:Y:S04]  /*5b00*/  STL [R1+0x128], R7 ;  /* 0x0001280701007387 */ /* 0x0003e80000100800 */
[----:B-1----:R-:W4:Y:S04]  /*5b10*/  LDL.LU R7, [R1+0xe0] ;  /* 0x0000e00001077983 */ /* 0x002f280000300800 */
[----:B------:R1:W-:Y:S04]  /*5b20*/  STL [R1+0x100], R6 ;  /* 0x0001000601007387 */ /* 0x0003e80000100800 */
[----:B-1----:R-:W4:Y:S01]  /*5b30*/  LDL.LU R6, [R1+0xe4] ;  /* 0x0000e40001067983 */ /* 0x002f220000300800 */
[----:B------:R-:W-:-:S02]  /*5b40*/  ISETP.GT.U32.AND P4, PT, R29, R22, PT ;  /* 0x000000161d00720c */ /* 0x000fc40003f84070 */
[----:B------:R-:W-:-:S11]  /*5b50*/  ISETP.GT.U32.AND P6, PT, R29, R10, PT ;  /* 0x0000000a1d00720c */ /* 0x000fd60003fc4070 */
[--C-:B------:R-:W-:Y:S02]  /*5b60*/  @!P4 IMAD.IADD R22, R22, 0x1, -R29.reuse ;  /* 0x000000011616c824 */ /* 0x100fe400078e0a1d */
[----:B------:R-:W-:Y:S01]  /*5b70*/  @!P6 IMAD.IADD R10, R10, 0x1, -R29 ;  /* 0x000000010a0ae824 */ /* 0x000fe200078e0a1d */
[C---:B------:R-:W-:Y:S02]  /*5b80*/  LOP3.LUT R2, R15.reuse, 0x1b4, RZ, 0xfc, !PT ;  /* 0x000001b40f027812 */ /* 0x040fe400078efcff */
[----:B------:R-:W-:-:S03]  /*5b90*/  LOP3.LUT R0, R15, 0x1b8, RZ, 0xfc, !PT ;  /* 0x000001b80f007812 */ /* 0x000fc600078efcff */
[----:B------:R1:W-:Y:S04]  /*5ba0*/  STL [R1+0x950], R2 ;  /* 0x0009500201007387 */ /* 0x0003e80000100800 */
[----:B------:R-:W-:Y:S01]  /*5bb0*/  STL [R1+0x104], R22 ;  /* 0x0001041601007387 */ /* 0x000fe20000100800 */
[----:B------:R-:W-:-:S05]  /*5bc0*/  IABS R15, R2 ;  /* 0x00000002000f7213 */ /* 0x000fca0000000000 */
[----:B-1----:R-:W-:Y:S01]  /*5bd0*/  IMAD.HI.U32 R2, R28, R15, RZ ;  /* 0x0000000f1c027227 */ /* 0x002fe200078e00ff */
[----:B--2---:R-:W-:-:S13]  /*5be0*/  ISETP.GT.U32.AND P3, PT, R29, R16, PT ;  /* 0x000000101d00720c */ /* 0x004fda0003f64070 */
[----:B------:R-:W-:Y:S01]  /*5bf0*/  @!P3 IMAD.IADD R16, R16, 0x1, -R29 ;  /* 0x000000011010b824 */ /* 0x000fe200078e0a1d */
[C---:B------:R-:W-:Y:S02]  /*5c00*/  ISETP.GT.U32.AND P3, PT, R29.reuse, R14, PT ;  /* 0x0000000e1d00720c */ /* 0x040fe40003f64070 */
[C---:B---3--:R-:W-:Y:S02]  /*5c10*/  ISETP.GT.U32.AND P5, PT, R29.reuse, R8, PT ;  /* 0x000000081d00720c */ /* 0x048fe40003fa4070 */
[----:B------:R-:W-:-:S09]  /*5c20*/  ISETP.GT.U32.AND P2, PT, R29, R16, PT ;  /* 0x000000101d00720c */ /* 0x000fd20003f44070 */
[--C-:B------:R-:W-:Y:S02]  /*5c30*/  @!P3 IMAD.IADD R14, R14, 0x1, -R29.reuse ;  /* 0x000000010e0eb824 */ /* 0x100fe400078e0a1d */
[----:B------:R-:W-:-:S03]  /*5c40*/  @!P5 IMAD.IADD R8, R8, 0x1, -R29 ;  /* 0x000000010808d824 */ /* 0x000fc600078e0a1d */
[C---:B------:R-:W-:Y:S02]  /*5c50*/  ISETP.GT.U32.AND P4, PT, R29.reuse, R14, PT ;  /* 0x0000000e1d00720c */ /* 0x040fe40003f84070 */
[C---:B------:R-:W-:Y:S01]  /*5c60*/  ISETP.GT.U32.AND P1, PT, R29.reuse, R8, PT ;  /* 0x000000081d00720c */ /* 0x040fe20003f24070 */
[----:B------:R-:W-:Y:S01]  /*5c70*/  @!P2 IMAD.IADD R16, R16, 0x1, -R29 ;  /* 0x000000011010a824 */ /* 0x000fe200078e0a1d */
[----:B----4-:R-:W-:-:S11]  /*5c80*/  ISETP.GT.U32.AND P5, PT, R29, R23, PT ;  /* 0x000000171d00720c */ /* 0x010fd60003fa4070 */
[--C-:B------:R-:W-:Y:S01]  /*5c90*/  @!P1 IMAD.IADD R8, R8, 0x1, -R29.reuse ;  /* 0x0000000108089824 */ /* 0x100fe200078e0a1d */
[----:B------:R-:W-:Y:S01]  /*5ca0*/  ISETP.GT.U32.AND P3, PT, R29, R25, PT ;  /* 0x000000191d00720c */ /* 0x000fe20003f64070 */
[----:B------:R-:W-:-:S05]  /*5cb0*/  @!P5 IMAD.IADD R23, R23, 0x1, -R29 ;  /* 0x000000011717d824 */ /* 0x000fca00078e0a1d */
[C---:B------:R-:W-:Y:S01]  /*5cc0*/  ISETP.GT.U32.AND P5, PT, R29.reuse, R23, PT ;  /* 0x000000171d00720c */ /* 0x040fe20003fa4070 */
[----:B------:R-:W-:Y:S01]  /*5cd0*/  @!P4 IMAD.IADD R14, R14, 0x1, -R29 ;  /* 0x000000010e0ec824 */ /* 0x000fe200078e0a1d */
[----:B------:R-:W-:-:S05]  /*5ce0*/  ISETP.GT.U32.AND P2, PT, R29, R9, PT ;  /* 0x000000091d00720c */ /* 0x000fca0003f44070 */
[----:B------:R-:W-:Y:S01]  /*5cf0*/  @!P3 IMAD.IADD R25, R25, 0x1, -R29 ;  /* 0x000000011919b824 */ /* 0x000fe200078e0a1d */
[----:B------:R-:W-:-:S04]  /*5d00*/  ISETP.GT.U32.AND P6, PT, R29, R24, PT ;  /* 0x000000181d00720c */ /* 0x000fc80003fc4070 */
[----:B------:R-:W-:Y:S01]  /*5d10*/  ISETP.GT.U32.AND P4, PT, R29, R25, PT ;  /* 0x000000191d00720c */ /* 0x000fe20003f84070 */
[--C-:B------:R-:W-:Y:S01]  /*5d20*/  @!P5 IMAD.IADD R23, R23, 0x1, -R29.reuse ;  /* 0x000000011717d824 */ /* 0x100fe200078e0a1d */
[----:B------:R-:W-:Y:S01]  /*5d30*/  ISETP.GT.U32.AND P1, PT, R29, R4, PT ;  /* 0x000000041d00720c */ /* 0x000fe20003f24070 */
[----:B------:R-:W-:-:S06]  /*5d40*/  @!P2 IMAD.IADD R9, R9, 0x1, -R29 ;  /* 0x000000010909a824 */ /* 0x000fcc00078e0a1d */
[----:B------:R-:W-:Y:S01]  /*5d50*/  @!P6 IMAD.IADD R24, R24, 0x1, -R29 ;  /* 0x000000011818e824 */ /* 0x000fe200078e0a1d */
[C---:B------:R-:W-:Y:S02]  /*5d60*/  ISETP.GT.U32.AND P2, PT, R29.reuse, R9, PT ;  /* 0x000000091d00720c */ /* 0x040fe40003f44070 */
[----:B------:R-:W-:-:S03]  /*5d70*/  ISETP.GT.U32.AND P3, PT, R29, R5, PT ;  /* 0x000000051d00720c */ /* 0x000fc60003f64070 */
[--C-:B------:R-:W-:Y:S01]  /*5d80*/  @!P1 IMAD.IADD R4, R4, 0x1, -R29.reuse ;  /* 0x0000000104049824 */ /* 0x100fe200078e0a1d */
[----:B------:R-:W-:Y:S01]  /*5d90*/  ISETP.GT.U32.AND P1, PT, R29, R12, PT ;  /* 0x0000000c1d00720c */ /* 0x000fe20003f24070 */
[----:B------:R-:W-:Y:S01]  /*5da0*/  @!P4 IMAD.IADD R25, R25, 0x1, -R29 ;  /* 0x000000011919c824 */ /* 0x000fe200078e0a1d */
[----:B------:R-:W-:Y:S01]  /*5db0*/  STL [R1+0x108], R16 ;  /* 0x0001081001007387 */ /* 0x000fe20000100800 */
[----:B------:R-:W-:-:S03]  /*5dc0*/  ISETP.GT.U32.AND P4, PT, R29, R24, PT ;  /* 0x000000181d00720c */ /* 0x000fc60003f84070 */
[----:B------:R-:W-:Y:S04]  /*5dd0*/  STL [R1+0x94c], R0 ;  /* 0x00094c0001007387 */ /* 0x000fe80000100800 */
[----:B------:R-:W-:Y:S01]  /*5de0*/  STL [R1+0x1e4], R10 ;  /* 0x0001e40a01007387 */ /* 0x000fe20000100800 */
[----:B------:R-:W-:-:S03]  /*5df0*/  @!P3 IMAD.IADD R5, R5, 0x1, -R29 ;  /* 0x000000010505b824 */ /* 0x000fc600078e0a1d */
[----:B------:R1:W-:Y:S01]  /*5e00*/  STL [R1+0x10c], R8 ;  /* 0x00010c0801007387 */ /* 0x0003e20000100800 */
[----:B------:R-:W-:-:S03]  /*5e10*/  ISETP.GT.U32.AND P5, PT, R29, R7, PT ;  /* 0x000000071d00720c */ /* 0x000fc60003fa4070 */
[----:B-1----:R-:W2:Y:S01]  /*5e20*/  LDL.LU R8, [R1+0xc8] ;  /* 0x0000c80001087983 */ /* 0x002ea20000300800 */
[C---:B------:R-:W-:Y:S02]  /*5e30*/  ISETP.GT.U32.AND P3, PT, R29.reuse, R4, PT ;  /* 0x000000041d00720c */ /* 0x040fe40003f64070 */
[----:B------:R-:W-:-:S07]  /*5e40*/  ISETP.GT.U32.AND P6, PT, R29, R6, PT ;  /* 0x000000061d00720c */ /* 0x000fce0003fc4070 */
[--C-:B------:R-:W-:Y:S02]  /*5e50*/  @!P5 IMAD.IADD R7, R7, 0x1, -R29.reuse ;  /* 0x000000010707d824 */ /* 0x100fe400078e0a1d */
[--C-:B------:R-:W-:Y:S01]  /*5e60*/  @!P2 IMAD.IADD R9, R9, 0x1, -R29.reuse ;  /* 0x000000010909a824 */ /* 0x100fe200078e0a1d */
[C---:B------:R-:W-:Y:S01]  /*5e70*/  ISETP.GT.U32.AND P2, PT, R29.reuse, R5, PT ;  /* 0x000000051d00720c */ /* 0x040fe20003f44070 */
[--C-:B------:R-:W-:Y:S01]  /*5e80*/  @!P1 IMAD.IADD R12, R12, 0x1, -R29.reuse ;  /* 0x000000010c0c9824 */ /* 0x100fe200078e0a1d */
[----:B------:R-:W-:Y:S01]  /*5e90*/  IABS R16, R3 ;  /* 0x0000000300107213 */ /* 0x000fe20000000000 */
[----:B------:R1:W-:Y:S01]  /*5ea0*/  STL [R1+0xec], R14 ;  /* 0x0000ec0e01007387 */ /* 0x0003e20000100800 */
[--C-:B------:R-:W-:Y:S02]  /*5eb0*/  @!P4 IMAD.IADD R24, R24, 0x1, -R29.reuse ;  /* 0x000000011818c824 */ /* 0x100fe400078e0a1d */
[----:B------:R-:W-:Y:S01]  /*5ec0*/  @!P6 IMAD.IADD R6, R6, 0x1, -R29 ;  /* 0x000000010606e824 */ /* 0x000fe200078e0a1d */
[C---:B------:R-:W-:Y:S01]  /*5ed0*/  ISETP.GT.U32.AND P6, PT, R29.reuse, R7, PT ;  /* 0x000000071d00720c */ /* 0x040fe20003fc4070 */
[----:B------:R-:W3:Y:S01]  /*5ee0*/  LDL.LU R10, [R1+0xcc] ;  /* 0x0000cc00010a7983 */ /* 0x000ee20000300800 */
[----:B------:R-:W-:-:S02]  /*5ef0*/  ISETP.GT.U32.AND P4, PT, R29, R12, PT ;  /* 0x0000000c1d00720c */ /* 0x000fc40003f84070 */
[----:B------:R-:W-:Y:S02]  /*5f00*/  ISETP.GT.U32.AND P1, PT, R29, R6, PT ;  /* 0x000000061d00720c */ /* 0x000fe40003f24070 */
[----:B-1----:R-:W-:Y:S01]  /*5f10*/  IABS R14, R0 ;  /* 0x00000000000e7213 */ /* 0x002fe20000000000 */
[----:B------:R-:W-:Y:S01]  /*5f20*/  IMAD.HI.U32 R0, R28, R16, RZ ;  /* 0x000000101c007227 */ /* 0x000fe200078e00ff */
[----:B------:R-:W-:Y:S03]  /*5f30*/  STL [R1+0xf0], R23 ;  /* 0x0000f01701007387 */ /* 0x000fe60000100800 */
[----:B------:R-:W-:Y:S01]  /*5f40*/  IMAD.MOV R0, RZ, RZ, -R0 ;  /* 0x000000ffff007224 */ /* 0x000fe200078e0a00 */
[----:B------:R1:W-:Y:S01]  /*5f50*/  STL [R1+0xf4], R25 ;  /* 0x0000f41901007387 */ /* 0x0003e20000100800 */
[--C-:B------:R-:W-:Y:S02]  /*5f60*/  @!P3 IMAD.IADD R4, R4, 0x1, -R29.reuse ;  /* 0x000000010404b824 */ /* 0x100fe400078e0a1d */
[----:B------:R-:W-:-:S02]  /*5f70*/  @!P2 IMAD.IADD R5, R5, 0x1, -R29 ;  /* 0x000000010505a824 */ /* 0x000fc400078e0a1d */
[----:B------:R-:W-:Y:S01]  /*5f80*/  IMAD R16, R29, R0, R16 ;  /* 0x000000001d107224 */ /* 0x000fe200078e0210 */
[----:B-1----:R-:W4:Y:S04]  /*5f90*/  LDL.LU R25, [R1+0xd4] ;  /* 0x0000d40001197983 */ /* 0x002f280000300800 */
[----:B------:R1:W-:Y:S01]  /*5fa0*/  STL [R1+0xf8], R9 ;  /* 0x0000f80901007387 */ /* 0x0003e20000100800 */
[----:B------:R-:W-:Y:S02]  /*5fb0*/  IMAD.MOV R0, RZ, RZ, -R2 ;  /* 0x000000ffff007224 */ /* 0x000fe400078e0a02 */
[--C-:B------:R-:W-:Y:S02]  /*5fc0*/  @!P6 IMAD.IADD R7, R7, 0x1, -R29.reuse ;  /* 0x000000010707e824 */ /* 0x100fe400078e0a1d */
[--C-:B------:R-:W-:Y:S01]  /*5fd0*/  @!P1 IMAD.IADD R6, R6, 0x1, -R29.reuse ;  /* 0x0000000106069824 */ /* 0x100fe200078e0a1d */
[----:B-1----:R-:W4:Y:S04]  /*5fe0*/  LDL.LU R9, [R1+0x1e0] ;  /* 0x0001e00001097983 */ /* 0x002f280000300800 */
[----:B------:R1:W-:Y:S04]  /*5ff0*/  STL [R1+0xfc], R24 ;  /* 0x0000fc1801007387 */ /* 0x0003e80000100800 */
[----:B------:R-:W4:Y:S01]  /*6000*/  LDL.LU R23, [R1+0xbc] ;  /* 0x0000bc0001177983 */ /* 0x000f220000300800 */
[----:B------:R-:W-:-:S03]  /*6010*/  @!P4 IMAD.IADD R12, R12, 0x1, -R29 ;  /* 0x000000010c0cc824 */ /* 0x000fc600078e0a1d */
[----:B------:R1:W-:Y:S01]  /*6020*/  STL [R1+0xd8], R4 ;  /* 0x0000d80401007387 */ /* 0x0003e20000100800 */
[----:B------:R-:W-:-:S03]  /*6030*/  IMAD R15, R29, R0, R15 ;  /* 0x000000001d0f7224 */ /* 0x000fc600078e020f */
[----:B-1----:R-:W4:Y:S04]  /*6040*/  LDL.LU R24, [R1+0xc0] ;  /* 0x0000c00001187983 */ /* 0x002f280000300800 */
[----:B------:R-:W4:Y:S04]  /*6050*/  LDL.LU R4, [R1+0xc4] ;  /* 0x0000c40001047983 */ /* 0x000f280000300800 */
[----:B------:R-:W-:Y:S04]  /*6060*/  STL [R1+0xdc], R5 ;  /* 0x0000dc0501007387 */ /* 0x000fe80000100800 */
[----:B------:R-:W-:Y:S04]  /*6070*/  STL [R1+0x126c], R16 ;  /* 0x00126c1001007387 */ /* 0x000fe80000100800 */
[----:B------:R-:W-:Y:S04]  /*6080*/  STL [R1+0xe0], R7 ;  /* 0x0000e00701007387 */ /* 0x000fe80000100800 */
[----:B------:R1:W-:Y:S04]  /*6090*/  STL [R1+0xe4], R6 ;  /* 0x0000e40601007387 */ /* 0x0003e80000100800 */
[----:B-1----:R-:W4:Y:S04]  /*60a0*/  LDL.LU R6, [R1+0x1d0] ;  /* 0x0001d00001067983 */ /* 0x002f280000300800 */
[----:B------:R-:W-:Y:S04]  /*60b0*/  STL [R1+0xe8], R12 ;  /* 0x0000e80c01007387 */ /* 0x000fe80000100800 */
[----:B------:R1:W-:Y:S04]  /*60c0*/  STL [R1+0x1244], R15 ;  /* 0x0012440f01007387 */ /* 0x0003e80000100800 */
[----:B-1----:R-:W4:Y:S01]  /*60d0*/  LDL R15, [R1+0x374] ;  /* 0x00037400010f7983 */ /* 0x002f220000100800 */
[----:B------:R-:W-:-:S03]  /*60e0*/  ISETP.GT.U32.AND P2, PT, R29, R13, PT ;  /* 0x0000000d1d00720c */ /* 0x000fc60003f44070 */
[----:B------:R-:W4:Y:S01]  /*60f0*/  LDL.LU R5, [R1+0xac] ;  /* 0x0000ac0001057983 */ /* 0x000f220000300800 */
[----:B------:R-:W-:-:S04]  /*6100*/  IMAD.HI.U32 R3, R28, R14, RZ ;  /* 0x0000000e1c037227 */ /* 0x000fc800078e00ff */
[----:B------:R-:W-:-:S05]  /*6110*/  IMAD.MOV R2, RZ, RZ, -R3 ;  /* 0x000000ffff027224 */ /* 0x000fca00078e0a03 */
[----:B------:R-:W-:-:S05]  /*6120*/  @!P2 IMAD.IADD R13, R13, 0x1, -R29 ;  /* 0x000000010d0da824 */ /* 0x000fca00078e0a1d */
[C---:B------:R-:W-:Y:S01]  /*6130*/  ISETP.GT.U32.AND P2, PT, R29.reuse, R13, PT ;  /* 0x0000000d1d00720c */ /* 0x040fe20003f44070 */
[----:B------:R-:W-:-:S12]  /*6140*/  IMAD R14, R29, R2, R14 ;  /* 0x000000021d0e7224 */ /* 0x000fd800078e020e */
[----:B------:R-:W-:Y:S01]  /*6150*/  @!P2 IMAD.IADD R13, R13, 0x1, -R29 ;  /* 0x000000010d0da824 */ /* 0x000fe200078e0a1d */
[----:B--2---:R-:W-:-:S13]  /*6160*/  ISETP.GT.U32.AND P5, PT, R29, R8, PT ;  /* 0x000000081d00720c */ /* 0x004fda0003fa4070 */
[----:B------:R-:W-:-:S05]  /*6170*/  @!P5 IMAD.IADD R8, R8, 0x1, -R29 ;  /* 0x000000010808d824 */ /* 0x000fca00078e0a1d */
[C---:B------:R-:W-:Y:S02]  /*6180*/  ISETP.GT.U32.AND P5, PT, R29.reuse, R8, PT ;  /* 0x000000081d00720c */ /* 0x040fe40003fa4070 */
[----:B---3--:R-:W-:-:S11]  /*6190*/  ISETP.GT.U32.AND P3, PT, R29, R10, PT ;  /* 0x0000000a1d00720c */ /* 0x008fd60003f64070 */
[--C-:B------:R-:W-:Y:S02]  /*61a0*/  @!P5 IMAD.IADD R8, R8, 0x1, -R29.reuse ;  /* 0x000000010808d824 */ /* 0x100fe400078e0a1d */
[----:B------:R-:W-:-:S05]  /*61b0*/  @!P3 IMAD.IADD R10, R10, 0x1, -R29 ;  /* 0x000000010a0ab824 */ /* 0x000fca00078e0a1d */
[C---:B------:R-:W-:Y:S02]  /*61c0*/  ISETP.GT.U32.AND P4, PT, R29.reuse, R10, PT ;  /* 0x0000000a1d00720c */ /* 0x040fe40003f84070 */
[C---:B----4-:R-:W-:Y:S02]  /*61d0*/  ISETP.GT.U32.AND P6, PT, R29.reuse, R25, PT ;  /* 0x000000191d00720c */ /* 0x050fe40003fc4070 */
[----:B------:R-:W-:-:S09]  /*61e0*/  ISETP.GT.U32.AND P3, PT, R29, R11, PT ;  /* 0x0000000b1d00720c */ /* 0x000fd20003f64070 */
[--C-:B------:R-:W-:Y:S02]  /*61f0*/  @!P4 IMAD.IADD R10, R10, 0x1, -R29.reuse ;  /* 0x000000010a0ac824 */ /* 0x100fe400078e0a1d */
[----:B------:R-:W-:Y:S01]  /*6200*/  @!P6 IMAD.IADD R25, R25, 0x1, -R29 ;  /* 0x000000011919e824 */ /* 0x000fe200078e0a1d */
[----:B------:R-:W-:-:S04]  /*6210*/  ISETP.GT.U32.AND P1, PT, R29, R9, PT ;  /* 0x000000091d00720c */ /* 0x000fc80003f24070 */
[C---:B------:R-:W-:Y:S02]  /*6220*/  ISETP.GT.U32.AND P4, PT, R29.reuse, R25, PT ;  /* 0x000000191d00720c */ /* 0x040fe40003f84070 */
[----:B------:R-:W-:-:S07]  /*6230*/  ISETP.GT.U32.AND P5, PT, R29, R23, PT ;  /* 0x000000171d00720c */ /* 0x000fce0003fa4070 */
[----:B------:R-:W-:Y:S01]  /*6240*/  @!P1 IMAD.IADD R9, R9, 0x1, -R29 ;  /* 0x0000000109099824 */ /* 0x000fe200078e0a1d */
[----:B------:R-:W-:-:S03]  /*6250*/  ISETP.GT.U32.AND P6, PT, R29, R24, PT ;  /* 0x000000181d00720c */ /* 0x000fc60003fc4070 */
[--C-:B------:R-:W-:Y:S01]  /*6260*/  @!P4 IMAD.IADD R25, R25, 0x1, -R29.reuse ;  /* 0x000000011919c824 */ /* 0x100fe200078e0a1d */
[----:B------:R-:W-:Y:S01]  /*6270*/  ISETP.GT.U32.AND P1, PT, R29, R4, PT ;  /* 0x000000041d00720c */ /* 0x000fe20003f24070 */
[--C-:B------:R-:W-:Y:S02]  /*6280*/  @!P5 IMAD.IADD R23, R23, 0x1, -R29.reuse ;  /* 0x000000011717d824 */ /* 0x100fe400078e0a1d */
[----:B------:R-:W-:Y:S01]  /*6290*/  @!P3 IMAD.IADD R11, R11, 0x1, -R29 ;  /* 0x000000010b0bb824 */ /* 0x000fe200078e0a1d */
[----:B------:R-:W-:-:S05]  /*62a0*/  ISETP.GT.U32.AND P3, PT, R29, R9, PT ;  /* 0x000000091d00720c */ /* 0x000fca0003f64070 */
[----:B------:R-:W-:Y:S01]  /*62b0*/  @!P6 IMAD.IADD R24, R24, 0x1, -R29 ;  /* 0x000000011818e824 */ /* 0x000fe200078e0a1d */
[----:B------:R-:W-:-:S05]  /*62c0*/  LOP3.LUT R12, R15, 0x1bc, RZ, 0xfc, !PT ;  /* 0x000001bc0f0c7812 */ /* 0x000fca00078efcff */
[----:B------:R-:W-:Y:S04]  /*62d0*/  STL [R1+0x910], R12 ;  /* 0x0009100c01007387 */ /* 0x000fe80000100800 */
[----:B------:R1:W-:Y:S01]  /*62e0*/  STL [R1+0xc8], R8 ;  /* 0x0000c80801007387 */ /* 0x0003e20000100800 */
[----:B------:R-:W-:-:S03]  /*62f0*/  LOP3.LUT R3, R15, 0x1c0, RZ, 0xfc, !PT ;  /* 0x000001c00f037812 */ /* 0x000fc600078efcff */
[----:B-1----:R-:W2:Y:S04]  /*6300*/  LDL.LU R8, [R1+0xb0] ;  /* 0x0000b00001087983 */ /* 0x002ea80000300800 */
[----:B------:R-:W-:Y:S04]  /*6310*/  STL [R1+0x90c], R3 ;  /* 0x00090c0301007387 */ /* 0x000fe80000100800 */
[----:B------:R-:W3:Y:S04]  /*6320*/  LDL.LU R7, [R1+0xb4] ;  /* 0x0000b40001077983 */ /* 0x000ee80000300800 */
[----:B------:R1:W-:Y:S01]  /*6330*/  STL [R1+0xcc], R10 ;  /* 0x0000cc0a01007387 */ /* 0x0003e20000100800 */
[----:B------:R-:W-:-:S03]  /*6340*/  LOP3.LUT R2, R15, 0x1c4, RZ, 0xfc, !PT ;  /* 0x000001c40f027812 */ /* 0x000fc600078efcff */
[----:B-1----:R-:W4:Y:S04]  /*6350*/  LDL.LU R10, [R1+0x1bc] ;  /* 0x0001bc00010a7983 */ /* 0x002f280000300800 */
[----:B------:R-:W4:Y:S01]  /*6360*/  LDL.LU R18, [R1+0x1c0] ;  /* 0x0001c00001127983 */ /* 0x000f220000300800 */
[----:B------:R-:W-:-:S03]  /*6370*/  LOP3.LUT R0, R15, 0x1c8, RZ, 0xfc, !PT ;  /* 0x000001c80f007812 */ /* 0x000fc600078efcff */
[----:B------:R-:W-:Y:S01]  /*6380*/  STL [R1+0xd0], R13 ;  /* 0x0000d00d01007387 */ /* 0x000fe20000100800 */
[----:B------:R-:W-:-:S03]  /*6390*/  ISETP.GT.U32.AND P5, PT, R29, R6, PT ;  /* 0x000000061d00720c */ /* 0x000fc60003fa4070 */
[----:B------:R-:W-:Y:S04]  /*63a0*/  STL [R1+0x948], R2 ;  /* 0x0009480201007387 */ /* 0x000fe80000100800 */
[----:B------:R-:W-:Y:S04]  /*63b0*/  STL [R1+0x944], R0 ;  /* 0x0009440001007387 */ /* 0x000fe80000100800 */
[----:B------:R-:W4:Y:S04]  /*63c0*/  LDL.LU R19, [R1+0x19c] ;  /* 0x00019c0001137983 */ /* 0x000f280000300800 */
[----:B------:R1:W-:Y:S01]  /*63d0*/  STL [R1+0xd4], R25 ;  /* 0x0000d41901007387 */ /* 0x0003e20000100800 */
[----:B------:R-:W-:Y:S01]  /*63e0*/  @!P1 IMAD.IADD R4, R4, 0x1, -R29 ;  /* 0x0000000104049824 */ /* 0x000fe200078e0a1d */
[----:B------:R-:W-:-:S02]  /*63f0*/  ISETP.GT.U32.AND P2, PT, R29, R11, PT ;  /* 0x0000000b1d00720c */ /* 0x000fc40003f44070 */
[C---:B------:R-:W-:Y:S01]  /*6400*/  ISETP.GT.U32.AND P6, PT, R29.reuse, R23, PT ;  /* 0x000000171d00720c */ /* 0x040fe20003fc4070 */
[----:B-1----:R-:W4:Y:S01]  /*6410*/  LDL.LU R25, [R1+0x1a0] ;  /* 0x0001a00001197983 */ /* 0x002f220000300800 */
[----:B------:R-:W-:-:S03]  /*6420*/  ISETP.GT.U32.AND P1, PT, R29, R24, PT ;  /* 0x000000181d00720c */ /* 0x000fc60003f24070 */
[----:B------:R-:W4:Y:S01]  /*6430*/  LDL.LU R20, [R1+0x1a4] ;  /* 0x0001a40001147983 */ /* 0x000f220000300800 */
[----:B------:R-:W-:Y:S01]  /*6440*/  ISETP.GT.U32.AND P4, PT, R29, R4, PT ;  /* 0x000000041d00720c */ /* 0x000fe20003f84070 */
[--C-:B------:R-:W-:Y:S02]  /*6450*/  @!P5 IMAD.IADD R6, R6, 0x1, -R29.reuse ;  /* 0x000000010606d824 */ /* 0x100fe400078e0a1d */
[--C-:B------:R-:W-:Y:S02]  /*6460*/  @!P3 IMAD.IADD R9, R9, 0x1, -R29.reuse ;  /* 0x000000010909b824 */ /* 0x100fe400078e0a1d */
[--C-:B------:R-:W-:Y:S01]  /*6470*/  @!P2 IMAD.IADD R11, R11, 0x1, -R29.reuse ;  /* 0x000000010b0ba824 */ /* 0x100fe200078e0a1d */
[----:B------:R-:W-:Y:S01]  /*6480*/  ISETP.GT.U32.AND P5, PT, R29, R6, PT ;  /* 0x000000061d00720c */ /* 0x000fe20003fa4070 */
[--C-:B------:R-:W-:Y:S01]  /*6490*/  @!P6 IMAD.IADD R23, R23, 0x1, -R29.reuse ;  /* 0x000000011717e824 */ /* 0x100fe200078e0a1d */
[----:B------:R-:W-:Y:S01]  /*64a0*/  STL [R1+0x1e0], R9 ;  /* 0x0001e00901007387 */ /* 0x000fe20000100800 */
[----:B------:R-:W-:-:S03]  /*64b0*/  @!P1 IMAD.IADD R24, R24, 0x1, -R29 ;  /* 0x0000000118189824 */ /* 0x000fc600078e0a1d */
[----:B------:R-:W-:Y:S01]  /*64c0*/  STL [R1+0xb8], R11 ;  /* 0x0000b80b01007387 */ /* 0x000fe20000100800 */
[----:B------:R-:W-:-:S03]  /*64d0*/  @!P4 IMAD.IADD R4, R4, 0x1, -R29 ;  /* 0x000000010404c824 */ /* 0x000fc600078e0a1d */
[----:B------:R-:W-:Y:S04]  /*64e0*/  STL [R1+0xbc], R23 ;  /* 0x0000bc1701007387 */ /* 0x000fe80000100800 */
[----:B------:R-:W4:Y:S04]  /*64f0*/  LDL.LU R21, [R1+0x1a8] ;  /* 0x0001a80001157983 */ /* 0x000f280000300800 */
[----:B------:R-:W-:Y:S01]  /*6500*/  STL [R1+0xc0], R24 ;  /* 0x0000c01801007387 */ /* 0x000fe20000100800 */
[----:B------:R-:W-:-:S03]  /*6510*/  @!P5 IMAD.IADD R6, R6, 0x1, -R29 ;  /* 0x000000010606d824 */ /* 0x000fc600078e0a1d */
[----:B------:R-:W-:Y:S04]  /*6520*/  STL [R1+0xc4], R4 ;  /* 0x0000c40401007387 */ /* 0x000fe80000100800 */
[----:B------:R-:W4:Y:S04]  /*6530*/  LDL.LU R22, [R1+0x1ac] ;  /* 0x0001ac0001167983 */ /* 0x000f280000300800 */
[----:B------:R1:W-:Y:S04]  /*6540*/  STL [R1+0x1d0], R6 ;  /* 0x0001d00601007387 */ /* 0x0003e80000100800 */
[----:B-1----:R-:W4:Y:S01]  /*6550*/  LDL.LU R6, [R1+0x60] ;  /* 0x0000600001067983 */ /* 0x002f220000300800 */
[----:B------:R-:W-:-:S03]  /*6560*/  ISETP.GT.U32.AND P3, PT, R29, R5, PT ;  /* 0x000000051d00720c */ /* 0x000fc60003f64070 */
[----:B------:R-:W4:Y:S10]  /*6570*/  LDL.LU R23, [R1+0x180] ;  /* 0x0001800001177983 */ /* 0x000f340000300800 */
[----:B------:R-:W-:-:S05]  /*6580*/  @!P3 IMAD.IADD R5, R5, 0x1, -R29 ;  /* 0x000000010505b824 */ /* 0x000fca00078e0a1d */
[----:B------:R-:W-:-:S13]  /*6590*/  ISETP.GT.U32.AND P4, PT, R29, R5, PT ;  /* 0x000000051d00720c */ /* 0x000fda0003f84070 */
[----:B------:R-:W-:-:S05]  /*65a0*/  @!P4 IMAD.IADD R5, R5, 0x1, -R29 ;  /* 0x000000010505c824 */ /* 0x000fca00078e0a1d */
[----:B------:R1:W-:Y:S04]  /*65b0*/  STL [R1+0xac], R5 ;  /* 0x0000ac0501007387 */ /* 0x0003e80000100800 */
[----:B-1----:R-:W4:Y:S01]  /*65c0*/  LDL.LU R5, [R1+0x184] ;  /* 0x0001840001057983 */ /* 0x002f220000300800 */
[C---:B--2---:R-:W-:Y:S02]  /*65d0*/  ISETP.GT.U32.AND P2, PT, R29.reuse, R8, PT ;  /* 0x000000081d00720c */ /* 0x044fe40003f44070 */
[----:B---3--:R-:W-:-:S11]  /*65e0*/  ISETP.GT.U32.AND P6, PT, R29, R7, PT ;  /* 0x000000071d00720c */ /* 0x008fd60003fc4070 */
[----:B------:R-:W-:Y:S01]  /*65f0*/  @!P2 IMAD.IADD R8, R8, 0x1, -R29 ;  /* 0x000000010808a824 */ /* 0x000fe200078e0a1d */
[----:B----4-:R-:W-:-:S04]  /*6600*/  ISETP.GT.U32.AND P1, PT, R29, R10, PT ;  /* 0x0000000a1d00720c */ /* 0x010fc80003f24070 */
[C---:B------:R-:W-:Y:S02]  /*6610*/  ISETP.GT.U32.AND P2, PT, R29.reuse, R8, PT ;  /* 0x000000081d00720c */ /* 0x040fe40003f44070 */
[----:B------:R-:W-:Y:S01]  /*6620*/  ISETP.GT.U32.AND P3, PT, R29, R18, PT ;  /* 0x000000121d00720c */ /* 0x000fe20003f64070 */
[----:B------:R-:W-:-:S05]  /*6630*/  @!P6 IMAD.IADD R7, R7, 0x1, -R29 ;  /* 0x000000010707e824 */ /* 0x000fca00078e0a1d */
[----:B------:R-:W-:Y:S01]  /*6640*/  ISETP.GT.U32.AND P4, PT, R29, R7, PT ;  /* 0x000000071d00720c */ /* 0x000fe20003f84070 */
[----:B------:R-:W-:-:S04]  /*6650*/  @!P1 IMAD.IADD R10, R10, 0x1, -R29 ;  /* 0x000000010a0a9824 */ /* 0x000fc800078e0a1d */
[--C-:B------:R-:W-:Y:S02]  /*6660*/  @!P2 IMAD.IADD R8, R8, 0x1, -R29.reuse ;  /* 0x000000010808a824 */ /* 0x100fe400078e0a1d */
[----:B------:R-:W-:Y:S01]  /*6670*/  @!P3 IMAD.IADD R18, R18, 0x1, -R29 ;  /* 0x000000011212b824 */ /* 0x000fe200078e0a1d */
[C---:B------:R-:W-:Y:S02]  /*6680*/  ISETP.GT.U32.AND P5, PT, R29.reuse, R19, PT ;  /* 0x000000131d00720c */ /* 0x040fe40003fa4070 */
[C---:B------:R-:W-:Y:S01]  /*6690*/  ISETP.GT.U32.AND P3, PT, R29.reuse, R10, PT ;  /* 0x0000000a1d00720c */ /* 0x040fe20003f64070 */
[----:B------:R1:W-:Y:S01]  /*66a0*/  STL [R1+0xb0], R8 ;  /* 0x0000b00801007387 */ /* 0x0003e20000100800 */
[----:B------:R-:W-:-:S03]  /*66b0*/  ISETP.GT.U32.AND P6, PT, R29, R25, PT ;  /* 0x000000191d00720c */ /* 0x000fc60003fc4070 */
[----:B-1----:R-:W2:Y:S01]  /*66c0*/  LDL.LU R8, [R1+0x188] ;  /* 0x0001880001087983 */ /* 0x002ea20000300800 */
[----:B------:R-:W-:-:S05]  /*66d0*/  ISETP.GT.U32.AND P1, PT, R29, R20, PT ;  /* 0x000000141d00720c */ /* 0x000fca0003f24070 */
[--C-:B------:R-:W-:Y:S02]  /*66e0*/  @!P5 IMAD.IADD R19, R19, 0x1, -R29.reuse ;  /* 0x000000011313d824 */ /* 0x100fe400078e0a1d */
[--C-:B------:R-:W-:Y:S01]  /*66f0*/  @!P4 IMAD.IADD R7, R7, 0x1, -R29.reuse ;  /* 0x000000010707c824 */ /* 0x100fe200078e0a1d */
[----:B------:R-:W-:Y:S01]  /*6700*/  ISETP.GT.U32.AND P2, PT, R29, R18, PT ;  /* 0x000000121d00720c */ /* 0x000fe20003f44070 */
[--C-:B------:R-:W-:Y:S01]  /*6710*/  @!P3 IMAD.IADD R10, R10, 0x1, -R29.reuse ;  /* 0x000000010a0ab824 */ /* 0x100fe200078e0a1d */
[----:B------:R-:W3:Y:S01]  /*6720*/  LDL.LU R24, [R1+0x18c] ;  /* 0x00018c0001187983 */ /* 0x000ee20000300800 */
[--C-:B------:R-:W-:Y:S01]  /*6730*/  @!P6 IMAD.IADD R25, R25, 0x1, -R29.reuse ;  /* 0x000000011919e824 */ /* 0x100fe200078e0a1d */
[C---:B------:R-:W-:Y:S02]  /*6740*/  ISETP.GT.U32.AND P6, PT, R29.reuse, R19, PT ;  /* 0x000000131d00720c */ /* 0x040fe40003fc4070 */
[----:B------:R1:W-:Y:S01]  /*6750*/  STL [R1+0xb4], R7 ;  /* 0x0000b40701007387 */ /* 0x0003e20000100800 */
[----:B------:R-:W-:Y:S01]  /*6760*/  @!P1 IMAD.IADD R20, R20, 0x1, -R29 ;  /* 0x0000000114149824 */ /* 0x000fe200078e0a1d */
[----:B------:R-:W-:-:S02]  /*6770*/  ISETP.GT.U32.AND P1, PT, R29, R25, PT ;  /* 0x000000191d00720c */ /* 0x000fc40003f24070 */
[----:B-1----:R-:W4:Y:S04]  /*6780*/  LDL.LU R7, [R1+0x140] ;  /* 0x0001400001077983 */ /* 0x002f280000300800 */
[----:B------:R1:W-:Y:S01]  /*6790*/  STL [R1+0x1bc], R10 ;  /* 0x0001bc0a01007387 */ /* 0x0003e20000100800 */
[C---:B------:R-:W-:Y:S01]  /*67a0*/  ISETP.GT.U32.AND P5, PT, R29.reuse, R21, PT ;  /* 0x000000151d00720c */ /* 0x040fe20003fa4070 */
[--C-:B------:R-:W-:Y:S02]  /*67b0*/  @!P2 IMAD.IADD R18, R18, 0x1, -R29.reuse ;  /* 0x000000011212a824 */ /* 0x100fe400078e0a1d */
[----:B-1----:R-:W4:Y:S01]  /*67c0*/  LDL.LU R10, [R1+0x144] ;  /* 0x00014400010a7983 */ /* 0x002f220000300800 */
[----:B------:R-:W-:Y:S01]  /*67d0*/  ISETP.GT.U32.AND P3, PT, R29, R22, PT ;  /* 0x000000161d00720c */ /* 0x000fe20003f64070 */
[--C-:B------:R-:W-:Y:S01]  /*67e0*/  @!P6 IMAD.IADD R19, R19, 0x1, -R29.reuse ;  /* 0x000000011313e824 */ /* 0x100fe200078e0a1d */
[----:B------:R-:W-:Y:S01]  /*67f0*/  ISETP.GT.U32.AND P4, PT, R29, R20, PT ;  /* 0x000000141d00720c */ /* 0x000fe20003f84070 */
[----:B------:R-:W-:Y:S01]  /*6800*/  @!P1 IMAD.IADD R25, R25, 0x1, -R29 ;  /* 0x0000000119199824 */ /* 0x000fe200078e0a1d */
[----:B------:R-:W-:Y:S04]  /*6810*/  STL [R1+0x1c0], R18 ;  /* 0x0001c01201007387 */ /* 0x000fe80000100800 */
[----:B------:R-:W-:Y:S01]  /*6820*/  STL [R1+0x19c], R19 ;  /* 0x00019c1301007387 */ /* 0x000fe20000100800 */
[----:B------:R-:W-:-:S03]  /*6830*/  ISETP.GT.U32.AND P2, PT, R29, R6, PT ;  /* 0x000000061d00720c */ /* 0x000fc60003f44070 */
[----:B------:R1:W-:Y:S01]  /*6840*/  STL [R1+0x1a0], R25 ;  /* 0x0001a01901007387 */ /* 0x0003e20000100800 */
[--C-:B------:R-:W-:Y:S02]  /*6850*/  @!P5 IMAD.IADD R21, R21, 0x1, -R29.reuse ;  /* 0x000000011515d824 */ /* 0x100fe400078e0a1d */
[--C-:B------:R-:W-:Y:S01]  /*6860*/  @!P3 IMAD.IADD R22, R22, 0x1, -R29.reuse ;  /* 0x000000011616b824 */ /* 0x100fe200078e0a1d */
[----:B-1----:R-:W4:Y:S02]  /*6870*/  LDL.LU R25, [R1+0x148] ;  /* 0x0001480001197983 */ /* 0x002f240000300800 */
[C---:B------:R-:W-:Y:S01]  /*6880*/  ISETP.GT.U32.AND P5, PT, R29.reuse, R21, PT ;  /* 0x000000151d00720c */ /* 0x040fe20003fa4070 */
[--C-:B------:R-:W-:Y:S01]  /*6890*/  @!P4 IMAD.IADD R20, R20, 0x1, -R29.reuse ;  /* 0x000000011414c824 */ /* 0x100fe200078e0a1d */
[C---:B------:R-:W-:Y:S02]  /*68a0*/  ISETP.GT.U32.AND P4, PT, R29.reuse, R22, PT ;  /* 0x000000161d00720c */ /* 0x040fe40003f84070 */
[--C-:B------:R-:W-:Y:S01]  /*68b0*/  @!P2 IMAD.IADD R6, R6, 0x1, -R29.reuse ;  /* 0x000000010606a824 */ /* 0x100fe200078e0a1d */
[----:B------:R-:W4:Y:S04]  /*68c0*/  LDL.LU R16, [R1+0x14c] ;  /* 0x00014c0001107983 */ /* 0x000f280000300800 */
[----:B------:R-:W-:Y:S01]  /*68d0*/  ISETP.GT.U32.AND P2, PT, R29, R6, PT ;  /* 0x000000061d00720c */ /* 0x000fe20003f44070 */
[----:B------:R-:W-:Y:S03]  /*68e0*/  STL [R1+0x1a4], R20 ;  /* 0x0001a41401007387 */ /* 0x000fe60000100800 */
[--C-:B------:R-:W-:Y:S01]  /*68f0*/  @!P5 IMAD.IADD R21, R21, 0x1, -R29.reuse ;  /* 0x000000011515d824 */ /* 0x100fe200078e0a1d */
[----:B------:R-:W4:Y:S01]  /*6900*/  LDL.LU R17, [R1+0x150] ;  /* 0x0001500001117983 */ /* 0x000f220000300800 */
[----:B------:R-:W-:-:S03]  /*6910*/  @!P4 IMAD.IADD R22, R22, 0x1, -R29 ;  /* 0x000000011616c824 */ /* 0x000fc600078e0a1d */
[----:B------:R-:W-:Y:S04]  /*6920*/  STL [R1+0x1a8], R21 ;  /* 0x0001a81501007387 */ /* 0x000fe80000100800 */
[----:B------:R1:W-:Y:S01]  /*6930*/  STL [R1+0x1ac], R22 ;  /* 0x0001ac1601007387 */ /* 0x0003e20000100800 */
[----:B------:R-:W-:-:S03]  /*6940*/  @!P2 IMAD.IADD R6, R6, 0x1, -R29 ;  /* 0x000000010606a824 */ /* 0x000fc600078e0a1d */
[----:B-1----:R-:W4:Y:S04]  /*6950*/  LDL.LU R22, [R1+0x5c] ;  /* 0x00005c0001167983 */ /* 0x002f280000300800 */
[----:B------:R-:W4:Y:S04]  /*6960*/  LDL.LU R18, [R1+0x58] ;  /* 0x0000580001127983 */ /* 0x000f280000300800 */
[----:B------:R1:W-:Y:S04]  /*6970*/  STL [R1+0x60], R6 ;  /* 0x0000600601007387 */ /* 0x0003e80000100800 */
[----:B-1----:R-:W4:Y:S01]  /*6980*/  LDL.LU R6, [R1+0x114] ;  /* 0x0001140001067983 */ /* 0x002f220000300800 */
[----:B------:R-:W-:-:S02]  /*6990*/  ISETP.GT.U32.AND P6, PT, R29, R23, PT ;  /* 0x000000171d00720c */ /* 0x000fc40003fc4070 */
[----:B------:R-:W-:Y:S02]  /*69a0*/  ISETP.GT.U32.AND P1, PT, R29, R5, PT ;  /* 0x000000051d00720c */ /* 0x000fe40003f24070 */
[----:B------:R-:W-:Y:S02]  /*69b0*/  IABS R9, R0 ;  /* 0x0000000000097213 */ /* 0x000fe40000000000 */
[----:B------:R-:W-:Y:S02]  /*69c0*/  IABS R13, R12 ;  /* 0x0000000c000d7213 */ /* 0x000fe40000000000 */
[----:B------:R-:W-:Y:S02]  /*69d0*/  IABS R11, R2 ;  /* 0x00000002000b7213 */ /* 0x000fe40000000000 */
[----:B------:R-:W-:-:S03]  /*69e0*/  IABS R12, R3 ;  /* 0x00000003000c7213 */ /* 0x000fc60000000000 */
[--C-:B------:R-:W-:Y:S02]  /*69f0*/  @!P6 IMAD.IADD R23, R23, 0x1, -R29.reuse ;  /* 0x000000011717e824 */ /* 0x100fe400078e0a1d */
[----:B------:R-:W-:Y:S02]  /*6a00*/  @!P1 IMAD.IADD R5, R5, 0x1, -R29 ;  /* 0x0000000105059824 */ /* 0x000fe400078e0a1d */
[----:B------:R-:W-:Y:S01]  /*6a10*/  IMAD.HI.U32 R4, R28, R9, RZ ;  /* 0x000000091c047227 */ /* 0x000fe200078e00ff */
[----:B------:R-:W-:-:S03]  /*6a20*/  ISETP.GT.U32.AND P4, PT, R29, R23, PT ;  /* 0x000000171d00720c */ /* 0x000fc60003f84070 */
[----:B------:R-:W-:-:S04]  /*6a30*/  IMAD.HI.U32 R3, R28, R11, RZ ;  /* 0x0000000b1c037227 */ /* 0x000fc800078e00ff */
[----:B------:R-:W-:-:S04]  /*6a40*/  IMAD.HI.U32 R2, R28, R12, RZ ;  /* 0x0000000c1c027227 */ /* 0x000fc800078e00ff */
[----:B------:R-:W-:-:S04]  /*6a50*/  IMAD.HI.U32 R0, R28, R13, RZ ;  /* 0x0000000d1c007227 */ /* 0x000fc800078e00ff */
[----:B------:R-:W-:Y:S02]  /*6a60*/  IMAD.MOV R4, RZ, RZ, -R4 ;  /* 0x000000ffff047224 */ /* 0x000fe400078e0a04 */
[----:B------:R-:W-:Y:S02]  /*6a70*/  IMAD.MOV R3, RZ, RZ, -R3 ;  /* 0x000000ffff037224 */ /* 0x000fe400078e0a03 */
[----:B------:R-:W-:Y:S02]  /*6a80*/  IMAD.MOV R2, RZ, RZ, -R2 ;  /* 0x000000ffff027224 */ /* 0x000fe400078e0a02 */
[----:B------:R-:W-:Y:S02]  /*6a90*/  IMAD.MOV R0, RZ, RZ, -R0 ;  /* 0x000000ffff007224 */ /* 0x000fe400078e0a00 */
[----:B------:R-:W-:Y:S01]  /*6aa0*/  IMAD R9, R29, R4, R9 ;  /* 0x000000041d097224 */ /* 0x000fe200078e0209 */
[----:B------:R-:W-:Y:S01]  /*6ab0*/  LOP3.LUT R4, R15, 0x1cc, RZ, 0xfc, !PT ;  /* 0x000001cc0f047812 */ /* 0x000fe200078efcff */
[----:B------:R-:W-:Y:S01]  /*6ac0*/  IMAD R11, R29, R3, R11 ;  /* 0x000000031d0b7224 */ /* 0x000fe200078e020b */
[----:B------:R-:W-:Y:S01]  /*6ad0*/  LOP3.LUT R3, R15, 0x1d0, RZ, 0xfc, !PT ;  /* 0x000001d00f037812 */ /* 0x000fe200078efcff */
[----:B------:R-:W-:Y:S01]  /*6ae0*/  IMAD R12, R29, R2, R12 ;  /* 0x000000021d0c7224 */ /* 0x000fe200078e020c */
[----:B------:R-:W-:Y:S01]  /*6af0*/  LOP3.LUT R2, R15, 0x1d4, RZ, 0xfc, !PT ;  /* 0x000001d40f027812 */ /* 0x000fe200078efcff */
[----:B------:R-:W-:Y:S01]  /*6b00*/  IMAD R13, R29, R0, R13 ;  /* 0x000000001d0d7224 */ /* 0x000fe200078e020d */
[----:B------:R-:W-:Y:S01]  /*6b10*/  LOP3.LUT R0, R15, 0x1d8, RZ, 0xfc, !PT ;  /* 0x000001d80f007812 */ /* 0x000fe200078efcff */
[----:B------:R-:W-:Y:S01]  /*6b20*/  STL [R1+0x8fc], R4 ;  /* 0x0008fc0401007387 */ /* 0x000fe20000100800 */
[----:B------:R-:W-:-:S03]  /*6b30*/  @!P4 IMAD.IADD R23, R23, 0x1, -R29 ;  /* 0x000000011717c824 */ /* 0x000fc600078e0a1d */
[----:B------:R-:W-:Y:S04]  /*6b40*/  STL [R1+0x8f8], R3 ;  /* 0x0008f80301007387 */ /* 0x000fe80000100800 */
[----:B------:R-:W-:Y:S04]  /*6b50*/  STL [R1+0x928], R2 ;  /* 0x0009280201007387 */ /* 0x000fe80000100800 */
[----:B------:R-:W-:Y:S04]  /*6b60*/  STL [R1+0x924], R0 ;  /* 0x0009240001007387 */ /* 0x000fe80000100800 */
[----:B------:R-:W4:Y:S04]  /*6b70*/  LDL.LU R19, [R1+0x118] ;  /* 0x0001180001137983 */ /* 0x000f280000300800 */
[----:B------:R1:W-:Y:S04]  /*6b80*/  STL [R1+0x180], R23 ;  /* 0x0001801701007387 */ /* 0x0003e80000100800 */
[----:B------:R-:W4:Y:S01]  /*6b90*/  LDL.LU R20, [R1+0x11c] ;  /* 0x00011c0001147983 */ /* 0x000f220000300800 */
[----:B--2---:R-:W-:-:S02]  /*6ba0*/  ISETP.GT.U32.AND P3, PT, R29, R8, PT ;  /* 0x000000081d00720c */ /* 0x004fc40003f64070 */
[----:B---3--:R-:W-:-:S11]  /*6bb0*/  ISETP.GT.U32.AND P5, PT, R29, R24, PT ;  /* 0x000000181d00720c */ /* 0x008fd60003fa4070 */
[--C-:B------:R-:W-:Y:S01]  /*6bc0*/  @!P3 IMAD.IADD R8, R8, 0x1, -R29.reuse ;  /* 0x000000010808b824 */ /* 0x100fe200078e0a1d */
[C---:B------:R-:W-:Y:S02]  /*6bd0*/  ISETP.GT.U32.AND P3, PT, R29.reuse, R5, PT ;  /* 0x000000051d00720c */ /* 0x040fe40003f64070 */
[C---:B----4-:R-:W-:Y:S01]  /*6be0*/  ISETP.GT.U32.AND P6, PT, R29.reuse, R7, PT ;  /* 0x000000071d00720c */ /* 0x050fe20003fc4070 */
[----:B------:R-:W-:Y:S01]  /*6bf0*/  @!P5 IMAD.IADD R24, R24, 0x1, -R29 ;  /* 0x000000011818d824 */ /* 0x000fe200078e0a1d */
[----:B------:R-:W-:-:S11]  /*6c00*/  ISETP.GT.U32.AND P1, PT, R29, R10, PT ;  /* 0x0000000a1d00720c */ /* 0x000fd60003f24070 */
[--C-:B------:R-:W-:Y:S01]  /*6c10*/  @!P6 IMAD.IADD R7, R7, 0x1, -R29.reuse ;  /* 0x000000010707e824 */ /* 0x100fe200078e0a1d */
[----:B------:R-:W-:Y:S01]  /*6c20*/  ISETP.GT.U32.AND P2, PT, R29, R8, PT ;  /* 0x000000081d00720c */ /* 0x000fe20003f44070 */
[--C-:B------:R-:W-:Y:S01]  /*6c30*/  @!P3 IMAD.IADD R5, R5, 0x1, -R29.reuse ;  /* 0x000000010505b824 */ /* 0x100fe200078e0a1d */
[C---:B------:R-:W-:Y:S01]  /*6c40*/  ISETP.GT.U32.AND P6, PT, R29.reuse, R24, PT ;  /* 0x000000181d00720c */ /* 0x040fe20003fc4070 */
[----:B------:R-:W-:Y:S01]  /*6c50*/  @!P1 IMAD.IADD R10, R10, 0x1, -R29 ;  /* 0x000000010a0a9824 */ /* 0x000fe200078e0a1d */
[C---:B------:R-:W-:Y:S02]  /*6c60*/  ISETP.GT.U32.AND P1, PT, R29.reuse, R7, PT ;  /* 0x000000071d00720c */ /* 0x040fe40003f24070 */
[----:B------:R-:W-:Y:S02]  /*6c70*/  STL [R1+0x184], R5 ;  /* 0x0001840501007387 */ /* 0x000fe40000100800 */
[C---:B------:R-:W-:Y:S02]  /*6c80*/  ISETP.GT.U32.AND P4, PT, R29.reuse, R10, PT ;  /* 0x0000000a1d00720c */ /* 0x040fe40003f84070 */
[----:B------:R-:W2:Y:S01]  /*6c90*/  LDL.LU R21, [R1+0x54] ;  /* 0x0000540001157983 */ /* 0x000ea20000300800 */
[----:B------:R-:W-:-:S02]  /*6ca0*/  ISETP.GT.U32.AND P5, PT, R29, R25, PT ;  /* 0x000000191d00720c */ /* 0x000fc40003fa4070 */
[--C-:B------:R-:W-:Y:S02]  /*6cb0*/  @!P2 IMAD.IADD R8, R8, 0x1, -R29.reuse ;  /* 0x000000010808a824 */ /* 0x100fe400078e0a1d */
[--C-:B------:R-:W-:Y:S01]  /*6cc0*/  @!P6 IMAD.IADD R24, R24, 0x1, -R29.reuse ;  /* 0x000000011818e824 */ /* 0x100fe200078e0a1d */
[----:B------:R-:W-:Y:S01]  /*6cd0*/  ISETP.GT.U32.AND P3, PT, R29, R16, PT ;  /* 0x000000101d00720c */ /* 0x000fe20003f64070 */
[--C-:B------:R-:W-:Y:S01]  /*6ce0*/  @!P1 IMAD.IADD R7, R7, 0x1, -R29.reuse ;  /* 0x0000000107079824 */ /* 0x100fe200078e0a1d */
[----:B------:R-:W-:Y:S03]  /*6cf0*/  STL [R1+0x188], R8 ;  /* 0x0001880801007387 */ /* 0x000fe60000100800 */
[----:B------:R-:W-:-:S03]  /*6d00*/  @!P4 IMAD.IADD R10, R10, 0x1, -R29 ;  /* 0x000000010a0ac824 */ /* 0x000fc600078e0a1d */
[----:B------:R-:W-:Y:S01]  /*6d10*/  @!P5 IMAD.IADD R25, R25, 0x1, -R29 ;  /* 0x000000011919d824 */ /* 0x000fe200078e0a1d */
[----:B------:R3:W-:Y:S04]  /*6d20*/  STL [R1+0x18c], R24 ;  /* 0x00018c1801007387 */ /* 0x0007e80000100800 */
[----:B-1----:R-:W4:Y:S01]  /*6d30*/  LDL.LU R23, [R1+0x50] ;  /* 0x0000500001177983 */ /* 0x002f220000300800 */
[----:B------:R-:W-:-:S03]  /*6d40*/  ISETP.GT.U32.AND P5, PT, R29, R25, PT ;  /* 0x000000191d00720c */ /* 0x000fc60003fa4070 */
[----:B------:R-:W-:Y:S04]  /*6d50*/  STL [R1+0x140], R7 ;  /* 0x0001400701007387 */ /* 0x000fe80000100800 */
[----:B---3--:R-:W3:Y:S04]  /*6d60*/  LDL.LU R24, [R1+0x4c] ;  /* 0x00004c0001187983 */ /* 0x008ee80000300800 */
[----:B------:R1:W-:Y:S01]  /*6d70*/  STL [R1+0x144], R10 ;  /* 0x0001440a01007387 */ /* 0x0003e20000100800 */
[C---:B------:R-:W-:Y:S01]  /*6d80*/  ISETP.GT.U32.AND P2, PT, R29.reuse, R17, PT ;  /* 0x000000111d00720c */ /* 0x040fe20003f44070 */
[--C-:B------:R-:W-:Y:S01]  /*6d90*/  @!P3 IMAD.IADD R16, R16, 0x1, -R29.reuse ;  /* 0x000000011010b824 */ /* 0x100fe200078e0a1d */
[C---:B------:R-:W-:Y:S01]  /*6da0*/  ISETP.GT.U32.AND P6, PT, R29.reuse, R22, PT ;  /* 0x000000161d00720c */ /* 0x040fe20003fc4070 */
[----:B-1----:R-:W3:Y:S01]  /*6db0*/  LDL.LU R10, [R1+0x48] ;  /* 0x00004800010a7983 */ /* 0x002ee20000300800 */
[----:B------:R-:W-:Y:S01]  /*6dc0*/  ISETP.GT.U32.AND P1, PT, R29, R18, PT ;  /* 0x000000121d00720c */ /* 0x000fe20003f24070 */
[----:B------:R-:W-:Y:S01]  /*6dd0*/  @!P5 IMAD.IADD R25, R25, 0x1, -R29 ;  /* 0x000000011919d824 */ /* 0x000fe200078e0a1d */
[----:B------:R-:W-:-:S07]  /*6de0*/  ISETP.GT.U32.AND P4, PT, R29, R16, PT ;  /* 0x000000101d00720c */ /* 0x000fce0003f84070 */
[--C-:B------:R-:W-:Y:S01]  /*6df0*/  @!P2 IMAD.IADD R17, R17, 0x1, -R29.reuse ;  /* 0x000000011111a824 */ /* 0x100fe200078e0a1d */
[----:B------:R1:W-:Y:S01]  /*6e00*/  STL [R1+0x148], R25 ;  /* 0x0001481901007387 */ /* 0x0003e20000100800 */
[C---:B------:R-:W-:Y:S01]  /*6e10*/  ISETP.GT.U32.AND P3, PT, R29.reuse, R6, PT ;  /* 0x000000061d00720c */ /* 0x040fe20003f64070 */
[--C-:B------:R-:W-:Y:S02]  /*6e20*/  @!P6 IMAD.IADD R22, R22, 0x1, -R29.reuse ;  /* 0x000000011616e824 */ /* 0x100fe400078e0a1d */
[----:B-1----:R-:W3:Y:S01]  /*6e30*/  LDL.LU R25, [R1+0x44] ;  /* 0x0000440001197983 */ /* 0x002ee20000300800 */
[C---:B------:R-:W-:Y:S01]  /*6e40*/  ISETP.GT.U32.AND P2, PT, R29.reuse, R17, PT ;  /* 0x000000111d00720c */ /* 0x040fe20003f44070 */
[--C-:B------:R-:W-:Y:S02]  /*6e50*/  @!P1 IMAD.IADD R18, R18, 0x1, -R29.reuse ;  /* 0x0000000112129824 */ /* 0x100fe400078e0a1d */
[----:B------:R-:W-:Y:S01]  /*6e60*/  @!P4 IMAD.IADD R16, R16, 0x1, -R29 ;  /* 0x000000011010c824 */ /* 0x000fe200078e0a1d */
[----:B------:R-:W-:-:S05]  /*6e70*/  ISETP.GT.U32.AND P4, PT, R29, R22, PT ;  /* 0x000000161d00720c */ /* 0x000fca0003f84070 */
[--C-:B------:R-:W-:Y:S01]  /*6e80*/  @!P3 IMAD.IADD R6, R6, 0x1, -R29.reuse ;  /* 0x000000010606b824 */ /* 0x100fe200078e0a1d */
[----:B------:R-:W-:Y:S01]  /*6e90*/  ISETP.GT.U32.AND P3, PT, R29, R18, PT ;  /* 0x000000121d00720c */ /* 0x000fe20003f64070 */
[----:B------:R1:W-:Y:S02]  /*6ea0*/  STL [R1+0x14c], R16 ;  /* 0x00014c1001007387 */ /* 0x0003e40000100800 */
[----:B------:R-:W-:-:S04]  /*6eb0*/  @!P2 IMAD.IADD R17, R17, 0x1, -R29 ;  /* 0x000000011111a824 */ /* 0x000fc800078e0a1d */
[--C-:B------:R-:W-:Y:S01]  /*6ec0*/  @!P4 IMAD.IADD R22, R22, 0x1, -R29.reuse ;  /* 0x000000011616c824 */ /* 0x100fe200078e0a1d */
[----:B------:R-:W-:Y:S05]  /*6ed0*/  STL [R1+0x150], R17 ;  /* 0x0001501101007387 */ /* 0x000fea0000100800 */
[----:B------:R-:W-:Y:S01]  /*6ee0*/  @!P3 IMAD.IADD R18, R18, 0x1, -R29 ;  /* 0x000000011212b824 */ /* 0x000fe200078e0a1d */
[----:B-1----:R-:W3:Y:S04]  /*6ef0*/  LDL.LU R16, [R1+0x38] ;  /* 0x0000380001107983 */ /* 0x002ee80000300800 */
[----:B------:R1:W-:Y:S04]  /*6f00*/  STL [R1+0x5c], R22 ;  /* 0x00005c1601007387 */ /* 0x0003e80000100800 */
[----:B-1----:R-:W3:Y:S04]  /*6f10*/  LDL.LU R22, [R1+0x34] ;  /* 0x0000340001167983 */ /* 0x002ee80000300800 */
[----:B------:R1:W-:Y:S04]  /*6f20*/  STL [R1+0x58], R18 ;  /* 0x0000581201007387 */ /* 0x0003e80000100800 */
[----:B-1----:R-:W3:Y:S01]  /*6f30*/  LDL.LU R18, [R1+0x30] ;  /* 0x0000300001127983 */ /* 0x002ee20000300800 */
[----:B------:R-:W-:-:S02]  /*6f40*/  ISETP.GT.U32.AND P2, PT, R29, R6, PT ;  /* 0x000000061d00720c */ /* 0x000fc40003f44070 */
[C---:B------:R-:W-:Y:S02]  /*6f50*/  ISETP.GT.U32.AND P5, PT, R29.reuse, R19, PT ;  /* 0x000000131d00720c */ /* 0x040fe40003fa4070 */
[----:B------:R-:W-:-:S09]  /*6f60*/  ISETP.GT.U32.AND P6, PT, R29, R20, PT ;  /* 0x000000141d00720c */ /* 0x000fd20003fc4070 */
[--C-:B------:R-:W-:Y:S02]  /*6f70*/  @!P2 IMAD.IADD R6, R6, 0x1, -R29.reuse ;  /* 0x000000010606a824 */ /* 0x100fe400078e0a1d */
[--C-:B------:R-:W-:Y:S02]  /*6f80*/  @!P5 IMAD.IADD R19, R19, 0x1, -R29.reuse ;  /* 0x000000011313d824 */ /* 0x100fe400078e0a1d */
[----:B------:R-:W-:-:S03]  /*6f90*/  @!P6 IMAD.IADD R20, R20, 0x1, -R29 ;  /* 0x000000011414e824 */ /* 0x000fc600078e0a1d */
[----:B------:R-:W-:Y:S02]  /*6fa0*/  ISETP.GT.U32.AND P6, PT, R29, R19, PT ;  /* 0x000000131d00720c */ /* 0x000fe40003fc4070 */
[----:B------:R-:W-:Y:S01]  /*6fb0*/  IABS R5, R4 ;  /* 0x0000000400057213 */ /* 0x000fe20000000000 */
[----:B------:R1:W-:Y:S01]  /*6fc0*/  STL [R1+0x114], R6 ;  /* 0x0001140601007387 */ /* 0x0003e20000100800 */
[----:B------:R-:W-:Y:S02]  /*6fd0*/  IABS R4, R3 ;  /* 0x0000000300047213 */ /* 0x000fe40000000000 */
[----:B------:R-:W-:-:S07]  /*6fe0*/  IABS R8, R2 ;  /* 0x0000000200087213 */ /* 0x000fce0000000000 */
[----:B------:R-:W-:Y:S01]  /*6ff0*/  @!P6 IMAD.IADD R19, R19, 0x1, -R29 ;  /* 0x000000011313e824 */ /* 0x000fe200078e0a1d */
[----:B------:R-:W-:Y:S01]  /*7000*/  IABS R7, R0 ;  /* 0x0000000000077213 */ /* 0x000fe20000000000 */
[----:B------:R-:W-:-:S03]  /*7010*/  IMAD.HI.U32 R2, R28, R4, RZ ;  /* 0x000000041c027227 */ /* 0x000fc600078e00ff */
[----:B------:R1:W-:Y:S04]  /*7020*/  STL [R1+0x118], R19 ;  /* 0x0001181301007387 */ /* 0x0003e80000100800 */
[----:B------:R-:W3:Y:S01]  /*7030*/  LDL.LU R17, [R1+0x2c] ;  /* 0x00002c0001117983 */ /* 0x000ee20000300800 */
[----:B------:R-:W-:Y:S02]  /*7040*/  IMAD.MOV R2, RZ, RZ, -R2 ;  /* 0x000000ffff027224 */ /* 0x000fe400078e0a02 */
[----:B-1----:R-:W-:-:S04]  /*7050*/  IMAD.HI.U32 R6, R28, R7, RZ ;  /* 0x000000071c067227 */ /* 0x002fc800078e00ff */
[----:B------:R-:W-:Y:S02]  /*7060*/  IMAD R4, R29, R2, R4 ;  /* 0x000000021d047224 */ /* 0x000fe400078e0204 */
[----:B------:R-:W-:-:S04]  /*7070*/  IMAD.MOV R2, RZ, RZ, -R6 ;  /* 0x000000ffff027224 */ /* 0x000fc800078e0a06 */
[----:B------:R-:W-:Y:S01]  /*7080*/  IMAD R7, R29, R2, R7 ;  /* 0x000000021d077224 */ /* 0x000fe200078e0207 */
[C---:B------:R-:W-:Y:S02]  /*7090*/  LOP3.LUT R6, R15.reuse, 0x1dc, RZ, 0xfc, !PT ;  /* 0x000001dc0f067812 */ /* 0x040fe400078efcff */
[----:B------:R-:W-:Y:S01]  /*70a0*/  LOP3.LUT R19, R15, 0x1e0, RZ, 0xfc, !PT ;  /* 0x000001e00f137812 */ /* 0x000fe200078efcff */
[----:B------:R-:W-:-:S04]  /*70b0*/  IMAD.HI.U32 R0, R28, R5, RZ ;  /* 0x000000051c007227 */ /* 0x000fc800078e00ff */
[----:B------:R-:W-:-:S04]  /*70c0*/  IMAD.HI.U32 R3, R28, R8, RZ ;  /* 0x000000081c037227 */ /* 0x000fc800078e00ff */
[----:B------:R-:W-:-:S04]  /*70d0*/  IMAD.MOV R0, RZ, RZ, -R0 ;  /* 0x000000ffff007224 */ /* 0x000fc800078e0a00 */
[C---:B------:R-:W-:Y:S02]  /*70e0*/  IMAD R5, R29.reuse, R0, R5 ;  /* 0x000000001d057224 */ /* 0x040fe400078e0205 */
[----:B------:R-:W-:Y:S01]  /*70f0*/  IMAD.MOV R0, RZ, RZ, -R3 ;  /* 0x000000ffff007224 */ /* 0x000fe200078e0a03 */
[----:B--2---:R-:W-:-:S13]  /*7100*/  ISETP.GT.U32.AND P1, PT, R29, R21, PT ;  /* 0x000000151d00720c */ /* 0x004fda0003f24070 */
[----:B------:R-:W-:Y:S01]  /*7110*/  @!P1 IMAD.IADD R21, R21, 0x1, -R29 ;  /* 0x0000000115159824 */ /* 0x000fe200078e0a1d */
[----:B----4-:R-:W-:-:S04]  /*7120*/  ISETP.GT.U32.AND P5, PT, R29, R23, PT ;  /* 0x000000171d00720c */ /* 0x010fc80003fa4070 */
[C---:B------:R-:W-:Y:S02]  /*7130*/  ISETP.GT.U32.AND P4, PT, R29.reuse, R21, PT ;  /* 0x000000151d00720c */ /* 0x040fe40003f84070 */
[C---:B---3--:R-:W-:Y:S02]  /*7140*/  ISETP.GT.U32.AND P3, PT, R29.reuse, R24, PT ;  /* 0x000000181d00720c */ /* 0x048fe40003f64070 */
[----:B------:R-:W-:-:S05]  /*7150*/  ISETP.GT.U32.AND P1, PT, R29, R20, PT ;  /* 0x000000141d00720c */ /* 0x000fca0003f24070 */
[----:B------:R-:W-:Y:S01]  /*7160*/  @!P5 IMAD.IADD R23, R23, 0x1, -R29 ;  /* 0x000000011717d824 */ /* 0x000fe200078e0a1d */
[----:B------:R-:W-:-:S05]  /*7170*/  ISETP.GT.U32.AND P2, PT, R29, R10, PT ;  /* 0x0000000a1d00720c */ /* 0x000fca0003f44070 */
[--C-:B------:R-:W-:Y:S01]  /*7180*/  @!P3 IMAD.IADD R24, R24, 0x1, -R29.reuse ;  /* 0x000000011818b824 */ /* 0x100fe200078e0a1d */
[----:B------:R-:W-:Y:S01]  /*7190*/  ISETP.GT.U32.AND P5, PT, R29, R23, PT ;  /* 0x000000171d00720c */ /* 0x000fe20003fa4070 */
[----:B------:R-:W-:-:S03]  /*71a0*/  @!P4 IMAD.IADD R21, R21, 0x1, -R29 ;  /* 0x000000011515c824 */ /* 0x000fc600078e0a1d */
[----:B------:R-:W-:-:S03]  /*71b0*/  ISETP.GT.U32.AND P4, PT, R29, R24, PT ;  /* 0x000000181d00720c */ /* 0x000fc60003f84070 */
[----:B------:R-:W-:Y:S01]  /*71c0*/  @!P2 IMAD.IADD R10, R10, 0x1, -R29 ;  /* 0x000000010a0aa824 */ /* 0x000fe200078e0a1d */
[----:B------:R-:W-:-:S04]  /*71d0*/  ISETP.GT.U32.AND P6, PT, R29, R25, PT ;  /* 0x000000191d00720c */ /* 0x000fc80003fc4070 */
[----:B------:R-:W-:Y:S01]  /*71e0*/  ISETP.GT.U32.AND P2, PT, R29, R10, PT ;  /* 0x0000000a1d00720c */ /* 0x000fe20003f44070 */
[--C-:B------:R-:W-:Y:S02]  /*71f0*/  @!P1 IMAD.IADD R20, R20, 0x1, -R29.reuse ;  /* 0x0000000114149824 */ /* 0x100fe400078e0a1d */
[--C-:B------:R-:W-:Y:S02]  /*7200*/  @!P5 IMAD.IADD R23, R23, 0x1, -R29.reuse ;  /* 0x000000011717d824 */ /* 0x100fe400078e0a1d */
[----:B------:R-:W-:Y:S01]  /*7210*/  @!P4 IMAD.IADD R24, R24, 0x1, -R29 ;  /* 0x000000011818c824 */ /* 0x000fe200078e0a1d */
[----:B------:R1:W-:Y:S01]  /*7220*/  STL [R1+0x11c], R20 ;  /* 0x00011c1401007387 */ /* 0x0003e20000100800 */
[----:B------:R-:W-:-:S03]  /*7230*/  ISETP.GT.U32.AND P1, PT, R29, R27, PT ;  /* 0x0000001b1d00720c */ /* 0x000fc60003f24070 */
[----:B------:R2:W-:Y:S01]  /*7240*/  STL [R1+0x54], R21 ;  /* 0x0000541501007387 */ /* 0x0005e20000100800 */
[--C-:B------:R-:W-:Y:S02]  /*7250*/  @!P6 IMAD.IADD R25, R25, 0x1, -R29.reuse ;  /* 0x000000011919e824 */ /* 0x100fe400078e0a1d */
[----:B------:R-:W-:Y:S01]  /*7260*/  @!P2 IMAD.IADD R10, R10, 0x1, -R29 ;  /* 0x000000010a0aa824 */ /* 0x000fe200078e0a1d */
[----:B-1----:R-:W3:Y:S02]  /*7270*/  LDL.LU R20, [R1+0x28] ;  /* 0x0000280001147983 */ /* 0x002ee40000300800 */
[C---:B------:R-:W-:Y:S02]  /*7280*/  ISETP.GT.U32.AND P4, PT, R29.reuse, R25, PT ;  /* 0x000000191d00720c */ /* 0x040fe40003f84070 */
[----:B------:R1:W-:Y:S01]  /*7290*/  STL [R1+0x50], R23 ;  /* 0x0000501701007387 */ /* 0x0003e20000100800 */
[----:B------:R-:W-:-:S03]  /*72a0*/  ISETP.GT.U32.AND P3, PT, R29, R26, PT ;  /* 0x0000001a1d00720c */ /* 0x000fc60003f64070 */
[----:B--2---:R-:W2:Y:S04]  /*72b0*/  LDL.LU R21, [R1+0x20] ;  /* 0x0000200001157983 */ /* 0x004ea80000300800 */
[----:B------:R-:W-:Y:S04]  /*72c0*/  STL [R1+0x4c], R24 ;  /* 0x00004c1801007387 */ /* 0x000fe80000100800 */
[----:B-1----:R-:W4:Y:S04]  /*72d0*/  LDL.LU R23, [R1+0x1c] ;  /* 0x00001c0001177983 */ /* 0x002f280000300800 */
[----:B------:R1:W-:Y:S01]  /*72e0*/  STL [R1+0x48], R10 ;  /* 0x0000480a01007387 */ /* 0x0003e20000100800 */
[----:B------:R-:W-:-:S02]  /*72f0*/  ISETP.GT.U32.AND P5, PT, R29, R16, PT ;  /* 0x000000101d00720c */ /* 0x000fc40003fa4070 */
[----:B------:R-:W-:Y:S01]  /*7300*/  ISETP.GT.U32.AND P6, PT, R29, R22, PT ;  /* 0x000000161d00720c */ /* 0x000fe20003fc4070 */
[----:B-1----:R-:W4:Y:S04]  /*7310*/  LDL.LU R10, [R1+0x18] ;  /* 0x00001800010a7983 */ /* 0x002f280000300800 */
[----:B------:R-:W4:Y:S01]  /*7320*/  LDL.LU R2, [R1+0x24] ;  /* 0x0000240001027983 */ /* 0x000f220000300800 */
[--C-:B------:R-:W-:Y:S01]  /*7330*/  @!P1 IMAD.IADD R27, R27, 0x1, -R29.reuse ;  /* 0x000000011b1b9824 */ /* 0x100fe200078e0a1d */
[----:B------:R-:W-:Y:S01]  /*7340*/  ISETP.GT.U32.AND P1, PT, R29, R18, PT ;  /* 0x000000121d00720c */ /* 0x000fe20003f24070 */
[--C-:B------:R-:W-:Y:S01]  /*7350*/  @!P4 IMAD.IADD R25, R25, 0x1, -R29.reuse ;  /* 0x000000011919c824 */ /* 0x100fe200078e0a1d */
[----:B------:R-:W-:Y:S01]  /*7360*/  STL [R1+0x8e4], R6 ;  /* 0x0008e40601007387 */ /* 0x000fe20000100800 */
[----:B------:R-:W-:Y:S01]  /*7370*/  @!P3 IMAD.IADD R26, R26, 0x1, -R29 ;  /* 0x000000011a1ab824 */ /* 0x000fe200078e0a1d */
[----:B------:R-:W-:-:S02]  /*7380*/  ISETP.GT.U32.AND P3, PT, R29, R27, PT ;  /* 0x0000001b1d00720c */ /* 0x000fc40003f64070 */
[----:B------:R-:W-:Y:S01]  /*7390*/  STL [R1+0x8e0], R19 ;  /* 0x0008e01301007387 */ /* 0x000fe20000100800 */
[--C-:B------:R-:W-:Y:S01]  /*73a0*/  @!P5 IMAD.IADD R16, R16, 0x1, -R29.reuse ;  /* 0x000000011010d824 */ /* 0x100fe200078e0a1d */
[C---:B------:R-:W-:Y:S02]  /*73b0*/  ISETP.GT.U32.AND P2, PT, R29.reuse, R26, PT ;  /* 0x0000001a1d00720c */ /* 0x040fe40003f44070 */
[----:B------:R1:W-:Y:S01]  /*73c0*/  STL [R1+0x44], R25 ;  /* 0x0000441901007387 */ /* 0x0003e20000100800 */
[--C-:B------:R-:W-:Y:S01]  /*73d0*/  @!P6 IMAD.IADD R22, R22, 0x1, -R29.reuse ;  /* 0x000000011616e824 */ /* 0x100fe200078e0a1d */
[C---:B------:R-:W-:Y:S01]  /*73e0*/  ISETP.GT.U32.AND P6, PT, R29.reuse, R16, PT ;  /* 0x000000101d00720c */ /* 0x040fe20003fc4070 */
[----:B------:R-:W-:Y:S01]  /*73f0*/  @!P1 IMAD.IADD R18, R18, 0x1, -R29 ;  /* 0x0000000112129824 */ /* 0x000fe200078e0a1d */
[----:B-1----:R-:W4:Y:S04]  /*7400*/  LDL.LU R25, [R1+0x14] ;  /* 0x0000140001197983 */ /* 0x002f280000300800 */
[----:B------:R-:W4:Y:S01]  /*7410*/  LDL.LU R24, [R1+0x10] ;  /* 0x0000100001187983 */ /* 0x000f220000300800 */
[----:B------:R-:W-:-:S03]  /*7420*/  ISETP.GT.U32.AND P1, PT, R29, R22, PT ;  /* 0x000000161d00720c */ /* 0x000fc60003f24070 */
[----:B------:R-:W4:Y:S01]  /*7430*/  LDL.LU R3, [R1+0xc] ;  /* 0x00000c0001037983 */ /* 0x000f220000300800 */
[--C-:B------:R-:W-:Y:S02]  /*7440*/  @!P3 IMAD.IADD R27, R27, 0x1, -R29.reuse ;  /* 0x000000011b1bb824 */ /* 0x100fe400078e0a1d */
[----:B------:R-:W-:-:S03]  /*7450*/  @!P2 IMAD.IADD R26, R26, 0x1, -R29 ;  /* 0x000000011a1aa824 */ /* 0x000fc600078e0a1d */
[----:B------:R1:W-:Y:S01]  /*7460*/  STL [R1+0x40], R27 ;  /* 0x0000401b01007387 */ /* 0x0003e20000100800 */
[----:B------:R-:W-:-:S03]  /*7470*/  @!P6 IMAD.IADD R16, R16, 0x1, -R29 ;  /* 0x000000011010e824 */ /* 0x000fc600078e0a1d */
[----:B------:R1:W-:Y:S01]  /*7480*/  STL [R1+0x3c], R26 ;  /* 0x00003c1a01007387 */ /* 0x0003e20000100800 */
[----:B------:R-:W-:Y:S01]  /*7490*/  @!P1 IMAD.IADD R22, R22, 0x1, -R29 ;  /* 0x0000000116169824 */ /* 0x000fe200078e0a1d */
[C---:B-1----:R-:W-:Y:S02]  /*74a0*/  LOP3.LUT R27, R15.reuse, 0x1e4, RZ, 0xfc, !PT ;  /* 0x000001e40f1b7812 */ /* 0x042fe400078efcff */
[----:B------:R-:W-:-:S03]  /*74b0*/  LOP3.LUT R26, R15, 0x1e8, RZ, 0xfc, !PT ;  /* 0x000001e80f1a7812 */ /* 0x000fc600078efcff */
[----:B------:R-:W-:Y:S04]  /*74c0*/  STL [R1+0x8f4], R27 ;  /* 0x0008f41b01007387 */ /* 0x000fe80000100800 */
[----:B------:R1:W-:Y:S04]  /*74d0*/  STL [R1+0x38], R16 ;  /* 0x0000381001007387 */ /* 0x0003e80000100800 */
[----:B-1----:R-:W4:Y:S04]  /*74e0*/  LDL.LU R16, [R1+0x126c] ;  /* 0x00126c0001107983 */ /* 0x002f280000300800 */
[----:B------:R-:W-:Y:S04]  /*74f0*/  STL [R1+0x8f0], R26 ;  /* 0x0008f01a01007387 */ /* 0x000fe80000100800 */
[----:B------:R1:W-:Y:S04]  /*7500*/  STL [R1+0x34], R22 ;  /* 0x0000341601007387 */ /* 0x0003e80000100800 */
[----:B-1----:R-:W4:Y:S01]  /*7510*/  LDL.LU R22, [R1+0x8] ;  /* 0x0000080001167983 */ /* 0x002f220000300800 */
[----:B------:R-:W-:-:S02]  /*7520*/  ISETP.GT.U32.AND P5, PT, R29, R17, PT ;  /* 0x000000111d00720c */ /* 0x000fc40003fa4070 */
[----:B------:R-:W-:-:S11]  /*7530*/  ISETP.GT.U32.AND P4, PT, R29, R18, PT ;  /* 0x000000121d00720c */ /* 0x000fd60003f84070 */
[----:B------:R-:W-:-:S05]  /*7540*/  @!P5 IMAD.IADD R17, R17, 0x1, -R29 ;  /* 0x000000011111d824 */ /* 0x000fca00078e0a1d */
[----:B------:R-:W-:Y:S01]  /*7550*/  ISETP.GT.U32.AND P5, PT, R29, R17, PT ;  /* 0x000000111d00720c */ /* 0x000fe20003fa4070 */
[----:B------:R-:W-:-:S12]  /*7560*/  @!P4 IMAD.IADD R18, R18, 0x1, -R29 ;  /* 0x000000011212c824 */ /* 0x000fd800078e0a1d */
[----:B------:R-:W-:Y:S01]  /*7570*/  @!P5 IMAD.IADD R17, R17, 0x1, -R29 ;  /* 0x000000011111d824 */ /* 0x000fe200078e0a1d */
[----:B------:R1:W-:Y:S01]  /*7580*/  STL [R1+0x30], R18 ;  /* 0x0000301201007387 */ /* 0x0003e20000100800 */
[C---:B------:R-:W-:Y:S01]  /*7590*/  IMAD R8, R29.reuse, R0, R8 ;  /* 0x000000001d087224 */ /* 0x040fe200078e0208 */
[----:B------:R-:W-:Y:S02]  /*75a0*/  IABS R0, R19 ;  /* 0x0000001300007213 */ /* 0x000fe40000000000 */
[----:B-1----:R-:W4:Y:S04]  /*75b0*/  LDL.LU R18, [R1+0x4] ;  /* 0x0000040001127983 */ /* 0x002f280000300800 */
[----:B------:R-:W4:Y:S04]  /*75c0*/  LDL.LU R19, [R1] ;  /* 0x0000000001137983 */ /* 0x000f280000300800 */
[----:B------:R1:W-:Y:S04]  /*75d0*/  STL [R1+0x2c], R17 ;  /* 0x00002c1101007387 */ /* 0x0003e80000100800 */
[----:B-1----:R-:W4:Y:S01]  /*75e0*/  LDL.LU R17, [R1+0x1268] ;  /* 0x0012680001117983 */ /* 0x002f220000300800 */
[----:B---3--:R-:W-:-:S02]  /*75f0*/  ISETP.GT.U32.AND P3, PT, R29, R20, PT ;  /* 0x000000141d00720c */ /* 0x008fc40003f64070 */
[----:B--2---:R-:W-:-:S11]  /*7600*/  ISETP.GT.U32.AND P6, PT, R29, R21, PT ;  /* 0x000000151d00720c */ /* 0x004fd60003fc4070 */
[----:B------:R-:W-:Y:S01]  /*7610*/  @!P3 IMAD.IADD R20, R20, 0x1, -R29 ;  /* 0x000000011414b824 */ /* 0x000fe200078e0a1d */
[----:B----4-:R-:W-:-:S04]  /*7620*/  ISETP.GT.U32.AND P1, PT, R29, R23, PT ;  /* 0x000000171d00720c */ /* 0x010fc80003f24070 */
[C---:B------:R-:W-:Y:S02]  /*7630*/  ISETP.GT.U32.AND P4, PT, R29.reuse, R20, PT ;  /* 0x000000141d00720c */ /* 0x040fe40003f84070 */
[C---:B------:R-:W-:Y:S02]  /*7640*/  ISETP.GT.U32.AND P2, PT, R29.reuse, R2, PT ;  /* 0x000000021d00720c */ /* 0x040fe40003f44070 */
[----:B------:R-:W-:Y:S01]  /*7650*/  ISETP.GT.U32.AND P3, PT, R29, R10, PT ;  /* 0x0000000a1d00720c */ /* 0x000fe20003f64070 */
[----:B------:R-:W-:-:S04]  /*7660*/  @!P6 IMAD.IADD R21, R21, 0x1, -R29 ;  /* 0x000000011515e824 */ /* 0x000fc800078e0a1d */
[----:B------:R-:W-:-:S06]  /*7670*/  @!P1 IMAD.IADD R23, R23, 0x1, -R29 ;  /* 0x0000000117179824 */ /* 0x000fcc00078e0a1d */
[----:B------:R-:W-:-:S05]  /*7680*/  @!P2 IMAD.IADD R2, R2, 0x1, -R29 ;  /* 0x000000010202a824 */ /* 0x000fca00078e0a1d */
[C---:B------:R-:W-:Y:S02]  /*7690*/  ISETP.GT.U32.AND P2, PT, R29.reuse, R2, PT ;  /* 0x000000021d00720c */ /* 0x040fe40003f44070 */
[C---:B------:R-:W-:Y:S02]  /*76a0*/  ISETP.GT.U32.AND P5, PT, R29.reuse, R25, PT ;  /* 0x000000191d00720c */ /* 0x040fe40003fa4070 */
[C---:B------:R-:W-:Y:S02]  /*76b0*/  ISETP.GT.U32.AND P6, PT, R29.reuse, R24, PT ;  /* 0x000000181d00720c */ /* 0x040fe40003fc4070 */
[C---:B------:R-:W-:Y:S01]  /*76c0*/  ISETP.GT.U32.AND P1, PT, R29.reuse, R3, PT ;  /* 0x000000031d00720c */ /* 0x040fe20003f24070 */
[--C-:B------:R-:W-:Y:S02]  /*76d0*/  @!P3 IMAD.IADD R10, R10, 0x1, -R29.reuse ;  /* 0x000000010a0ab824 */ /* 0x100fe400078e0a1d */
[----:B------:R-:W-:Y:S01]  /*76e0*/  @!P4 IMAD.IADD R20, R20, 0x1, -R29 ;  /* 0x000000011414c824 */ /* 0x000fe200078e0a1d */
[----:B------:R-:W-:-:S05]  /*76f0*/  ISETP.GT.U32.AND P4, PT, R29, R21, PT ;  /* 0x000000151d00720c */ /* 0x000fca0003f84070 */
[--C-:B------:R-:W-:Y:S01]  /*7700*/  @!P5 IMAD.IADD R25, R25, 0x1, -R29.reuse ;  /* 0x000000011919d824 */ /* 0x100fe200078e0a1d */
[C---:B------:R-:W-:Y:S01]  /*7710*/  ISETP.GT.U32.AND P3, PT, R29.reuse, R23, PT ;  /* 0x000000171d00720c */ /* 0x040fe20003f64070 */
[--C-:B------:R-:W-:Y:S02]  /*7720*/  @!P2 IMAD.IADD R2, R2, 0x1, -R29.reuse ;  /* 0x000000010202a824 */ /* 0x100fe400078e0a1d */
[--C-:B------:R-:W-:Y:S01]  /*7730*/  @!P6 IMAD.IADD R24, R24, 0x1, -R29.reuse ;  /* 0x000000011818e824 */ /* 0x100fe200078e0a1d */
[C---:B------:R-:W-:Y:S02]  /*7740*/  ISETP.GT.U32.AND P2, PT, R29.reuse, R10, PT ;  /* 0x0000000a1d00720c */ /* 0x040fe40003f44070 */
[----:B------:R-:W-:Y:S01]  /*7750*/  ISETP.GT.U32.AND P6, PT, R29, R25, PT ;  /* 0x000000191d00720c */ /* 0x000fe20003fc4070 */
[--C-:B------:R-:W-:Y:S01]  /*7760*/  @!P1 IMAD.IADD R3, R3, 0x1, -R29.reuse ;  /* 0x0000000103039824 */ /* 0x100fe200078e0a1d */
[----:B------:R-:W-:Y:S01]  /*7770*/  ISETP.GT.U32.AND P1, PT, R29, R24, PT ;  /* 0x000000181d00720c */ /* 0x000fe20003f24070 */
[----:B------:R1:W-:Y:S01]  /*7780*/  STL [R1+0x28], R20 ;  /* 0x0000281401007387 */ /* 0x0003e20000100800 */
[----:B------:R-:W-:-:S03]  /*7790*/  @!P4 IMAD.IADD R21, R21, 0x1, -R29 ;  /* 0x000000011515c824 */ /* 0x000fc600078e0a1d */
[----:B------:R-:W-:-:S04]  /*77a0*/  @!P3 IMAD.IADD R23, R23, 0x1, -R29 ;  /* 0x000000011717b824 */ /* 0x000fc800078e0a1d */
[--C-:B------:R-:W-:Y:S01]  /*77b0*/  @!P2 IMAD.IADD R10, R10, 0x1, -R29.reuse ;  /* 0x000000010a0aa824 */ /* 0x100fe200078e0a1d */
[----:B-1----:R-:W2:Y:S01]  /*77c0*/  LDL.LU R20, [R1+0x1264] ;  /* 0x0012640001147983 */ /* 0x002ea20000300800 */
[----:B------:R-:W-:-:S03]  /*77d0*/  @!P6 IMAD.IADD R25, R25, 0x1, -R29 ;  /* 0x000000011919e824 */ /* 0x000fc600078e0a1d */
[----:B------:R-:W-:Y:S01]  /*77e0*/  STL [R1+0x24], R2 ;  /* 0x0000240201007387 */ /* 0x000fe20000100800 */
[----:B------:R-:W-:-:S03]  /*77f0*/  @!P1 IMAD.IADD R24, R24, 0x1, -R29 ;  /* 0x0000000118189824 */ /* 0x000fc600078e0a1d */
[----:B------:R1:W-:Y:S04]  /*7800*/  STL [R1+0x20], R21 ;  /* 0x0000201501007387 */ /* 0x0003e80000100800 */
[----:B-1----:R-:W3:Y:S04]  /*7810*/  LDL.LU R21, [R1+0x1260] ;  /* 0x0012600001157983 */ /* 0x002ee80000300800 */
[----:B------:R1:W-:Y:S01]  /*7820*/  STL [R1+0x1c], R23 ;  /* 0x00001c1701007387 */ /* 0x0003e20000100800 */
[----:B------:R-:W-:-:S03]  /*7830*/  ISETP.GT.U32.AND P5, PT, R29, R22, PT ;  /* 0x000000161d00720c */ /* 0x000fc60003fa4070 */
[----:B-1----:R-:W4:Y:S04]  /*7840*/  LDL.LU R23, [R1+0x125c] ;  /* 0x00125c0001177983 */ /* 0x002f280000300800 */
[----:B------:R-:W-:Y:S04]  /*7850*/  STL [R1+0x18], R10 ;  /* 0x0000180a01007387 */ /* 0x000fe80000100800 */
[----:B------:R1:W-:Y:S02]  /*7860*/  STL [R1+0x14], R25 ;  /* 0x0000141901007387 */ /* 0x0003e40000100800 */
[----:B------:R-:W-:Y:S01]  /*7870*/  @!P5 IMAD.IADD R22, R22, 0x1, -R29 ;  /* 0x000000011616d824 */ /* 0x000fe200078e0a1d */
[C---:B------:R-:W-:Y:S01]  /*7880*/  ISETP.GT.U32.AND P4, PT, R29.reuse, R3, PT ;  /* 0x000000031d00720c */ /* 0x040fe20003f84070 */
[----:B-1----:R-:W2:Y:S04]  /*7890*/  LDL.LU R25, [R1+0x1258] ;  /* 0x0012580001197983 */ /* 0x002ea80000300800 */
[----:B------:R1:W-:Y:S01]  /*78a0*/  STL [R1+0x10], R24 ;  /* 0x0000101801007387 */ /* 0x0003e20000100800 */
[----:B------:R-:W-:-:S03]  /*78b0*/  ISETP.GT.U32.AND P5, PT, R29, R22, PT ;  /* 0x000000161d00720c */ /* 0x000fc60003fa4070 */
[----:B-1----:R-:W3:Y:S04]  /*78c0*/  LDL.LU R24, [R1+0x1254] ;  /* 0x0012540001187983 */ /* 0x002ee80000300800 */
[----:B------:R-:W-:-:S06]  /*78d0*/  @!P4 IMAD.IADD R3, R3, 0x1, -R29 ;  /* 0x000000010303c824 */ /* 0x000fcc00078e0a1d */
[----:B------:R-:W-:Y:S01]  /*78e0*/  @!P5 IMAD.IADD R22, R22, 0x1, -R29 ;  /* 0x000000011616d824 */ /* 0x000fe200078e0a1d */
[----:B------:R-:W-:Y:S04]  /*78f0*/  STL [R1+0xc], R3 ;  /* 0x00000c0301007387 */ /* 0x000fe80000100800 */
[----:B------:R1:W-:Y:S04]  /*7900*/  STL [R1+0x8], R22 ;  /* 0x0000081601007387 */ /* 0x0003e80000100800 */
[----:B-1----:R-:W3:Y:S01]  /*7910*/  LDL.LU R22, [R1+0x1250] ;  /* 0x0012500001167983 */ /* 0x002ee20000300800 */
[----:B------:R-:W-:-:S02]  /*7920*/  ISETP.GT.U32.AND P3, PT, R29, R18, PT ;  /* 0x000000121d00720c */ /* 0x000fc40003f64070 */
[----:B------:R-:W-:-:S11]  /*7930*/  ISETP.GT.U32.AND P2, PT, R29, R19, PT ;  /* 0x000000131d00720c */ /* 0x000fd60003f44070 */
[--C-:B------:R-:W-:Y:S02]  /*7940*/  @!P3 IMAD.IADD R18, R18, 0x1, -R29.reuse ;  /* 0x000000011212b824 */ /* 0x100fe400078e0a1d */
[----:B------:R-:W-:-:S03]  /*7950*/  @!P2 IMAD.IADD R19, R19, 0x1, -R29 ;  /* 0x000000011313a824 */ /* 0x000fc600078e0a1d */
[C---:B------:R-:W-:Y:S02]  /*7960*/  ISETP.GT.U32.AND P4, PT, R29.reuse, R18, PT ;  /* 0x000000121d00720c */ /* 0x040fe40003f84070 */
[----:B------:R-:W-:Y:S02]  /*7970*/  ISETP.GT.U32.AND P2, PT, R29, R19, PT ;  /* 0x000000131d00720c */ /* 0x000fe40003f44070 */
[----:B------:R-:W-:-:S05]  /*7980*/  IABS R6, R6 ;  /* 0x0000000600067213 */ /* 0x000fca0000000000 */
[----:B------:R-:W-:-:S04]  /*7990*/  IMAD.HI.U32 R2, R28, R6, RZ ;  /* 0x000000061c027227 */ /* 0x000fc800078e00ff */
[--C-:B------:R-:W-:Y:S02]  /*79a0*/  @!P4 IMAD.IADD R18, R18, 0x1, -R29.reuse ;  /* 0x000000011212c824 */ /* 0x100fe400078e0a1d */
[----:B------:R-:W-:Y:S01]  /*79b0*/  @!P2 IMAD.IADD R19, R19, 0x1, -R29 ;  /* 0x000000011313a824 */ /* 0x000fe200078e0a1d */
[----:B------:R-:W-:Y:S01]  /*79c0*/  IABS R27, R27 ;  /* 0x0000001b001b7213 */ /* 0x000fe20000000000 */
[----:B------:R-:W-:Y:S01]  /*79d0*/  IMAD.MOV R2, RZ, RZ, -R2 ;  /* 0x000000ffff027224 */ /* 0x000fe200078e0a02 */
[----:B------:R-:W-:Y:S01]  /*79e0*/  IABS R26, R26 ;  /* 0x0000001a001a7213 */ /* 0x000fe20000000000 */
[----:B------:R-:W-:Y:S01]  /*79f0*/  IMAD.HI.U32 R10, R28, R0, RZ ;  /* 0x000000001c0a7227 */ /* 0x000fe200078e00ff */
[----:B------:R1:W-:Y:S03]  /*7a00*/  STL [R1+0x4], R18 ;  /* 0x0000041201007387 */ /* 0x0003e60000100800 */
[----:B------:R-:W-:-:S02]  /*7a10*/  IMAD R6, R29, R2, R6 ;  /* 0x000000021d067224 */ /* 0x000fc400078e0206 */
[----:B------:R-:W-:Y:S02]  /*7a20*/  IMAD.MOV R2, RZ, RZ, -R10 ;  /* 0x000000ffff027224 */ /* 0x000fe400078e0a0a */
[C---:B------:R-:W-:Y:S01]  /*7a30*/  IMAD.HI.U32 R3, R28.reuse, R26, RZ ;  /* 0x0000001a1c037227 */ /* 0x040fe200078e00ff */
[----:B-1----:R-:W3:Y:S03]  /*7a40*/  LDL.LU R18, [R1+0x124c] ;  /* 0x00124c0001127983 */ /* 0x002ee60000300800 */
[----:B------:R-:W-:Y:S01]  /*7a50*/  IMAD.HI.U32 R10, R28, R27, RZ ;  /* 0x0000001b1c0a7227 */ /* 0x000fe200078e00ff */
[----:B------:R1:W-:Y:S03]  /*7a60*/  STL [R1], R19 ;  /* 0x0000001301007387 */ /* 0x0003e60000100800 */
[----:B------:R-:W-:-:S02]  /*7a70*/  IMAD.MOV R10, RZ, RZ, -R10 ;  /* 0x000000ffff0a7224 */ /* 0x000fc400078e0a0a */
[----:B------:R-:W-:Y:S02]  /*7a80*/  IMAD.MOV R3, RZ, RZ, -R3 ;  /* 0x000000ffff037224 */ /* 0x000fe400078e0a03 */
[----:B------:R-:W-:Y:S01]  /*7a90*/  IMAD R0, R29, R2, R0 ;  /* 0x000000021d007224 */ /* 0x000fe200078e0200 */
[----:B------:R-:W-:Y:S01]  /*7aa0*/  LOP3.LUT R2, R15, 0x1f4, RZ, 0xfc, !PT ;  /* 0x000001f40f027812 */ /* 0x000fe200078efcff */
[C---:B------:R-:W-:Y:S01]  /*7ab0*/  IMAD R27, R29.reuse, R10, R27 ;  /* 0x0000000a1d1b7224 */ /* 0x040fe200078e021b */
[----:B-1----:R-:W3:Y:S01]  /*7ac0*/  LDL.LU R19, [R1+0x1248] ;  /* 0x0012480001137983 */ /* 0x002ee20000300800 */
[----:B------:R-:W-:Y:S01]  /*7ad0*/  IMAD R26, R29, R3, R26 ;  /* 0x000000031d1a7224 */ /* 0x000fe200078e021a */
[C---:B------:R-:W-:Y:S02]  /*7ae0*/  LOP3.LUT R10, R15.reuse, 0x1ec, RZ, 0xfc, !PT ;  /* 0x000001ec0f0a7812 */ /* 0x040fe400078efcff */
[----:B------:R-:W-:Y:S02]  /*7af0*/  LOP3.LUT R3, R15, 0x1f0, RZ, 0xfc, !PT ;  /* 0x000001f00f037812 */ /* 0x000fe400078efcff */
[----:B----4-:R-:W-:-:S02]  /*7b00*/  ISETP.GT.U32.AND P3, PT, R29, R23, PT ;  /* 0x000000171d00720c */ /* 0x010fc40003f64070 */
[C---:B--2---:R-:W-:Y:S02]  /*7b10*/  ISETP.GT.U32.AND P6, PT, R29.reuse, R25, PT ;  /* 0x000000191d00720c */ /* 0x044fe40003fc4070 */
[----:B---3--:R-:W-:-:S11]  /*7b20*/  ISETP.GT.U32.AND P1, PT, R29, R24, PT ;  /* 0x000000181d00720c */ /* 0x008fd60003f24070 */
[--C-:B------:R-:W-:Y:S02]  /*7b30*/  @!P6 IMAD.IADD R25, R25, 0x1, -R29.reuse ;  /* 0x000000011919e824 */ /* 0x100fe400078e0a1d */
[----:B------:R-:W-:-:S03]  /*7b40*/  @!P3 IMAD.IADD R23, R23, 0x1, -R29 ;  /* 0x000000011717b824 */ /* 0x000fc600078e0a1d */
[C---:B------:R-:W-:Y:S01]  /*7b50*/  ISETP.GT.U32.AND P4, PT, R29.reuse, R25, PT ;  /* 0x000000191d00720c */ /* 0x040fe20003f84070 */
[----:B------:R-:W-:Y:S01]  /*7b60*/  @!P1 IMAD.IADD R24, R24, 0x1, -R29 ;  /* 0x0000000118189824 */ /* 0x000fe200078e0a1d */
[----:B------:R-:W-:-:S04]  /*7b70*/  ISETP.GT.U32.AND P3, PT, R29, R23, PT ;  /* 0x000000171d00720c */ /* 0x000fc80003f64070 */
[C---:B------:R-:W-:Y:S02]  /*7b80*/  ISETP.GT.U32.AND P2, PT, R29.reuse, R24, PT ;  /* 0x000000181d00720c */ /* 0x040fe40003f44070 */
[C---:B------:R-:W-:Y:S02]  /*7b90*/  ISETP.GT.U32.AND P5, PT, R29.reuse, R22, PT ;  /* 0x000000161d00720c */ /* 0x040fe40003fa4070 */
[----:B------:R-:W-:-:S03]  /*7ba0*/  ISETP.GT.U32.AND P6, PT, R29, R21, PT ;  /* 0x000000151d00720c */ /* 0x000fc60003fc4070 */
[--C-:B------:R-:W-:Y:S01]  /*7bb0*/  @!P4 IMAD.IADD R25, R25, 0x1, -R29.reuse ;  /* 0x000000011919c824 */ /* 0x100fe200078e0a1d */
[----:B------:R-:W-:Y:S01]  /*7bc0*/  ISETP.GT.U32.AND P1, PT, R29, R20, PT ;  /* 0x000000141d00720c */ /* 0x000fe20003f24070 */
[----:B------:R-:W-:-:S04]  /*7bd0*/  @!P3 IMAD.IADD R23, R23, 0x1, -R29 ;  /* 0x000000011717b824 */ /* 0x000fc800078e0a1d */
[--C-:B------:R-:W-:Y:S01]  /*7be0*/  @!P2 IMAD.IADD R24, R24, 0x1, -R29.reuse ;  /* 0x000000011818a824 */ /* 0x100fe200078e0a1d */
[----:B------:R-:W-:Y:S01]  /*7bf0*/  STL [R1+0x1224], R25 ;  /* 0x0012241901007387 */ /* 0x000fe20000100800 */
[----:B------:R-:W-:-:S03]  /*7c00*/  @!P5 IMAD.IADD R22, R22, 0x1, -R29 ;  /* 0x000000011616d824 */ /* 0x000fc600078e0a1d */
[----:B------:R-:W-:Y:S01]  /*7c10*/  STL [R1+0x121c], R24 ;  /* 0x00121c1801007387 */ /* 0x000fe20000100800 */
[----:B------:R-:W-:-:S03]  /*7c20*/  @!P6 IMAD.IADD R21, R21, 0x1, -R29 ;  /* 0x000000011515e824 */ /* 0x000fc600078e0a1d */
[----:B------:R-:W-:Y:S04]  /*7c30*/  STL [R1+0x1218], R23 ;  /* 0x0012181701007387 */ /* 0x000fe80000100800 */
[----:B------:R-:W2:Y:S01]  /*7c40*/  LDL.LU R15, [R1+0x1244] ;  /* 0x00124400010f7983 */ /* 0x000ea20000300800 */
[C---:B------:R-:W-:Y:S01]  /*7c50*/  ISETP.GT.U32.AND P6, PT, R29.reuse, R22, PT ;  /* 0x000000161d00720c */ /* 0x040fe20003fc4070 */
[--C-:B------:R-:W-:Y:S01]  /*7c60*/  @!P1 IMAD.IADD R20, R20, 0x1, -R29.reuse ;  /* 0x0000000114149824 */ /* 0x100fe200078e0a1d */
[----:B------:R-:W-:Y:S01]  /*7c70*/  ISETP.GT.U32.AND P1, PT, R29, R21, PT ;  /* 0x000000151d00720c */ /* 0x000fe20003f24070 */
[----:B------:R-:W-:Y:S04]  /*7c80*/  STL [R1+0x8d4], R10 ;  /* 0x0008d40a01007387 */ /* 0x000fe80000100800 */
[----:B------:R-:W-:Y:S06]  /*7c90*/  STL [R1+0x8d0], R3 ;  /* 0x0008d00301007387 */ /* 0x000fec0000100800 */
[----:B------:R-:W-:-:S02]  /*7ca0*/  @!P6 IMAD.IADD R22, R22, 0x1, -R29 ;  /* 0x000000011616e824 */ /* 0x000fc400078e0a1d */
[----:B------:R-:W-:-:S03]  /*7cb0*/  @!P1 IMAD.IADD R21, R21, 0x1, -R29 ;  /* 0x0000000115159824 */ /* 0x000fc600078e0a1d */
[----:B------:R-:W-:Y:S04]  /*7cc0*/  STL [R1+0x1220], R22 ;  /* 0x0012201601007387 */ /* 0x000fe80000100800 */
[----:B------:R-:W-:Y:S04]  /*7cd0*/  STL [R1+0x8e8], R2 ;  /* 0x0008e80201007387 */ /* 0x000fe80000100800 */
[----:B------:R1:W-:Y:S04]  /*7ce0*/  STL [R1+0x1228], R21 ;  /* 0x0012281501007387 */ /* 0x0003e80000100800 */
[----:B-1----:R-:W3:Y:S01]  /*7cf0*/  LDL R21, [R1+0x374] ;  /* 0x0003740001157983 */ /* 0x002ee20000100800 */
[----:B------:R-:W-:-:S02]  /*7d00*/  ISETP.GT.U32.AND P3, PT, R29, R17, PT ;  /* 0x000000111d00720c */ /* 0x000fc40003f64070 */
[C---:B------:R-:W-:Y:S02]  /*7d10*/  ISETP.GT.U32.AND P2, PT, R29.reuse, R18, PT ;  /* 0x000000121d00720c */ /* 0x040fe40003f44070 */
[C---:B------:R-:W-:Y:S02]  /*7d20*/  ISETP.GT.U32.AND P4, PT, R29.reuse, R20, PT ;  /* 0x000000141d00720c */ /* 0x040fe40003f84070 */
[C---:B------:R-:W-:Y:S02]  /*7d30*/  ISETP.GT.U32.AND P5, PT, R29.reuse, R19, PT ;  /* 0x000000131d00720c */ /* 0x040fe40003fa4070 */
[----:B------:R-:W-:-:S05]  /*7d40*/  ISETP.GT.U32.AND P6, PT, R29, R16, PT ;  /* 0x000000101d00720c */ /* 0x000fca0003fc4070 */
[--C-:B------:R-:W-:Y:S02]  /*7d50*/  @!P3 IMAD.IADD R17, R17, 0x1, -R29.reuse ;  /* 0x000000011111b824 */ /* 0x100fe400078e0a1d */
[--C-:B------:R-:W-:Y:S01]  /*7d60*/  @!P2 IMAD.IADD R18, R18, 0x1, -R29.reuse ;  /* 0x000000011212a824 */ /* 0x100fe200078e0a1d */
[C---:B------:R-:W-:Y:S01]  /*7d70*/  ISETP.GT.U32.AND P2, PT, R29.reuse, R14, PT ;  /* 0x0000000e1d00720c */ /* 0x040fe20003f44070 */
[--C-:B------:R-:W-:Y:S01]  /*7d80*/  @!P4 IMAD.IADD R20, R20, 0x1, -R29.reuse ;  /* 0x000000011414c824 */ /* 0x100fe200078e0a1d */
[----:B------:R-:W-:Y:S01]  /*7d90*/  ISETP.GT.U32.AND P4, PT, R29, R17, PT ;  /* 0x000000111d00720c */ /* 0x000fe20003f84070 */
[--C-:B------:R-:W-:Y:S02]  /*7da0*/  @!P5 IMAD.IADD R19, R19, 0x1, -R29.reuse ;  /* 0x000000011313d824 */ /* 0x100fe400078e0a1d */
[----:B------:R-:W-:Y:S01]  /*7db0*/  @!P6 IMAD.IADD R16, R16, 0x1, -R29 ;  /* 0x000000011010e824 */ /* 0x000fe200078e0a1d */
[C---:B------:R-:W-:Y:S02]  /*7dc0*/  ISETP.GT.U32.AND P3, PT, R29.reuse, R18, PT ;  /* 0x000000121d00720c */ /* 0x040fe40003f64070 */
[----:B------:R-:W-:-:S05]  /*7dd0*/  ISETP.GT.U32.AND P5, PT, R29, R19, PT ;  /* 0x000000131d00720c */ /* 0x000fca0003fa4070 */
[--C-:B------:R-:W-:Y:S01]  /*7de0*/  @!P2 IMAD.IADD R14, R14, 0x1, -R29.reuse ;  /* 0x000000010e0ea824 */ /* 0x100fe200078e0a1d */
[----:B------:R-:W-:Y:S01]  /*7df0*/  ISETP.GT.U32.AND P2, PT, R29, R16, PT ;  /* 0x000000101d00720c */ /* 0x000fe20003f44070 */
[--C-:B------:R-:W-:Y:S01]  /*7e00*/  @!P4 IMAD.IADD R17, R17, 0x1, -R29.reuse ;  /* 0x000000011111c824 */ /* 0x100fe200078e0a1d */
[----:B------:R-:W-:Y:S01]  /*7e10*/  IABS R3, R3 ;  /* 0x0000000300037213 */ /* 0x000fe20000000000 */
[----:B------:R-:W-:Y:S02]  /*7e20*/  STL [R1+0x122c], R20 ;  /* 0x00122c1401007387 */ /* 0x000fe40000100800 */
[--C-:B------:R-:W-:Y:S02]  /*7e30*/  @!P3 IMAD.IADD R18, R18, 0x1, -R29.reuse ;  /* 0x000000011212b824 */ /* 0x100fe400078e0a1d */
[----:B------:R-:W-:Y:S02]  /*7e40*/  @!P5 IMAD.IADD R19, R19, 0x1, -R29 ;  /* 0x000000011313d824 */ /* 0x000fe400078e0a1d */
[----:B------:R-:W-:-:S04]  /*7e50*/  IMAD.HI.U32 R22, R28, R3, RZ ;  /* 0x000000031c167227 */ /* 0x000fc800078e00ff */
[----:B------:R-:W-:Y:S01]  /*7e60*/  @!P2 IMAD.IADD R16, R16, 0x1, -R29 ;  /* 0x000000011010a824 */ /* 0x000fe200078e0a1d */
[----:B--2---:R-:W-:-:S13]  /*7e70*/  ISETP.GT.U32.AND P1, PT, R29, R15, PT ;  /* 0x0000000f1d00720c */ /* 0x004fda0003f24070 */
[----:B------:R-:W-:-:S05]  /*7e80*/  @!P1 IMAD.IADD R15, R15, 0x1, -R29 ;  /* 0x000000010f0f9824 */ /* 0x000fca00078e0a1d */
[----:B------:R-:W-:-:S13]  /*7e90*/  ISETP.GT.U32.AND P4, PT, R29, R15, PT ;  /* 0x0000000f1d00720c */ /* 0x000fda0003f84070 */
[----:B------:R-:W-:Y:S01]  /*7ea0*/  @!P4 IMAD.IADD R15, R15, 0x1, -R29 ;  /* 0x000000010f0fc824 */ /* 0x000fe200078e0a1d */
[----:B---3--:R-:W-:-:S05]  /*7eb0*/  LOP3.LUT R23, R21, 0x1f8, RZ, 0xfc, !PT ;  /* 0x000001f815177812 */ /* 0x008fca00078efcff */
[----:B------:R-:W-:Y:S04]  /*7ec0*/  STL [R1+0x8cc], R23 ;  /* 0x0008cc1701007387 */ /* 0x000fe80000100800 */
[----:B------:R-:W-:Y:S04]  /*7ed0*/  STL [R1+0x1230], R19 ;  /* 0x0012301301007387 */ /* 0x000fe80000100800 */
[----:B------:R-:W-:Y:S04]  /*7ee0*/  STL [R1+0x1234], R18 ;  /* 0x0012341201007387 */ /* 0x000fe80000100800 */
[----:B------:R-:W-:Y:S04]  /*7ef0*/  STL [R1+0x1238], R17 ;  /* 0x0012381101007387 */ /* 0x000fe80000100800 */
[----:B------:R1:W-:Y:S04]  /*7f00*/  STL [R1+0x123c], R16 ;  /* 0x00123c1001007387 */ /* 0x0003e80000100800 */
[----:B------:R2:W-:Y:S01]  /*7f10*/  STL [R1+0x1240], R15 ;  /* 0x0012400f01007387 */ /* 0x0005e20000100800 */
[----:B------:R-:W-:-:S02]  /*7f20*/  ISETP.GT.U32.AND P5, PT, R29, R13, PT ;  /* 0x0000000d1d00720c */ /* 0x000fc40003fa4070 */
[----:B------:R-:W-:Y:S01]  /*7f30*/  ISETP.GT.U32.AND P6, PT, R29, R12, PT ;  /* 0x0000000c1d00720c */ /* 0x000fe20003fc4070 */
[----:B------:R-:W3:Y:S01]  /*7f40*/  LDL R25, [R1+0x8b0] ;  /* 0x0008b00001197983 */ /* 0x000ee20000100800 */
[----:B-1----:R-:W-:-:S03]  /*7f50*/  IMAD.MOV R16, RZ, RZ, -R22 ;  /* 0x000000ffff107224 */ /* 0x002fc600078e0a16 */
[----:B------:R-:W4:Y:S01]  /*7f60*/  LDL R22, [R1+0x890] ;  /* 0x0008900001167983 */ /* 0x000f220000100800 */
[----:B--2---:R-:W-:Y:S01]  /*7f70*/  IABS R15, R23 ;  /* 0x00000017000f7213 */ /* 0x004fe20000000000 */
[----:B------:R-:W-:Y:S02]  /*7f80*/  IMAD R3, R29, R16, R3 ;  /* 0x000000101d037224 */ /* 0x000fe400078e0203 */
[----:B------:R-:W2:Y:S04]  /*7f90*/  LDL R23, [R1+0x8a8] ;  /* 0x0008a80001177983 */ /* 0x000ea80000100800 */
[----:B------:R-:W3:Y:S01]  /*7fa0*/  LDL R16, [R1+0x8ac] ;  /* 0x0008ac0001107983 */ /* 0x000ee20000100800 */
[----:B------:R-:W-:Y:S01]  /*7fb0*/  @!P5 IMAD.IADD R13, R13, 0x1, -R29 ;  /* 0x000000010d0dd824 */ /* 0x000fe200078e0a1d */
[----:B------:R-:W-:-:S02]  /*7fc0*/  ISETP.GT.U32.AND P5, PT, R29, R9, PT ;  /* 0x000000091d00720c */ /* 0x000fc40003fa4070 */
[C---:B------:R-:W-:Y:S01]  /*7fd0*/  ISETP.GT.U32.AND P3, PT, R29.reuse, R14, PT ;  /* 0x0000000e1d00720c */ /* 0x040fe20003f64070 */
[--C-:B------:R-:W-:Y:S01]  /*7fe0*/  @!P6 IMAD.IADD R12, R12, 0x1, -R29.reuse ;  /* 0x000000010c0ce824 */ /* 0x100fe200078e0a1d */
[C---:B------:R-:W-:Y:S01]  /*7ff0*/  ISETP.GT.U32.AND P6, PT, R29.reuse, R13, PT ;  /* 0x0000000d1d00720c */ /* 0x040fe20003fc4070 */
[----:B------:R-:W3:Y:S01]  /*8000*/  LDL R18, [R1+0x8bc] ;  /* 0x0008bc0001127983 */ /* 0x000ee20000100800 */
[C---:B------:R-:W-:Y:S02]  /*8010*/  ISETP.GT.U32.AND P1, PT, R29.reuse, R11, PT ;  /* 0x0000000b1d00720c */ /* 0x040fe40003f24070 */
[----:B------:R-:W-:Y:S01]  /*8020*/  ISETP.GT.U32.AND P2, PT, R29, R5, PT ;  /* 0x000000051d00720c */ /* 0x000fe20003f44070 */
[----:B------:R-:W3:Y:S04]  /*8030*/  LDL R19, [R1+0x888] ;  /* 0x0008880001137983 */ /* 0x000ee80000100800 */
[----:B------:R-:W-:-:S02]  /*8040*/  @!P5 IMAD.IADD R9, R9, 0x1, -R29 ;  /* 0x000000010909d824 */ /* 0x000fc400078e0a1d */
[--C-:B------:R-:W-:Y:S01]  /*8050*/  @!P3 IMAD.IADD R14, R14, 0x1, -R29.reuse ;  /* 0x000000010e0eb824 */ /* 0x100fe200078e0a1d */
[----:B------:R-:W-:Y:S01]  /*8060*/  ISETP.GT.U32.AND P3, PT, R29, R4, PT ;  /* 0x000000041d00720c */ /* 0x000fe20003f64070 */
[----:B------:R-:W-:Y:S01]  /*8070*/  @!P6 IMAD.IADD R13, R13, 0x1, -R29 ;  /* 0x000000010d0de824 */ /* 0x000fe200078e0a1d */
[----:B------:R-:W-:Y:S02]  /*8080*/  IABS R10, R10 ;  /* 0x0000000a000a7213 */ /* 0x000fe40000000000 */
[----:B------:R-:W-:Y:S02]  /*8090*/  ISETP.GT.U32.AND P6, PT, R29, R9, PT ;  /* 0x000000091d00720c */ /* 0x000fe40003fc4070 */
[----:B------:R-:W-:Y:S01]  /*80a0*/  IABS R2, R2 ;  /* 0x0000000200027213 */ /* 0x000fe20000000000 */
[----:B------:R-:W-:-:S04]  /*80b0*/  IMAD.HI.U32 R24, R28, R10, RZ ;  /* 0x0000000a1c187227 */ /* 0x000fc800078e00ff */
[----:B------:R-:W-:Y:S01]  /*80c0*/  @!P1 IMAD.IADD R11, R11, 0x1, -R29 ;  /* 0x000000010b0b9824 */ /* 0x000fe200078e0a1d */
[----:B------:R-:W-:Y:S01]  /*80d0*/  ISETP.GT.U32.AND P1, PT, R29, R12, PT ;  /* 0x0000000c1d00720c */ /* 0x000fe20003f24070 */
[----:B------:R-:W-:-:S04]  /*80e0*/  IMAD.HI.U32 R20, R28, R2, RZ ;  /* 0x000000021c147227 */ /* 0x000fc800078e00ff */
[----:B------:R-:W-:Y:S02]  /*80f0*/  IMAD.MOV R17, RZ, RZ, -R24 ;  /* 0x000000ffff117224 */ /* 0x000fe400078e0a18 */
[--C-:B------:R-:W-:Y:S01]  /*8100*/  @!P2 IMAD.IADD R5, R5, 0x1, -R29.reuse ;  /* 0x000000010505a824 */ /* 0x100fe200078e0a1d */
[C---:B------:R-:W-:Y:S01]  /*8110*/  ISETP.GT.U32.AND P2, PT, R29.reuse, R6, PT ;  /* 0x000000061d00720c */ /* 0x040fe20003f44070 */
[--C-:B------:R-:W-:Y:S01]  /*8120*/  @!P3 IMAD.IADD R4, R4, 0x1, -R29.reuse ;  /* 0x000000010404b824 */ /* 0x100fe200078e0a1d */
[C---:B------:R-:W-:Y:S01]  /*8130*/  ISETP.GT.U32.AND P5, PT, R29.reuse, R8, PT ;  /* 0x000000081d00720c */ /* 0x040fe20003fa4070 */
[----:B------:R-:W-:Y:S01]  /*8140*/  IMAD R10, R29, R17, R10 ;  /* 0x000000111d0a7224 */ /* 0x000fe200078e020a */
[----:B------:R-:W3:Y:S01]  /*8150*/  LDL R24, [R1+0x8b8] ;  /* 0x0008b80001187983 */ /* 0x000ee20000100800 */
[--C-:B------:R-:W-:Y:S01]  /*8160*/  @!P6 IMAD.IADD R9, R9, 0x1, -R29.reuse ;  /* 0x000000010909e824 */ /* 0x100fe200078e0a1d */
[C---:B------:R-:W-:Y:S01]  /*8170*/  ISETP.GT.U32.AND P6, PT, R29.reuse, R0, PT ;  /* 0x000000001d00720c */ /* 0x040fe20003fc4070 */
[----:B------:R-:W-:Y:S01]  /*8180*/  IMAD.MOV R17, RZ, RZ, -R20 ;  /* 0x000000ffff117224 */ /* 0x000fe200078e0a14 */
[C---:B------:R-:W-:Y:S01]  /*8190*/  ISETP.GT.U32.AND P3, PT, R29.reuse, R4, PT ;  /* 0x000000041d00720c */ /* 0x040fe20003f64070 */
[----:B------:R-:W1:Y:S01]  /*81a0*/  S2R R20, SR_TID.X ;  /* 0x0000000000147919 */ /* 0x000e620000002100 */
[----:B------:R-:W-:Y:S01]  /*81b0*/  @!P1 IMAD.IADD R12, R12, 0x1, -R29 ;  /* 0x000000010c0c9824 */ /* 0x000fe200078e0a1d */
[----:B------:R-:W-:-:S02]  /*81c0*/  ISETP.GT.U32.AND P1, PT, R29, R7, PT ;  /* 0x000000071d00720c */ /* 0x000fc40003f24070 */
[----:B------:R-:W-:-:S06]  /*81d0*/  @!P2 IMAD.IADD R6, R6, 0x1, -R29 ;  /* 0x000000010606a824 */ /* 0x000fcc00078e0a1d */
[--C-:B------:R-:W-:Y:S01]  /*81e0*/  @!P6 IMAD.IADD R0, R0, 0x1, -R29.reuse ;  /* 0x000000010000e824 */ /* 0x100fe200078e0a1d */
[C---:B------:R-:W-:Y:S01]  /*81f0*/  ISETP.GT.U32.AND P6, PT, R29.reuse, R10, PT ;  /* 0x0000000a1d00720c */ /* 0x040fe20003fc4070 */
[--C-:B------:R-:W-:Y:S01]  /*8200*/  @!P3 IMAD.IADD R4, R4, 0x1, -R29.reuse ;  /* 0x000000010404b824 */ /* 0x100fe200078e0a1d */
[----:B------:R-:W-:Y:S01]  /*8210*/  ISETP.GT.U32.AND P3, PT, R29, R6, PT ;  /* 0x000000061d00720c */ /* 0x000fe20003f64070 */
[--C-:B------:R-:W-:Y:S02]  /*8220*/  @!P5 IMAD.IADD R8, R8, 0x1, -R29.reuse ;  /* 0x000000010808d824 */ /* 0x100fe400078e0a1d */
[----:B------:R-:W-:Y:S01]  /*8230*/  @!P1 IMAD.IADD R7, R7, 0x1, -R29 ;  /* 0x0000000107079824 */ /* 0x000fe200078e0a1d */
[C---:B------:R-:W-:Y:S01]  /*8240*/  ISETP.GT.U32.AND P1, PT, R29.reuse, R26, PT ;  /* 0x0000001a1d00720c */ /* 0x040fe20003f24070 */
[----:B------:R-:W-:Y:S01]  /*8250*/  IMAD.HI.U32 R28, R28, R15, RZ ;  /* 0x0000000f1c1c7227 */ /* 0x000fe200078e00ff */
[C---:B------:R-:W-:Y:S02]  /*8260*/  ISETP.GT.U32.AND P2, PT, R29.reuse, R8, PT ;  /* 0x000000081d00720c */ /* 0x040fe40003f44070 */
[----:B------:R-:W-:-:S02]  /*8270*/  ISETP.GT.U32.AND P5, PT, R29, R27, PT ;  /* 0x0000001b1d00720c */ /* 0x000fc40003fa4070 */
[----:B-1----:R-:W-:Y:S01]  /*8280*/  LOP3.LUT R20, R20, 0x7f, RZ, 0xc0, !PT ;  /* 0x0000007f14147812 */ /* 0x002fe200078ec0ff */
[--C-:B------:R-:W-:Y:S01]  /*8290*/  @!P6 IMAD.IADD R10, R10, 0x1, -R29.reuse ;  /* 0x000000010a0ae824 */ /* 0x100fe200078e0a1d */
[----:B------:R-:W-:Y:S01]  /*82a0*/  ISETP.GE.AND P6, PT, R21, RZ, PT ;  /* 0x000000ff1500720c */ /* 0x000fe20003fc6270 */
[----:B------:R-:W-:Y:S01]  /*82b0*/  IMAD.MOV R28, RZ, RZ, -R28 ;  /* 0x000000ffff1c7224 */ /* 0x000fe200078e0a1c */
[----:B------:R-:W-:Y:S01]  /*82c0*/  SEL R21, RZ, 0x4, !P0 ;  /* 0x00000004ff157807 */ /* 0x000fe20004000000 */
[----:B------:R-:W-:Y:S01]  /*82d0*/  @!P3 IMAD.IADD R6, R6, 0x1, -R29 ;  /* 0x000000010606b824 */ /* 0x000fe200078e0a1d */
[----:B------:R-:W-:Y:S01]  /*82e0*/  ISETP.GE.AND P3, PT, R20, c[0x0][0x180], PT ;  /* 0x0000600014007a0c */ /* 0x000fe20003f66270 */
[----:B------:R-:W-:Y:S01]  /*82f0*/  IMAD R28, R29, R28, R15 ;  /* 0x0000001c1d1c7224 */ /* 0x000fe200078e020f */
[----:B------:R-:W3:Y:S02]  /*8300*/  LDL R20, [R1+0x894] ;  /* 0x0008940001147983 */ /* 0x000ee40000100800 */
[----:B------:R-:W-:Y:S01]  /*8310*/  SEL R15, R21, RZ, !P3 ;  /* 0x000000ff150f7207 */ /* 0x000fe20005800000 */
[----:B------:R-:W-:Y:S01]  /*8320*/  @!P1 IMAD.IADD R26, R26, 0x1, -R29 ;  /* 0x000000011a1a9824 */ /* 0x000fe200078e0a1d */
[----:B------:R-:W3:Y:S01]  /*8330*/  LDL R21, [R1+0x89c] ;  /* 0x00089c0001157983 */ /* 0x000ee20000100800 */
[----:B------:R-:W-:-:S03]  /*8340*/  IMAD R2, R29, R17, R2 ;  /* 0x000000111d027224 */ /* 0x000fc600078e0202 */
[----:B------:R-:W3:Y:S01]  /*8350*/  LDL R17, [R1+0x8c0] ;  /* 0x0008c00001117983 */ /* 0x000ee20000100800 */
[--C-:B------:R-:W-:Y:S01]  /*8360*/  @!P2 IMAD.IADD R8, R8, 0x1, -R29.reuse ;  /* 0x000000010808a824 */ /* 0x100fe200078e0a1d */
[----:B------:R-:W-:Y:S02]  /*8370*/  ISETP.GT.U32.AND P2, PT, R29, R26, PT ;  /* 0x0000001a1d00720c */ /* 0x000fe40003f44070 */
[----:B------:R1:W-:Y:S01]  /*8380*/  STL [R1+0x1e8], R15 ;  /* 0x0001e80f01007387 */ /* 0x0003e20000100800 */
[----:B------:R-:W-:Y:S01]  /*8390*/  @!P5 IMAD.IADD R27, R27, 0x1, -R29 ;  /* 0x000000011b1bd824 */ /* 0x000fe200078e0a1d */
[----:B------:R-:W-:-:S09]  /*83a0*/  ISETP.GT.U32.AND P5, PT, R29, R3, PT ;  /* 0x000000031d00720c */ /* 0x000fd20003fa4070 */
[----:B------:R-:W-:-:S04]  /*83b0*/  @!P2 IMAD.IADD R26, R26, 0x1, -R29 ;  /* 0x000000011a1aa824 */ /* 0x000fc800078e0a1d */
[----:B------:R-:W-:Y:S01]  /*83c0*/  @!P5 IMAD.IADD R3, R3, 0x1, -R29 ;  /* 0x000000010303d824 */ /* 0x000fe200078e0a1d */
[----:B----4-:R-:W-:Y:S02]  /*83d0*/  ISETP.GE.AND P3, PT, R22, RZ, PT ;  /* 0x000000ff1600720c */ /* 0x010fe40003f66270 */
[----:B------:R-:W4:Y:S04]  /*83e0*/  LDL R22, [R1+0x8a0] ;  /* 0x0008a00001167983 */ /* 0x000f280000100800 */
[----:B-1----:R-:W4:Y:S01]  /*83f0*/  LDL.LU R15, [R1+0x98] ;  /* 0x00009800010f7983 */ /* 0x002f220000300800 */
[----:B--2---:R-:W-:Y:S02]  /*8400*/  ISETP.GE.AND P2, PT, R23, RZ, PT ;  /* 0x000000ff1700720c */ /* 0x004fe40003f46270 */
[----:B---3--:R-:W-:Y:S01]  /*8410*/  ISETP.GE.AND P5, PT, R16, RZ, PT ;  /* 0x000000ff1000720c */ /* 0x008fe20003fa6270 */
[----:B------:R-:W2:Y:S04]  /*8420*/  LDL R23, [R1+0x8b4] ;  /* 0x0008b40001177983 */ /* 0x000ea80000100800 */
[----:B------:R-:W3:Y:S01]  /*8430*/  LDL.LU R16, [R1+0x94] ;  /* 0x0000940001107983 */ /* 0x000ee20000300800 */
[----:B------:R-:W-:-:S13]  /*8440*/  ISETP.GT.U32.AND P4, PT, R29, R11, PT ;  /* 0x0000000b1d00720c */ /* 0x000fda0003f84070 */
[----:B------:R-:W-:Y:S01]  /*8450*/  @!P4 IMAD.IADD R11, R11, 0x1, -R29 ;  /* 0x000000010b0bc824 */ /* 0x000fe200078e0a1d */
[----:B------:R-:W-:-:S13]  /*8460*/  ISETP.GT.U32.AND P4, PT, R29, R5, PT ;  /* 0x000000051d00720c */ /* 0x000fda0003f84070 */
[----:B------:R-:W-:Y:S01]  /*8470*/  @!P4 IMAD.IADD R5, R5, 0x1, -R29 ;  /* 0x000000010505c824 */ /* 0x000fe200078e0a1d */
[----:B------:R-:W-:-:S13]  /*8480*/  ISETP.GT.U32.AND P4, PT, R29, R7, PT ;  /* 0x000000071d00720c */ /* 0x000fda0003f84070 */
[----:B------:R-:W-:Y:S01]  /*8490*/  @!P4 IMAD.IADD R7, R7, 0x1, -R29 ;  /* 0x000000010707c824 */ /* 0x000fe200078e0a1d */
[----:B------:R-:W-:-:S13]  /*84a0*/  ISETP.GT.U32.AND P4, PT, R29, R27, PT ;  /* 0x0000001b1d00720c */ /* 0x000fda0003f84070 */
[----:B------:R-:W-:Y:S01]  /*84b0*/  @!P4 IMAD.IADD R27, R27, 0x1, -R29 ;  /* 0x000000011b1bc824 */ /* 0x000fe200078e0a1d */
[----:B------:R-:W-:Y:S02]  /*84c0*/  ISETP.GE.AND P4, PT, R25, RZ, PT ;  /* 0x000000ff1900720c */ /* 0x000fe40003f86270 */
[----:B------:R-:W2:Y:S01]  /*84d0*/  LDL R25, [R1+0x874] ;  /* 0x0008740001197983 */ /* 0x000ea20000100800 */
[----:B----4-:R-:W-:-:S05]  /*84e0*/  @!P6 IMAD.MOV R15, RZ, RZ, -R15 ;  /* 0x000000ffff0fe224 */ /* 0x010fca00078e0a0f */
[----:B------:R1:W-:Y:S04]  /*84f0*/  STL [R1+0x1dc], R15 ;  /* 0x0001dc0f01007387 */ /* 0x0003e80000100800 */
[----:B-1----:R-:W4:Y:S01]  /*8500*/  LDL.LU R15, [R1+0x90] ;  /* 0x00009000010f7983 */ /* 0x002f220000300800 */
[----:B---3--:R-:W-:Y:S01]  /*8510*/  @!P5 IMAD.MOV R16, RZ, RZ, -R16 ;  /* 0x000000ffff10d224 */ /* 0x008fe200078e0a10 */
[----:B------:R-:W-:Y:S02]  /*8520*/  ISETP.GE.AND P5, PT, R24, RZ, PT ;  /* 0x000000ff1800720c */ /* 0x000fe40003fa6270 */
[----:B------:R-:W3:Y:S04]  /*8530*/  LDL R24, [R1+0x87c] ;  /* 0x00087c0001187983 */ /* 0x000ee80000100800 */
[----:B------:R1:W-:Y:S04]  /*8540*/  STL [R1+0x1d8], R16 ;  /* 0x0001d81001007387 */ /* 0x0003e80000100800 */
[----:B-1----:R-:W2:Y:S01]  /*8550*/  LDL.LU R16, [R1+0x8c] ;  /* 0x00008c0001107983 */ /* 0x002ea20000300800 */
[----:B------:R-:W-:-:S13]  /*8560*/  ISETP.GT.U32.AND P1, PT, R29, R0, PT ;  /* 0x000000001d00720c */ /* 0x000fda0003f24070 */
[----:B------:R-:W-:Y:S01]  /*8570*/  @!P1 IMAD.IADD R0, R0, 0x1, -R29 ;  /* 0x0000000100009824 */ /* 0x000fe200078e0a1d */
[----:B------:R-:W-:-:S13]  /*8580*/  ISETP.GE.AND P1, PT, R17, RZ, PT ;  /* 0x000000ff1100720c */ /* 0x000fda0003f26270 */
[----:B----4-:R-:W-:Y:S01]  /*8590*/  @!P1 IMAD.MOV R15, RZ, RZ, -R15 ;  /* 0x000000ffff0f9224 */ /* 0x010fe200078e0a0f */
[----:B------:R-:W-:Y:S02]  /*85a0*/  ISETP.GE.AND P1, PT, R18, RZ, PT ;  /* 0x000000ff1200720c */ /* 0x000fe40003f26270 */
[----:B------:R-:W4:Y:S04]  /*85b0*/  LDL R18, [R1+0x880] ;  /* 0x0008800001127983 */ /* 0x000f280000100800 */
[----:B------:R1:W-:Y:S04]  /*85c0*/  STL [R1+0x1d4], R15 ;  /* 0x0001d40f01007387 */ /* 0x0003e80000100800 */
[----:B-1----:R-:W3:Y:S01]  /*85d0*/  LDL.LU R15, [R1+0x88] ;  /* 0x00008800010f7983 */ /* 0x002ee20000300800 */
[----:B--2---:R-:W-:Y:S01]  /*85e0*/  @!P3 IMAD.MOV R16, RZ, RZ, -R16 ;  /* 0x000000ffff10b224 */ /* 0x004fe200078e0a10 */
[----:B------:R-:W-:-:S02]  /*85f0*/  ISETP.GE.AND P3, PT, R19, RZ, PT ;  /* 0x000000ff1300720c */ /* 0x000fc40003f66270 */
[----:B------:R-:W2:Y:S04]  /*8600*/  LDL R19, [R1+0x898] ;  /* 0x0008980001137983 */ /* 0x000ea80000100800 */
[----:B------:R1:W-:Y:S04]  /*8610*/  STL [R1+0x1cc], R16 ;  /* 0x0001cc1001007387 */ /* 0x0003e80000100800 */
[----:B-1----:R-:W2:Y:S01]  /*8620*/  LDL.LU R16, [R1+0x84] ;  /* 0x0000840001107983 */ /* 0x002ea20000300800 */
[----:B---3--:R-:W-:Y:S01]  /*8630*/  @!P2 IMAD.MOV R15, RZ, RZ, -R15 ;  /* 0x000000ffff0fa224 */ /* 0x008fe200078e0a0f */
[----:B------:R-:W-:-:S02]  /*8640*/  ISETP.GE.AND P2, PT, R20, RZ, PT ;  /* 0x000000ff1400720c */ /* 0x000fc40003f46270 */
[----:B------:R-:W3:Y:S04]  /*8650*/  LDL R20, [R1+0x8a4] ;  /* 0x0008a40001147983 */ /* 0x000ee80000100800 */
        /* <DEDUP_REMOVED lines=28> */
[----:B----4-:R-:W-:-:S02]  /*8820*/  ISETP.GE.AND P4, PT, R18, RZ, PT ;  /* 0x000000ff1200720c */ /* 0x010fc40003f86270 */
[----:B------:R-:W3:Y:S04]  /*8830*/  LDL R18, [R1+0x850] ;  /* 0x0008500001127983 */ /* 0x000ee80000100800 */
[----:B------:R1:W-:Y:S04]  /*8840*/  STL [R1+0x194], R15 ;  /* 0x0001940f01007387 */ /* 0x0003e80000100800 */
[----:B-1----:R-:W4:Y:S01]  /*8850*/  LDL.LU R15, [R1+0x68] ;  /* 0x00006800010f7983 */ /* 0x002f220000300800 */
[----:B--2---:R-:W-:Y:S01]  /*8860*/  @!P5 IMAD.MOV R16, RZ, RZ, -R16 ;  /* 0x000000ffff10d224 */ /* 0x004fe200078e0a10 */
[----:B------:R-:W-:-:S02]  /*8870*/  ISETP.GE.AND P5, PT, R19, RZ, PT ;  /* 0x000000ff1300720c */ /* 0x000fc40003fa6270 */
[----:B------:R-:W2:Y:S04]  /*8880*/  LDL R19, [R1+0x85c] ;  /* 0x00085c0001137983 */ /* 0x000ea80000100800 */
[----:B------:R1:W-:Y:S04]  /*8890*/  STL [R1+0x190], R16 ;  /* 0x0001901001007387 */ /* 0x0003e80000100800 */
[----:B-1----:R-:W2:Y:S01]  /*88a0*/  LDL.LU R16, [R1+0x154] ;  /* 0x0001540001107983 */ /* 0x002ea20000300800 */
[----:B----4-:R-:W-:Y:S01]  /*88b0*/  @!P1 IMAD.MOV R15, RZ, RZ, -R15 ;  /* 0x000000ffff0f9224 */ /* 0x010fe200078e0a0f */
[----:B------:R-:W-:-:S02]  /*88c0*/  ISETP.GE.AND P1, PT, R20, RZ, PT ;  /* 0x000000ff1400720c */ /* 0x000fc40003f26270 */
        /* <DEDUP_REMOVED lines=328> */
[----:B---3--:R-:W-:-:S05]  /*9d50*/  @!P3 IMAD.MOV R15, RZ, RZ, -R15 ;  /* 0x000000ffff0fb224 */ /* 0x008fca00078e0a0f */
[----:B------:R1:W-:Y:S04]  /*9d60*/  STL [R1+0x54], R15 ;  /* 0x0000540f01007387 */ /* 0x0003e80000100800 */
[----:B-1----:R-:W3:Y:S01]  /*9d70*/  LDL.LU R15, [R1+0x4c] ;  /* 0x00004c00010f7983 */ /* 0x002ee20000300800 */
[----:B--2---:R-:W-:Y:S01]  /*9d80*/  @!P2 IMAD.MOV R16, RZ, RZ, -R16 ;  /* 0x000000ffff10a224 */ /* 0x004fe200078e0a10 */
[----:B------:R-:W-:Y:S02]  /*9d90*/  ISETP.GE.AND P3, PT, R22, RZ, PT ;  /* 0x000000ff1600720c */ /* 0x000fe40003f66270 */
[----:B------:R-:W2:Y:S04]  /*9da0*/  LDL R22, [R1+0xa08] ;  /* 0x000a080001167983 */ /* 0x000ea80000100800 */
[----:B------:R1:W-:Y:S04]  /*9db0*/  STL [R1+0x50], R16 ;  /* 0x0000501001007387 */ /* 0x0003e80000100800 */
[----:B-1----:R-:W2:Y:S01]  /*9dc0*/  LDL.LU R16, [R1+0x48] ;  /* 0x0000480001107983 */ /* 0x002ea20000300800 */
[----:B------:R-:W-:-:S03]  /*9dd0*/  ISETP.GE.AND P2, PT, R23, RZ, PT ;  /* 0x000000ff1700720c */ /* 0x000fc60003f46270 */
[----:B------:R-:W2:Y:S01]  /*9de0*/  LDL R23, [R1+0xa24] ;  /* 0x000a240001177983 */ /* 0x000ea20000100800 */
[----:B---3--:R-:W-:-:S05]  /*9df0*/  @!P4 IMAD.MOV R15, RZ, RZ, -R15 ;  /* 0x000000ffff0fc224 */ /* 0x008fca00078e0a0f */
[----:B------:R1:W-:Y:S04]  /*9e00*/  STL [R1+0x4c], R15 ;  /* 0x00004c0f01007387 */ /* 0x0003e80000100800 */
[----:B-1----:R-:W3:Y:S01]  /*9e10*/  LDL.LU R15, [R1+0x44] ;  /* 0x00004400010f7983 */ /* 0x002ee20000300800 */
[----:B----4-:R-:W-:-:S03]  /*9e20*/  ISETP.GE.AND P4, PT, R25, RZ, PT ;  /* 0x000000ff1900720c */ /* 0x010fc60003f86270 */
[----:B------:R-:W4:Y:S01]  /*9e30*/  LDL R25, [R1+0x9bc] ;  /* 0x0009bc0001197983 */ /* 0x000f220000100800 */
[----:B--2---:R-:W-:-:S05]  /*9e40*/  @!P5 IMAD.MOV R16, RZ, RZ, -R16 ;  /* 0x000000ffff10d224 */ /* 0x004fca00078e0a10 */
[----:B------:R1:W-:Y:S04]  /*9e50*/  STL [R1+0x48], R16 ;  /* 0x0000481001007387 */ /* 0x0003e80000100800 */
[----:B-1----:R-:W2:Y:S01]  /*9e60*/  LDL.LU R16, [R1+0x40] ;  /* 0x0000400001107983 */ /* 0x002ea20000300800 */
[----:B------:R-:W-:-:S03]  /*9e70*/  ISETP.GE.AND P5, PT, R24, RZ, PT ;  /* 0x000000ff1800720c */ /* 0x000fc60003fa6270 */
[----:B------:R-:W4:Y:S01]  /*9e80*/  LDL R24, [R1+0x9e0] ;  /* 0x0009e00001187983 */ /* 0x000f220000100800 */
[----:B---3--:R-:W-:-:S05]  /*9e90*/  @!P1 IMAD.MOV R15, RZ, RZ, -R15 ;  /* 0x000000ffff0f9224 */ /* 0x008fca00078e0a0f */
[----:B------:R1:W-:Y:S04]  /*9ea0*/  STL [R1+0x44], R15 ;  /* 0x0000440f01007387 */ /* 0x0003e80000100800 */
[----:B-1----:R-:W3:Y:S01]  /*9eb0*/  LDL.LU R15, [R1+0x3c] ;  /* 0x00003c00010f7983 */ /* 0x002ee20000300800 */
[----:B--2---:R-:W-:Y:S01]  /*9ec0*/  @!P3 IMAD.MOV R16, RZ, RZ, -R16 ;  /* 0x000000ffff10b224 */ /* 0x004fe200078e0a10 */
[----:B------:R-:W-:-:S04]  /*9ed0*/  ISETP.GE.AND P3, PT, R19, RZ, PT ;  /* 0x000000ff1300720c */ /* 0x000fc80003f66270 */
[----:B------:R1:W-:Y:S04]  /*9ee0*/  STL [R1+0x40], R16 ;  /* 0x0000401001007387 */ /* 0x0003e80000100800 */
[----:B-1----:R-:W2:Y:S04]  /*9ef0*/  LDL R16, [R1+0x9dc] ;  /* 0x0009dc0001107983 */ /* 0x002ea80000100800 */
[----:B------:R-:W2:Y:S04]  /*9f00*/  LDL.LU R19, [R1+0x38] ;  /* 0x0000380001137983 */ /* 0x000ea80000300800 */
[----:B------:R-:W4:Y:S01]  /*9f10*/  LDL R17, [R1+0xa04] ;  /* 0x000a040001117983 */ /* 0x000f220000100800 */
[----:B------:R-:W-:Y:S01]  /*9f20*/  ISETP.GE.AND P1, PT, R18, RZ, PT ;  /* 0x000000ff1200720c */ /* 0x000fe20003f26270 */
[----:B---3--:R-:W-:-:S05]  /*9f30*/  @!P2 IMAD.MOV R15, RZ, RZ, -R15 ;  /* 0x000000ffff0fa224 */ /* 0x008fca00078e0a0f */
[----:B------:R1:W-:Y:S04]  /*9f40*/  STL [R1+0x3c], R15 ;  /* 0x00003c0f01007387 */ /* 0x0003e80000100800 */
[----:B-1----:R-:W3:Y:S04]  /*9f50*/  LDL.LU R15, [R1+0x34] ;  /* 0x00003400010f7983 */ /* 0x002ee80000300800 */
[----:B------:R-:W4:Y:S04]  /*9f60*/  LDL R18, [R1+0xa00] ;  /* 0x000a000001127983 */ /* 0x000f280000100800 */
[----:B------:R-:W4:Y:S01]  /*9f70*/  LDL R29, [R1+0x9b4] ;  /* 0x0009b400011d7983 */ /* 0x000f220000100800 */
[----:B--2---:R-:W-:Y:S01]  /*9f80*/  @!P4 IMAD.MOV R19, RZ, RZ, -R19 ;  /* 0x000000ffff13c224 */ /* 0x004fe200078e0a13 */
[----:B------:R-:W-:-:S02]  /*9f90*/  ISETP.GE.AND P4, PT, R21, RZ, PT ;  /* 0x000000ff1500720c */ /* 0x000fc40003f86270 */
[----:B------:R-:W2:Y:S04]  /*9fa0*/  LDL.LU R21, [R1+0x30] ;  /* 0x0000300001157983 */ /* 0x000ea80000300800 */
[----:B------:R1:W-:Y:S01]  /*9fb0*/  STL [R1+0x38], R19 ;  /* 0x0000381301007387 */ /* 0x0003e20000100800 */
[----:B------:R-:W-:-:S03]  /*9fc0*/  ISETP.GE.AND P2, PT, R20, RZ, PT ;  /* 0x000000ff1400720c */ /* 0x000fc60003f46270 */
[----:B-1----:R-:W4:Y:S01]  /*9fd0*/  LDL R19, [R1+0x9b0] ;  /* 0x0009b00001137983 */ /* 0x002f220000100800 */
[----:B---3--:R-:W-:-:S05]  /*9fe0*/  @!P5 IMAD.MOV R15, RZ, RZ, -R15 ;  /* 0x000000ffff0fd224 */ /* 0x008fca00078e0a0f */
[----:B------:R1:W-:Y:S04]  /*9ff0*/  STL [R1+0x34], R15 ;  /* 0x0000340f01007387 */ /* 0x0003e80000100800 */
[----:B-1----:R-:W3:Y:S01]  /*a000*/  LDL.LU R15, [R1+0x2c] ;  /* 0x00002c00010f7983 */ /* 0x002ee20000300800 */
[----:B--2---:R-:W-:Y:S01]  /*a010*/  @!P1 IMAD.MOV R21, RZ, RZ, -R21 ;  /* 0x000000ffff159224 */ /* 0x004fe200078e0a15 */
[----:B------:R-:W-:Y:S02]  /*a020*/  ISETP.GE.AND P1, PT, R23, RZ, PT ;  /* 0x000000ff1700720c */ /* 0x000fe40003f26270 */
[----:B------:R-:W2:Y:S04]  /*a030*/  LDL R20, [R1+0x9d8] ;  /* 0x0009d80001147983 */ /* 0x000ea80000100800 */
[----:B------:R-:W2:Y:S01]  /*a040*/  LDL.LU R23, [R1+0x28] ;  /* 0x0000280001177983 */ /* 0x000ea20000300800 */
[----:B------:R-:W-:-:S03]  /*a050*/  ISETP.GE.AND P5, PT, R22, RZ, PT ;  /* 0x000000ff1600720c */ /* 0x000fc60003fa6270 */
[----:B------:R1:W-:Y:S04]  /*a060*/  STL [R1+0x30], R21 ;  /* 0x0000301501007387 */ /* 0x0003e80000100800 */
[----:B------:R-:W4:Y:S04]  /*a070*/  LDL R22, [R1+0x9f8] ;  /* 0x0009f80001167983 */ /* 0x000f280000100800 */
[----:B-1----:R-:W4:Y:S01]  /*a080*/  LDL R21, [R1+0x9d4] ;  /* 0x0009d40001157983 */ /* 0x002f220000100800 */
[----:B---3--:R-:W-:-:S05]  /*a090*/  @!P3 IMAD.MOV R15, RZ, RZ, -R15 ;  /* 0x000000ffff0fb224 */ /* 0x008fca00078e0a0f */
[----:B------:R1:W-:Y:S01]  /*a0a0*/  STL [R1+0x2c], R15 ;  /* 0x00002c0f01007387 */ /* 0x0003e20000100800 */
[----:B--2---:R-:W-:Y:S01]  /*a0b0*/  @!P2 IMAD.MOV R23, RZ, RZ, -R23 ;  /* 0x000000ffff17a224 */ /* 0x004fe200078e0a17 */
[----:B----4-:R-:W-:Y:S02]  /*a0c0*/  ISETP.GE.AND P3, PT, R25, RZ, PT ;  /* 0x000000ff1900720c */ /* 0x010fe40003f66270 */
[----:B-1----:R-:W2:Y:S04]  /*a0d0*/  LDL.LU R15, [R1+0x24] ;  /* 0x00002400010f7983 */ /* 0x002ea80000300800 */
[----:B------:R-:W3:Y:S04]  /*a0e0*/  LDL R25, [R1+0x95c] ;  /* 0x00095c0001197983 */ /* 0x000ee80000100800 */
[----:B------:R1:W-:Y:S04]  /*a0f0*/  STL [R1+0x28], R23 ;  /* 0x0000281701007387 */ /* 0x0003e80000100800 */
[----:B-1----:R-:W4:Y:S01]  /*a100*/  LDL.LU R23, [R1+0x20] ;  /* 0x0000200001177983 */ /* 0x002f220000300800 */
[----:B------:R-:W-:-:S03]  /*a110*/  ISETP.GE.AND P2, PT, R24, RZ, PT ;  /* 0x000000ff1800720c */ /* 0x000fc60003f46270 */
[----:B------:R-:W3:Y:S01]  /*a120*/  LDL R24, [R1+0x980] ;  /* 0x0009800001187983 */ /* 0x000ee20000100800 */
[----:B--2---:R-:W-:Y:S01]  /*a130*/  @!P4 IMAD.MOV R15, RZ, RZ, -R15 ;  /* 0x000000ffff0fc224 */ /* 0x004fe200078e0a0f */
[----:B------:R-:W-:-:S04]  /*a140*/  ISETP.GE.AND P4, PT, R16, RZ, PT ;  /* 0x000000ff1000720c */ /* 0x000fc80003f86270 */
[----:B------:R1:W-:Y:S04]  /*a150*/  STL [R1+0x24], R15 ;  /* 0x0000240f01007387 */ /* 0x0003e80000100800 */
[----:B-1----:R-:W2:Y:S04]  /*a160*/  LDL.LU R15, [R1+0x1240] ;  /* 0x00124000010f7983 */ /* 0x002ea80000300800 */
[----:B------:R-:W2:Y:S01]  /*a170*/  LDL.LU R16, [R1+0x1c] ;  /* 0x00001c0001107983 */ /* 0x000ea20000300800 */
[----:B----4-:R-:W-:Y:S01]  /*a180*/  @!P5 IMAD.MOV R23, RZ, RZ, -R23 ;  /* 0x000000ffff17d224 */ /* 0x010fe200078e0a17 */
[----:B------:R-:W-:-:S04]  /*a190*/  ISETP.GE.AND P5, PT, R17, RZ, PT ;  /* 0x000000ff1100720c */ /* 0x000fc80003fa6270 */
[----:B------:R1:W-:Y:S04]  /*a1a0*/  STL [R1+0x20], R23 ;  /* 0x0000201701007387 */ /* 0x0003e80000100800 */
[----:B-1----:R-:W4:Y:S04]  /*a1b0*/  LDL R23, [R1+0x97c] ;  /* 0x00097c0001177983 */ /* 0x002f280000100800 */
[----:B------:R-:W3:Y:S01]  /*a1c0*/  LDL.LU R17, [R1+0x18] ;  /* 0x0000180001117983 */ /* 0x000ee20000300800 */
[----:B--2---:R-:W-:Y:S01]  /*a1d0*/  @!P1 IMAD.MOV R16, RZ, RZ, -R16 ;  /* 0x000000ffff109224 */ /* 0x004fe200078e0a10 */
[----:B------:R-:W-:-:S04]  /*a1e0*/  ISETP.GE.AND P1, PT, R18, RZ, PT ;  /* 0x000000ff1200720c */ /* 0x000fc80003f26270 */
[----:B------:R1:W-:Y:S04]  /*a1f0*/  STL [R1+0x1c], R16 ;  /* 0x00001c1001007387 */ /* 0x0003e80000100800 */
[----:B-1----:R-:W2:Y:S04]  /*a200*/  LDL.LU R16, [R1+0x123c] ;  /* 0x00123c0001107983 */ /* 0x002ea80000300800 */
[----:B------:R-:W2:Y:S01]  /*a210*/  LDL.LU R18, [R1+0x14] ;  /* 0x0000140001127983 */ /* 0x000ea20000300800 */
[----:B---3--:R-:W-:Y:S01]  /*a220*/  @!P3 IMAD.MOV R17, RZ, RZ, -R17 ;  /* 0x000000ffff11b224 */ /* 0x008fe200078e0a11 */
[----:B------:R-:W-:-:S04]  /*a230*/  ISETP.GE.AND P3, PT, R29, RZ, PT ;  /* 0x000000ff1d00720c */ /* 0x000fc80003f66270 */
[----:B------:R1:W-:Y:S04]  /*a240*/  STL [R1+0x18], R17 ;  /* 0x0000181101007387 */ /* 0x0003e80000100800 */
[----:B-1----:R-:W3:Y:S04]  /*a250*/  LDL.LU R17, [R1+0x1238] ;  /* 0x0012380001117983 */ /* 0x002ee80000300800 */
[----:B------:R-:W3:Y:S01]  /*a260*/  LDL.LU R29, [R1+0x10] ;  /* 0x00001000011d7983 */ /* 0x000ee20000300800 */
[----:B--2---:R-:W-:Y:S01]  /*a270*/  @!P2 IMAD.MOV R18, RZ, RZ, -R18 ;  /* 0x000000ffff12a224 */ /* 0x004fe200078e0a12 */
[----:B------:R-:W-:-:S04]  /*a280*/  ISETP.GE.AND P2, PT, R19, RZ, PT ;  /* 0x000000ff1300720c */ /* 0x000fc80003f46270 */
[----:B------:R1:W-:Y:S04]  /*a290*/  STL [R1+0x14], R18 ;  /* 0x0000141201007387 */ /* 0x0003e80000100800 */
[----:B-1----:R-:W2:Y:S04]  /*a2a0*/  LDL.LU R18, [R1+0x1234] ;  /* 0x0012340001127983 */ /* 0x002ea80000300800 */
[----:B------:R-:W2:Y:S01]  /*a2b0*/  LDL.LU R19, [R1+0xc] ;  /* 0x00000c0001137983 */ /* 0x000ea20000300800 */
[----:B---3--:R-:W-:Y:S01]  /*a2c0*/  @!P4 IMAD.MOV R29, RZ, RZ, -R29 ;  /* 0x000000ffff1dc224 */ /* 0x008fe200078e0a1d */
[----:B------:R-:W-:-:S02]  /*a2d0*/  ISETP.GE.AND P4, PT, R20, RZ, PT ;  /* 0x000000ff1400720c */ /* 0x000fc40003f86270 */
[----:B------:R-:W3:Y:S04]  /*a2e0*/  LDL.LU R20, [R1+0x8] ;  /* 0x0000080001147983 */ /* 0x000ee80000300800 */
[----:B------:R1:W-:Y:S04]  /*a2f0*/  STL [R1+0x10], R29 ;  /* 0x0000101d01007387 */ /* 0x0003e80000100800 */
[----:B-1----:R-:W4:Y:S01]  /*a300*/  LDL R29, [R1+0x978] ;  /* 0x00097800011d7983 */ /* 0x002f220000100800 */
[----:B--2---:R-:W-:Y:S01]  /*a310*/  @!P5 IMAD.MOV R19, RZ, RZ, -R19 ;  /* 0x000000ffff13d224 */ /* 0x004fe200078e0a13 */
[----:B------:R-:W-:Y:S01]  /*a320*/  ISETP.GE.AND P5, PT, R21, RZ, PT ;  /* 0x000000ff1500720c */ /* 0x000fe20003fa6270 */
[----:B---3--:R-:W-:-:S03]  /*a330*/  @!P1 IMAD.MOV R20, RZ, RZ, -R20 ;  /* 0x000000ffff149224 */ /* 0x008fc600078e0a14 */
[----:B------:R1:W-:Y:S01]  /*a340*/  STL [R1+0xc], R19 ;  /* 0x00000c1301007387 */ /* 0x0003e20000100800 */
[----:B------:R-:W-:-:S03]  /*a350*/  ISETP.GE.AND P1, PT, R22, RZ, PT ;  /* 0x000000ff1600720c */ /* 0x000fc60003f26270 */
[----:B-1----:R-:W2:Y:S04]  /*a360*/  LDL.LU R19, [R1+0x1230] ;  /* 0x0012300001137983 */ /* 0x002ea80000300800 */
[----:B------:R-:W3:Y:S04]  /*a370*/  LDL.LU R21, [R1+0x4] ;  /* 0x0000040001157983 */ /* 0x000ee80000300800 */
[----:B------:R1:W-:Y:S04]  /*a380*/  STL [R1+0x8], R20 ;  /* 0x0000081401007387 */ /* 0x0003e80000100800 */
[----:B-1----:R-:W2:Y:S04]  /*a390*/  LDL.LU R20, [R1+0x122c] ;  /* 0x00122c0001147983 */ /* 0x002ea80000300800 */
[----:B------:R-:W2:Y:S01]  /*a3a0*/  LDL.LU R22, [R1] ;  /* 0x0000000001167983 */ /* 0x000ea20000300800 */
[----:B---3--:R-:W-:Y:S01]  /*a3b0*/  @!P3 IMAD.MOV R21, RZ, RZ, -R21 ;  /* 0x000000ffff15b224 */ /* 0x008fe200078e0a15 */
[----:B------:R-:W-:-:S04]  /*a3c0*/  ISETP.GE.AND P3, PT, R25, RZ, PT ;  /* 0x000000ff1900720c */ /* 0x000fc80003f66270 */
[----:B------:R1:W-:Y:S04]  /*a3d0*/  STL [R1+0x4], R21 ;  /* 0x0000041501007387 */ /* 0x0003e80000100800 */
[----:B-1----:R-:W3:Y:S01]  /*a3e0*/  LDL.LU R21, [R1+0x1228] ;  /* 0x0012280001157983 */ /* 0x002ee20000300800 */
[----:B--2---:R-:W-:-:S03]  /*a3f0*/  @!P2 IMAD.MOV R22, RZ, RZ, -R22 ;  /* 0x000000ffff16a224 */ /* 0x004fc600078e0a16 */
[----:B------:R-:W2:Y:S01]  /*a400*/  LDL.LU R25, [R1+0x1224] ;  /* 0x0012240001197983 */ /* 0x000ea20000300800 */
[----:B------:R-:W-:-:S03]  /*a410*/  ISETP.GE.AND P2, PT, R24, RZ, PT ;  /* 0x000000ff1800720c */ /* 0x000fc60003f46270 */
[----:B------:R1:W-:Y:S04]  /*a420*/  STL [R1], R22 ;  /* 0x0000001601007387 */ /* 0x0003e80000100800 */
[----:B-1----:R-:W3:Y:S04]  /*a430*/  LDL.LU R22, [R1+0x1220] ;  /* 0x0012200001167983 */ /* 0x002ee80000300800 */
[----:B------:R-:W3:Y:S01]  /*a440*/  LDL.LU R24, [R1+0x121c] ;  /* 0x00121c0001187983 */ /* 0x000ee20000300800 */
[----:B--2---:R-:W-:Y:S01]  /*a450*/  @!P4 IMAD.MOV R25, RZ, RZ, -R25 ;  /* 0x000000ffff19c224 */ /* 0x004fe200078e0a19 */
[----:B----4-:R-:W-:-:S04]  /*a460*/  ISETP.GE.AND P4, PT, R23, RZ, PT ;  /* 0x000000ff1700720c */ /* 0x010fc80003f86270 */
[----:B------:R1:W-:Y:S04]  /*a470*/  STL [R1+0x1184], R25 ;  /* 0x0011841901007387 */ /* 0x0003e80000100800 */
[----:B-1----:R-:W2:Y:S01]  /*a480*/  LDL R25, [R1+0x954] ;  /* 0x0009540001197983 */ /* 0x002ea20000100800 */
[----:B---3--:R-:W-:-:S03]  /*a490*/  @!P5 IMAD.MOV R24, RZ, RZ, -R24 ;  /* 0x000000ffff18d224 */ /* 0x008fc600078e0a18 */
[----:B------:R-:W3:Y:S04]  /*a4a0*/  LDL.LU R23, [R1+0x1218] ;  /* 0x0012180001177983 */ /* 0x000ee80000300800 */
[----:B------:R1:W-:Y:S04]  /*a4b0*/  STL [R1+0x1188], R24 ;  /* 0x0011881801007387 */ /* 0x0003e80000100800 */
[----:B-1----:R-:W4:Y:S01]  /*a4c0*/  LDL R24, [R1+0x958] ;  /* 0x0009580001187983 */ /* 0x002f220000100800 */
[----:B------:R-:W-:Y:S02]  /*a4d0*/  @!P3 IMAD.MOV R22, RZ, RZ, -R22 ;  /* 0x000000ffff16b224 */ /* 0x000fe400078e0a16 */
[----:B------:R-:W-:-:S02]  /*a4e0*/  @!P2 IMAD.MOV R21, RZ, RZ, -R21 ;  /* 0x000000ffff15a224 */ /* 0x000fc400078e0a15 */
[----:B---3--:R-:W-:Y:S01]  /*a4f0*/  @!P1 IMAD.MOV R23, RZ, RZ, -R23 ;  /* 0x000000ffff179224 */ /* 0x008fe200078e0a17 */
[----:B--2---:R-:W-:Y:S02]  /*a500*/  ISETP.GE.AND P1, PT, R25, RZ, PT ;  /* 0x000000ff1900720c */ /* 0x004fe40003f26270 */
[----:B----4-:R-:W-:Y:S02]  /*a510*/  ISETP.GE.AND P5, PT, R24, RZ, PT ;  /* 0x000000ff1800720c */ /* 0x010fe40003fa6270 */
[----:B------:R-:W2:Y:S04]  /*a520*/  LDL R24, [R1+0x90c] ;  /* 0x00090c0001187983 */ /* 0x000ea80000100800 */
[----:B------:R1:W-:Y:S04]  /*a530*/  STL [R1+0x118c], R23 ;  /* 0x00118c1701007387 */ /* 0x0003e80000100800 */
[----:B------:R-:W3:Y:S04]  /*a540*/  LDL R25, [R1+0x948] ;  /* 0x0009480001197983 */ /* 0x000ee80000100800 */
[----:B-1----:R-:W4:Y:S04]  /*a550*/  LDL R23, [R1+0x94c] ;  /* 0x00094c0001177983 */ /* 0x002f280000100800 */
[----:B------:R1:W-:Y:S04]  /*a560*/  STL [R1+0x1190], R22 ;  /* 0x0011901601007387 */ /* 0x0003e80000100800 */
[----:B-1----:R-:W2:Y:S04]  /*a570*/  LDL R22, [R1+0x950] ;  /* 0x0009500001167983 */ /* 0x002ea80000100800 */
[----:B------:R1:W-:Y:S04]  /*a580*/  STL [R1+0x1194], R21 ;  /* 0x0011941501007387 */ /* 0x0003e80000100800 */
[----:B-1----:R-:W3:Y:S01]  /*a590*/  LDL R21, [R1+0x914] ;  /* 0x0009140001157983 */ /* 0x002ee20000100800 */
[----:B------:R-:W-:-:S02]  /*a5a0*/  @!P4 IMAD.MOV R20, RZ, RZ, -R20 ;  /* 0x000000ffff14c224 */ /* 0x000fc400078e0a14 */
[----:B------:R-:W-:Y:S02]  /*a5b0*/  @!P5 IMAD.MOV R19, RZ, RZ, -R19 ;  /* 0x000000ffff13d224 */ /* 0x000fe400078e0a13 */
[----:B------:R-:W-:Y:S01]  /*a5c0*/  @!P1 IMAD.MOV R18, RZ, RZ, -R18 ;  /* 0x000000ffff129224 */ /* 0x000fe200078e0a12 */
[----:B------:R1:W-:Y:S04]  /*a5d0*/  STL [R1+0x1198], R20 ;  /* 0x0011981401007387 */ /* 0x0003e80000100800 */
[----:B-1----:R-:W3:Y:S01]  /*a5e0*/  LDL R20, [R1+0x8fc] ;  /* 0x0008fc0001147983 */ /* 0x002ee20000100800 */
[----:B----4-:R-:W-:Y:S02]  /*a5f0*/  ISETP.GE.AND P5, PT, R23, RZ, PT ;  /* 0x000000ff1700720c */ /* 0x010fe40003fa6270 */
[----:B--2---:R-:W-:-:S02]  /*a600*/  ISETP.GE.AND P4, PT, R22, RZ, PT ;  /* 0x000000ff1600720c */ /* 0x004fc40003f86270 */
[----:B---3--:R-:W-:Y:S02]  /*a610*/  ISETP.GE.AND P2, PT, R21, RZ, PT ;  /* 0x000000ff1500720c */ /* 0x008fe40003f46270 */
[----:B------:R-:W2:Y:S04]  /*a620*/  LDL R21, [R1+0x8f8] ;  /* 0x0008f80001157983 */ /* 0x000ea80000100800 */
[----:B------:R1:W-:Y:S04]  /*a630*/  STL [R1+0x119c], R19 ;  /* 0x00119c1301007387 */ /* 0x0003e80000100800 */
[----:B------:R-:W3:Y:S04]  /*a640*/  LDL R22, [R1+0x928] ;  /* 0x0009280001167983 */ /* 0x000ee80000100800 */
[----:B------:R-:W4:Y:S04]  /*a650*/  LDL R23, [R1+0x924] ;  /* 0x0009240001177983 */ /* 0x000f280000100800 */
[----:B-1----:R-:W2:Y:S04]  /*a660*/  LDL R19, [R1+0x944] ;  /* 0x0009440001137983 */ /* 0x002ea80000100800 */
[----:B------:R1:W-:Y:S04]  /*a670*/  STL [R1+0x11a0], R18 ;  /* 0x0011a01201007387 */ /* 0x0003e80000100800 */
[----:B-1----:R-:W2:Y:S01]  /*a680*/  LDL R18, [R1+0x910] ;  /* 0x0009100001127983 */ /* 0x002ea20000100800 */
[----:B------:R-:W-:Y:S01]  /*a690*/  ISETP.GE.AND P3, PT, R29, RZ, PT ;  /* 0x000000ff1d00720c */ /* 0x000fe20003f66270 */
[----:B------:R-:W-:Y:S01]  /*a6a0*/  @!P2 IMAD.MOV R16, RZ, RZ, -R16 ;  /* 0x000000ffff10a224 */ /* 0x000fe200078e0a10 */
[----:B------:R-:W-:-:S11]  /*a6b0*/  ISETP.GE.AND P2, PT, R25, RZ, PT ;  /* 0x000000ff1900720c */ /* 0x000fd60003f46270 */
[----:B------:R-:W-:Y:S01]  /*a6c0*/  @!P3 IMAD.MOV R17, RZ, RZ, -R17 ;  /* 0x000000ffff11b224 */ /* 0x000fe200078e0a11 */
[----:B------:R-:W-:-:S04]  /*a6d0*/  ISETP.GE.AND P3, PT, R24, RZ, PT ;  /* 0x000000ff1800720c */ /* 0x000fc80003f66270 */
[----:B------:R-:W-:Y:S04]  /*a6e0*/  STL [R1+0x11a4], R17 ;  /* 0x0011a41101007387 */ /* 0x000fe80000100800 */
[----:B------:R-:W4:Y:S04]  /*a6f0*/  LDL R24, [R1+0x8e4] ;  /* 0x0008e40001187983 */ /* 0x000f280000100800 */
[----:B------:R-:W-:Y:S04]  /*a700*/  STL [R1+0x11a8], R16 ;  /* 0x0011a81001007387 */ /* 0x000fe80000100800 */
[----:B------:R-:W4:Y:S01]  /*a710*/  LDL R25, [R1+0x8e0] ;  /* 0x0008e00001197983 */ /* 0x000f220000100800 */
[----:B------:R-:W-:-:S02]  /*a720*/  @!P4 IMAD.MOV R15, RZ, RZ, -R15 ;  /* 0x000000ffff0fc224 */ /* 0x000fc400078e0a0f */
[----:B------:R-:W-:Y:S02]  /*a730*/  @!P5 IMAD.MOV R14, RZ, RZ, -R14 ;  /* 0x000000ffff0ed224 */ /* 0x000fe400078e0a0e */
[----:B------:R-:W-:Y:S01]  /*a740*/  @!P3 IMAD.MOV R12, RZ, RZ, -R12 ;  /* 0x000000ffff0cb224 */ /* 0x000fe200078e0a0c */
[----:B------:R1:W-:Y:S01]  /*a750*/  STL [R1+0x11ac], R15 ;  /* 0x0011ac0f01007387 */ /* 0x0003e20000100800 */
[----:B------:R-:W-:-:S03]  /*a760*/  @!P2 IMAD.MOV R11, RZ, RZ, -R11 ;  /* 0x000000ffff0ba224 */ /* 0x000fc600078e0a0b */
[----:B------:R-:W-:Y:S01]  /*a770*/  STL [R1+0x11b0], R14 ;  /* 0x0011b00e01007387 */ /* 0x000fe20000100800 */
[----:B------:R-:W-:Y:S02]  /*a780*/  ISETP.GE.AND P5, PT, R20, RZ, PT ;  /* 0x000000ff1400720c */ /* 0x000fe40003fa6270 */
[----:B---3--:R-:W-:Y:S02]  /*a790*/  ISETP.GE.AND P3, PT, R22, RZ, PT ;  /* 0x000000ff1600720c */ /* 0x008fe40003f66270 */
[----:B--2---:R-:W-:-:S13]  /*a7a0*/  ISETP.GE.AND P1, PT, R18, RZ, PT ;  /* 0x000000ff1200720c */ /* 0x004fda0003f26270 */
[----:B------:R-:W-:Y:S01]  /*a7b0*/  @!P1 IMAD.MOV R13, RZ, RZ, -R13 ;  /* 0x000000ffff0d9224 */ /* 0x000fe200078e0a0d */
[----:B------:R-:W-:-:S04]  /*a7c0*/  ISETP.GE.AND P1, PT, R21, RZ, PT ;  /* 0x000000ff1500720c */ /* 0x000fc80003f26270 */
[----:B------:R-:W-:Y:S04]  /*a7d0*/  STL [R1+0x11b4], R13 ;  /* 0x0011b40d01007387 */ /* 0x000fe80000100800 */
[----:B------:R-:W-:Y:S04]  /*a7e0*/  STL [R1+0x11b8], R12 ;  /* 0x0011b80c01007387 */ /* 0x000fe80000100800 */
[----:B------:R-:W-:Y:S04]  /*a7f0*/  STL [R1+0x11bc], R11 ;  /* 0x0011bc0b01007387 */ /* 0x000fe80000100800 */
[----:B------:R-:W2:Y:S04]  /*a800*/  LDL R20, [R1+0x8f4] ;  /* 0x0008f40001147983 */ /* 0x000ea80000100800 */
[----:B------:R-:W3:Y:S04]  /*a810*/  LDL.LU R21, [R1+0x1e8] ;  /* 0x0001e80001157983 */ /* 0x000ee80000300800 */
[----:B------:R-:W3:Y:S01]  /*a820*/  LDL R22, [R1+0x8f0] ;  /* 0x0008f00001167983 */ /* 0x000ee20000100800 */
[----:B------:R-:W-:-:S02]  /*a830*/  ISETP.GE.AND P4, PT, R19, RZ, PT ;  /* 0x000000ff1300720c */ /* 0x000fc40003f86270 */
[----:B----4-:R-:W-:-:S11]  /*a840*/  ISETP.GE.AND P2, PT, R23, RZ, PT ;  /* 0x000000ff1700720c */ /* 0x010fd60003f46270 */
[----:B------:R-:W-:-:S05]  /*a850*/  @!P4 IMAD.MOV R9, RZ, RZ, -R9 ;  /* 0x000000ffff09c224 */ /* 0x000fca00078e0a09 */
[----:B------:R-:W-:Y:S04]  /*a860*/  STL [R1+0x11c0], R9 ;  /* 0x0011c00901007387 */ /* 0x000fe80000100800 */
[----:B------:R-:W4:Y:S01]  /*a870*/  LDL R23, [R1+0x8d4] ;  /* 0x0008d40001177983 */ /* 0x000f220000100800 */
[----:B------:R-:W-:Y:S01]  /*a880*/  ISETP.GE.AND P4, PT, R24, RZ, PT ;  /* 0x000000ff1800720c */ /* 0x000fe20003f86270 */
[----:B------:R-:W-:Y:S01]  /*a890*/  @!P5 IMAD.MOV R5, RZ, RZ, -R5 ;  /* 0x000000ffff05d224 */ /* 0x000fe200078e0a05 */
[----:B------:R-:W-:Y:S02]  /*a8a0*/  ISETP.GE.AND P5, PT, R25, RZ, PT ;  /* 0x000000ff1900720c */ /* 0x000fe40003fa6270 */
[----:B------:R-:W-:Y:S01]  /*a8b0*/  IABS R29, c[0x0][0x17c] ;  /* 0x00005f00001d7a13 */ /* 0x000fe20000000000 */
[----:B------:R-:W-:Y:S01]  /*a8c0*/  @!P1 IMAD.MOV R4, RZ, RZ, -R4 ;  /* 0x000000ffff049224 */ /* 0x000fe200078e0a04 */
[----:B------:R-:W4:Y:S02]  /*a8d0*/  LDL R24, [R1+0x8d0] ;  /* 0x0008d00001187983 */ /* 0x000f240000100800 */
[----:B------:R-:W-:Y:S01]  /*a8e0*/  ISETP.GT.U32.AND P1, PT, R29, R10, PT ;  /* 0x0000000a1d00720c */ /* 0x000fe20003f24070 */
[----:B------:R-:W-:Y:S01]  /*a8f0*/  @!P3 IMAD.MOV R8, RZ, RZ, -R8 ;  /* 0x000000ffff08b224 */ /* 0x000fe200078e0a08 */
[----:B------:R-:W-:Y:S01]  /*a900*/  STL [R1+0x11c4], R5 ;  /* 0x0011c40501007387 */ /* 0x000fe20000100800 */
[----:B------:R-:W-:-:S02]  /*a910*/  @!P2 IMAD.MOV R7, RZ, RZ, -R7 ;  /* 0x000000ffff07a224 */ /* 0x000fc400078e0a07 */
[----:B------:R-:W-:Y:S01]  /*a920*/  @!P4 IMAD.MOV R6, RZ, RZ, -R6 ;  /* 0x000000ffff06c224 */ /* 0x000fe200078e0a06 */
[----:B------:R-:W4:Y:S01]  /*a930*/  LDL.LU R25, [R1+0x1f0] ;  /* 0x0001f00001197983 */ /* 0x000f220000300800 */
[----:B------:R-:W-:-:S03]  /*a940*/  @!P5 IMAD.MOV R0, RZ, RZ, -R0 ;  /* 0x000000ffff00d224 */ /* 0x000fc600078e0a00 */
[----:B------:R-:W-:Y:S04]  /*a950*/  STL [R1+0x11c8], R4 ;  /* 0x0011c80401007387 */ /* 0x000fe80000100800 */
[----:B------:R-:W-:Y:S01]  /*a960*/  STL [R1+0x11cc], R8 ;  /* 0x0011cc0801007387 */ /* 0x000fe20000100800 */
[----:B------:R-:W-:-:S03]  /*a970*/  @!P1 IMAD.IADD R10, R10, 0x1, -R29 ;  /* 0x000000010a0a9824 */ /* 0x000fc600078e0a1d */
[----:B------:R-:W-:Y:S04]  /*a980*/  STL [R1+0x11d0], R7 ;  /* 0x0011d00701007387 */ /* 0x000fe80000100800 */
[----:B------:R-:W-:Y:S04]  /*a990*/  STL [R1+0x11d4], R6 ;  /* 0x0011d40601007387 */ /* 0x000fe80000100800 */
[----:B------:R2:W-:Y:S04]  /*a9a0*/  STL [R1+0x11d8], R0 ;  /* 0x0011d80001007387 */ /* 0x0005e80000100800 */
[----:B------:R-:W4:Y:S04]  /*a9b0*/  LDL R18, [R1+0x8cc] ;  /* 0x0008cc0001127983 */ /* 0x000f280000100800 */
[----:B-1----:R-:W4:Y:S01]  /*a9c0*/  LDL R15, [R1+0x8e8] ;  /* 0x0008e800010f7983 */ /* 0x002f220000100800 */
[----:B------:R-:W-:-:S03]  /*a9d0*/  ISETP.GT.U32.AND P3, PT, R29, R3, PT ;  /* 0x000000031d00720c */ /* 0x000fc60003f64070 */
[----:B------:R-:W4:Y:S10]  /*a9e0*/  LDL.LU R17, [R1+0x1ec] ;  /* 0x0001ec0001117983 */ /* 0x000f340000300800 */
[----:B------:R-:W-:Y:S01]  /*a9f0*/  @!P3 IMAD.IADD R3, R3, 0x1, -R29 ;  /* 0x000000010303b824 */ /* 0x000fe200078e0a1d */
[----:B--2---:R-:W-:-:S02]  /*aa00*/  ISETP.GE.AND P6, PT, R20, RZ, PT ;  /* 0x000000ff1400720c */ /* 0x004fc40003fc6270 */
[----:B---3--:R-:W-:-:S11]  /*aa10*/  ISETP.GE.AND P1, PT, R22, RZ, PT ;  /* 0x000000ff1600720c */ /* 0x008fd60003f26270 */
[----:B------:R-:W-:Y:S02]  /*aa20*/  @!P6 IMAD.MOV R27, RZ, RZ, -R27 ;  /* 0x000000ffff1be224 */ /* 0x000fe400078e0a1b */
[----:B------:R-:W-:-:S03]  /*aa30*/  @!P1 IMAD.MOV R26, RZ, RZ, -R26 ;  /* 0x000000ffff1a9224 */ /* 0x000fc600078e0a1a */
[----:B------:R-:W-:Y:S04]  /*aa40*/  STL [R1+0x11dc], R27 ;  /* 0x0011dc1b01007387 */ /* 0x000fe80000100800 */
[----:B------:R-:W-:Y:S04]  /*aa50*/  STL [R1+0x11e0], R26 ;  /* 0x0011e01a01007387 */ /* 0x000fe80000100800 */
[----:B------:R-:W2:Y:S01]  /*aa60*/  LDL.LU R19, [R1+0x1dc] ;  /* 0x0001dc0001137983 */ /* 0x000ea20000300800 */
[----:B------:R-:W-:-:S03]  /*aa70*/  ISETP.NE.U32.AND P5, PT, R21, RZ, PT ;  /* 0x000000ff1500720c */ /* 0x000fc60003fa5070 */
[----:B------:R-:W3:Y:S01]  /*aa80*/  LDL.LU R20, [R1+0x1d8] ;  /* 0x0001d80001147983 */ /* 0x000ee20000300800 */
[----:B----4-:R-:W-:-:S03]  /*aa90*/  ISETP.GE.AND P3, PT, R23, RZ, PT ;  /* 0x000000ff1700720c */ /* 0x010fc60003f66270 */
[----:B------:R-:W4:Y:S04]  /*aaa0*/  LDL.LU R21, [R1+0x1d4] ;  /* 0x0001d40001157983 */ /* 0x000f280000300800 */
[----:B------:R-:W4:Y:S04]  /*aab0*/  LDL.LU R22, [R1+0x1cc] ;  /* 0x0001cc0001167983 */ /* 0x000f280000300800 */
[----:B------:R-:W4:Y:S01]  /*aac0*/  LDL.LU R23, [R1+0x1c8] ;  /* 0x0001c80001177983 */ /* 0x000f220000300800 */
[----:B------:R-:W-:-:S03]  /*aad0*/  ISETP.GT.U32.AND P2, PT, R29, R2, PT ;  /* 0x000000021d00720c */ /* 0x000fc60003f44070 */
[----:B------:R-:W1:Y:S01]  /*aae0*/  S2R R16, SR_TID.X ;  /* 0x0000000000107919 */ /* 0x000e620000002100 */
[----:B------:R-:W-:-:S09]  /*aaf0*/  ISETP.GT.U32.AND P4, PT, R29, R28, PT ;  /* 0x0000001c1d00720c */ /* 0x000fd20003f84070 */
[----:B------:R-:W-:-:S05]  /*ab00*/  @!P2 IMAD.IADD R2, R2, 0x1, -R29 ;  /* 0x000000010202a824 */ /* 0x000fca00078e0a1d */
[----:B------:R-:W-:Y:S01]  /*ab10*/  ISETP.GT.U32.AND P6, PT, R29, R2, PT ;  /* 0x000000021d00720c */ /* 0x000fe20003fc4070 */
[----:B------:R-:W-:Y:S01]  /*ab20*/  @!P4 IMAD.IADD R28, R28, 0x1, -R29 ;  /* 0x000000011c1cc824 */ /* 0x000fe200078e0a1d */
[----:B------:R-:W-:Y:S01]  /*ab30*/  ISETP.GE.AND P2, PT, R24, RZ, PT ;  /* 0x000000ff1800720c */ /* 0x000fe20003f46270 */
[----:B------:R-:W-:Y:S01]  /*ab40*/  UIADD3 UR8, UR4, -0x80, URZ ;  /* 0xffffff8004087890 */ /* 0x000fe2000fffe03f */
[----:B------:R-:W-:Y:S01]  /*ab50*/  @!P3 IMAD.MOV R10, RZ, RZ, -R10 ;  /* 0x000000ffff0ab224 */ /* 0x000fe200078e0a0a */
[----:B------:R-:W-:Y:S01]  /*ab60*/  ISETP.NE.U32.AND P1, PT, R25, RZ, PT ;  /* 0x000000ff1900720c */ /* 0x000fe20003f25070 */
[----:B------:R-:W4:Y:S01]  /*ab70*/  LDL.LU R24, [R1+0x1c4] ;  /* 0x0001c40001187983 */ /* 0x000f220000300800 */
[----:B------:R-:W-:Y:S02]  /*ab80*/  ISETP.GT.U32.AND P4, PT, R29, R28, PT ;  /* 0x0000001c1d00720c */ /* 0x000fe40003f84070 */
[----:B-1----:R-:W-:Y:S01]  /*ab90*/  SHF.R.U32.HI R16, RZ, 0x7, R16 ;  /* 0x00000007ff107819 */ /* 0x002fe20000011610 */
[----:B------:R-:W4:Y:S01]  /*aba0*/  LDL.LU R25, [R1+0x1b8] ;  /* 0x0001b80001197983 */ /* 0x000f220000300800 */
[----:B------:R-:W-:-:S02]  /*abb0*/  ISETP.GE.AND P3, PT, R15, RZ, PT ;  /* 0x000000ff0f00720c */ /* 0x000fc40003f66270 */
[----:B------:R-:W-:Y:S01]  /*abc0*/  @!P6 IMAD.IADD R2, R2, 0x1, -R29 ;  /* 0x000000010202e824 */ /* 0x000fe200078e0a1d */
[----:B------:R-:W-:Y:S01]  /*abd0*/  ISETP.GE.AND P6, PT, R18, RZ, PT ;  /* 0x000000ff1200720c */ /* 0x000fe20003fc6270 */
[----:B------:R-:W-:Y:S01]  /*abe0*/  IMAD.MOV.U32 R18, RZ, RZ, 0x7f ;  /* 0x0000007fff127424 */ /* 0x000fe200078e00ff */
[----:B------:R-:W-:Y:S01]  /*abf0*/  SGXT.U32 R16, R16, 0x2 ;  /* 0x000000021010781a */ /* 0x000fe20000000000 */
[----:B------:R-:W-:-:S03]  /*ac00*/  @!P2 IMAD.MOV R3, RZ, RZ, -R3 ;  /* 0x000000ffff03a224 */ /* 0x000fc600078e0a03 */
[----:B------:R-:W-:Y:S02]  /*ac10*/  ISETP.GE.AND P2, PT, R16, UR8, PT ;  /* 0x0000000810007c0c */ /* 0x000fe4000bf46270 */
[----:B------:R-:W-:Y:S01]  /*ac20*/  IADD3 R18, R18, c[0x0][0x180], RZ ;  /* 0x0000600012127a10 */ /* 0x000fe20007ffe0ff */
[----:B------:R-:W-:Y:S01]  /*ac30*/  @!P4 IMAD.IADD R28, R28, 0x1, -R29 ;  /* 0x000000011c1cc824 */ /* 0x000fe200078e0a1d */
[----:B------:R-:W-:Y:S02]  /*ac40*/  SEL R29, RZ, 0x4, P2 ;  /* 0x00000004ff1d7807 */ /* 0x000fe40001000000 */
[----:B------:R-:W-:Y:S01]  /*ac50*/  ISETP.GT.AND P2, PT, R18, 0xff, PT ;  /* 0x000000ff1200780c */ /* 0x000fe20003f44270 */
[----:B------:R-:W-:Y:S01]  /*ac60*/  @!P3 IMAD.MOV R2, RZ, RZ, -R2 ;  /* 0x000000ffff02b224 */ /* 0x000fe200078e0a02 */
[----:B------:R-:W-:Y:S02]  /*ac70*/  ISETP.NE.AND P3, PT, RZ, c[0x0][0x17c], PT ;  /* 0x00005f00ff007a0c */ /* 0x000fe40003f65270 */
[----:B------:R-:W-:-:S02]  /*ac80*/  SEL R0, R29, RZ, P2 ;  /* 0x000000ff1d007207 */ /* 0x000fc40001000000 */
[----:B------:R-:W-:Y:S01]  /*ac90*/  LOP3.LUT R29, RZ, c[0x0][0x17c], RZ, 0x33, !PT ;  /* 0x00005f00ff1d7a12 */ /* 0x000fe200078e33ff */
[----:B------:R-:W-:Y:S01]  /*aca0*/  @!P6 IMAD.MOV R28, RZ, RZ, -R28 ;  /* 0x000000ffff1ce224 */ /* 0x000fe200078e0a1c */
[----:B------:R-:W-:Y:S01]  /*acb0*/  STL [R1+0x11e4], R10 ;  /* 0x0011e40a01007387 */ /* 0x000fe20000100800 */
[----:B------:R-:W-:-:S03]  /*acc0*/  ISETP.NE.U32.AND P6, PT, R0, RZ, PT ;  /* 0x000000ff0000720c */ /* 0x000fc60003fc5070 */
[----:B------:R3:W-:Y:S04]  /*acd0*/  STL [R1+0x11e8], R3 ;  /* 0x0011e80301007387 */ /* 0x0007e80000100800 */
[----:B------:R4:W-:Y:S04]  /*ace0*/  STL [R1+0x11ec], R2 ;  /* 0x0011ec0201007387 */ /* 0x0009e80000100800 */
[----:B------:R-:W-:Y:S01]  /*acf0*/  STL [R1+0x11f0], R28 ;  /* 0x0011f01c01007387 */ /* 0x000fe20000100800 */
[C---:B--2---:R-:W-:Y:S02]  /*ad00*/  SEL R0, R29.reuse, R19, !P3 ;  /* 0x000000131d007207 */ /* 0x044fe40005800000 */
[----:B---3--:R-:W-:-:S03]  /*ad10*/  SEL R3, R29, R20, !P3 ;  /* 0x000000141d037207 */ /* 0x008fc60005800000 */
[----:B------:R1:W-:Y:S01]  /*ad20*/  STL [R1+0x1d0], R0 ;  /* 0x0001d00001007387 */ /* 0x0003e20000100800 */
[----:B----4-:R-:W-:-:S03]  /*ad30*/  SEL R2, R29, R21, !P3 ;  /* 0x000000151d027207 */ /* 0x010fc60005800000 */
[----:B------:R2:W-:Y:S01]  /*ad40*/  STL [R1+0x1c0], R3 ;  /* 0x0001c00301007387 */ /* 0x0005e20000100800 */
[----:B-1----:R-:W-:-:S03]  /*ad50*/  SEL R0, R29, R22, !P3 ;  /* 0x000000161d007207 */ /* 0x002fc60005800000 */
[----:B------:R1:W-:Y:S01]  /*ad60*/  STL [R1+0x1bc], R2 ;  /* 0x0001bc0201007387 */ /* 0x0003e20000100800 */
[----:B--2---:R-:W-:-:S03]  /*ad70*/  SEL R3, R29, R23, !P3 ;  /* 0x000000171d037207 */ /* 0x004fc60005800000 */
[----:B------:R2:W-:Y:S04]  /*ad80*/  STL [R1+0x1ac], R0 ;  /* 0x0001ac0001007387 */ /* 0x0005e80000100800 */
[----:B------:R-:W-:Y:S04]  /*ad90*/  STL [R1+0x1a8], R3 ;  /* 0x0001a80301007387 */ /* 0x000fe80000100800 */
[----:B------:R-:W3:Y:S01]  /*ada0*/  LDL.LU R28, [R1+0x194] ;  /* 0x00019400011c7983 */ /* 0x000ee20000300800 */
[C---:B-1----:R-:W-:Y:S02]  /*adb0*/  SEL R2, R29.reuse, R24, !P3 ;  /* 0x000000181d027207 */ /* 0x042fe40005800000 */
[----:B--2---:R-:W-:-:S03]  /*adc0*/  SEL R0, R29, R25, !P3 ;  /* 0x000000191d007207 */ /* 0x004fc60005800000 */
[----:B------:R-:W-:Y:S04]  /*add0*/  STL [R1+0x1a4], R2 ;  /* 0x0001a40201007387 */ /* 0x000fe80000100800 */
[----:B---3--:R1:W-:Y:S04]  /*ade0*/  STL [R1+0x120c], R28 ;  /* 0x00120c1c01007387 */ /* 0x0083e80000100800 */
[----:B------:R-:W-:Y:S04]  /*adf0*/  STL [R1+0x1a0], R0 ;  /* 0x0001a00001007387 */ /* 0x000fe80000100800 */
[----:B-1----:R-:W2:Y:S04]  /*ae00*/  LDL.LU R28, [R1+0x198] ;  /* 0x00019800011c7983 */ /* 0x002ea80000300800 */
[----:B--2---:R1:W-:Y:S04]  /*ae10*/  STL [R1+0x1210], R28 ;  /* 0x0012101c01007387 */ /* 0x0043e80000100800 */
[----:B-1----:R-:W2:Y:S01]  /*ae20*/  LDL.LU R28, [R1+0x1b0] ;  /* 0x0001b000011c7983 */ /* 0x002ea20000300800 */
[----:B------:R-:W-:-:S03]  /*ae30*/  ISETP.NE.U32.AND P4, PT, R17, RZ, PT ;  /* 0x000000ff1100720c */ /* 0x000fc60003f85070 */
[----:B--2---:R1:W-:Y:S04]  /*ae40*/  STL [R1+0x1214], R28 ;  /* 0x0012141c01007387 */ /* 0x0043e80000100800 */
[----:B-1----:R-:W2:Y:S04]  /*ae50*/  LDL.LU R28, [R1+0x1b4] ;  /* 0x0001b400011c7983 */ /* 0x002ea80000300800 */
[----:B------:R-:W3:Y:S04]  /*ae60*/  LDL.LU R2, [R1+0x190] ;  /* 0x0001900001027983 */ /* 0x000ee80000300800 */
[----:B------:R-:W4:Y:S04]  /*ae70*/  LDL.LU R3, [R1+0x17c] ;  /* 0x00017c0001037983 */ /* 0x000f280000300800 */
[----:B------:R-:W3:Y:S04]  /*ae80*/  LDL.LU R10, [R1+0x178] ;  /* 0x00017800010a7983 */ /* 0x000ee80000300800 */
        /* <DEDUP_REMOVED lines=23> */
[----:B------:R-:W3:Y:S01]  /*b000*/  LDL.LU R25, [R1+0xfc] ;  /* 0x0000fc0001197983 */ /* 0x000ee20000300800 */
[----:B--2---:R-:W-:-:S05]  /*b010*/  SEL R28, R29, R28, !P3 ;  /* 0x0000001c1d1c7207 */ /* 0x004fca0005800000 */
[----:B------:R1:W-:Y:S04]  /*b020*/  STL [R1+0x19c], R28 ;  /* 0x00019c1c01007387 */ /* 0x0003e80000100800 */
[----:B-1----:R-:W2:Y:S02]  /*b030*/  LDL.LU R28, [R1+0x1214] ;  /* 0x00121400011c7983 */ /* 0x002ea40000300800 */
[----:B--2---:R-:W-:-:S05]  /*b040*/  SEL R28, R29, R28, !P3 ;  /* 0x0000001c1d1c7207 */ /* 0x004fca0005800000 */
[----:B------:R1:W-:Y:S04]  /*b050*/  STL [R1+0x18c], R28 ;  /* 0x00018c1c01007387 */ /* 0x0003e80000100800 */
[----:B-1----:R-:W2:Y:S02]  /*b060*/  LDL.LU R28, [R1+0x1210] ;  /* 0x00121000011c7983 */ /* 0x002ea40000300800 */
[----:B--2---:R-:W-:-:S05]  /*b070*/  SEL R28, R29, R28, !P3 ;  /* 0x0000001c1d1c7207 */ /* 0x004fca0005800000 */
[----:B------:R1:W-:Y:S04]  /*b080*/  STL [R1+0x188], R28 ;  /* 0x0001881c01007387 */ /* 0x0003e80000100800 */
[----:B-1----:R-:W2:Y:S01]  /*b090*/  LDL.LU R28, [R1+0x120c] ;  /* 0x00120c00011c7983 */ /* 0x002ea20000300800 */
[C---:B---3--:R-:W-:Y:S02]  /*b0a0*/  SEL R10, R29.reuse, R10, !P3 ;  /* 0x0000000a1d0a7207 */ /* 0x048fe40005800000 */
[C---:B------:R-:W-:Y:S02]  /*b0b0*/  SEL R0, R29.reuse, R0, !P3 ;  /* 0x000000001d007207 */ /* 0x040fe40005800000 */
[----:B--2---:R-:W-:-:S05]  /*b0c0*/  SEL R28, R29, R28, !P3 ;  /* 0x0000001c1d1c7207 */ /* 0x004fca0005800000 */
[----:B------:R1:W-:Y:S02]  /*b0d0*/  STL [R1+0x184], R28 ;  /* 0x0001841c01007387 */ /* 0x0003e40000100800 */
[C---:B-1----:R-:W-:Y:S02]  /*b0e0*/  SEL R28, R29.reuse, R2, !P3 ;  /* 0x000000021d1c7207 */ /* 0x042fe40005800000 */
[C---:B----4-:R-:W-:Y:S02]  /*b0f0*/  SEL R2, R29.reuse, R3, !P3 ;  /* 0x000000031d027207 */ /* 0x050fe40005800000 */
[C---:B------:R-:W-:Y:S01]  /*b100*/  SEL R3, R29.reuse, R26, !P3 ;  /* 0x0000001a1d037207 */ /* 0x040fe20005800000 */
[----:B------:R-:W-:Y:S04]  /*b110*/  STL [R1+0x180], R28 ;  /* 0x0001801c01007387 */ /* 0x000fe80000100800 */
[----:B------:R1:W-:Y:S04]  /*b120*/  STL [R1+0x17c], R2 ;  /* 0x00017c0201007387 */ /* 0x0003e80000100800 */
[----:B------:R-:W-:Y:S04]  /*b130*/  STL [R1+0x178], R10 ;  /* 0x0001780a01007387 */ /* 0x000fe80000100800 */
[----:B------:R2:W-:Y:S01]  /*b140*/  STL [R1+0x174], R3 ;  /* 0x0001740301007387 */ /* 0x0005e20000100800 */
[----:B-1----:R-:W-:-:S05]  /*b150*/  SEL R2, R29, R27, !P3 ;  /* 0x0000001b1d027207 */ /* 0x002fca0005800000 */
[----:B------:R1:W-:Y:S01]  /*b160*/  STL [R1+0x170], R2 ;  /* 0x0001700201007387 */ /* 0x0003e20000100800 */
[----:B--2---:R-:W-:-:S03]  /*b170*/  SEL R3, R29, R6, !P3 ;  /* 0x000000061d037207 */ /* 0x004fc60005800000 */
[----:B------:R2:W-:Y:S04]  /*b180*/  STL [R1+0x16c], R0 ;  /* 0x00016c0001007387 */ /* 0x0005e80000100800 */
[----:B------:R3:W-:Y:S01]  /*b190*/  STL [R1+0x168], R3 ;  /* 0x0001680301007387 */ /* 0x0007e20000100800 */
[C---:B-1----:R-:W-:Y:S02]  /*b1a0*/  SEL R2, R29.reuse, R7, !P3 ;  /* 0x000000071d027207 */ /* 0x042fe40005800000 */
[----:B--2---:R-:W-:-:S03]  /*b1b0*/  SEL R0, R29, R8, !P3 ;  /* 0x000000081d007207 */ /* 0x004fc60005800000 */
[----:B------:R1:W-:Y:S01]  /*b1c0*/  STL [R1+0x150], R2 ;  /* 0x0001500201007387 */ /* 0x0003e20000100800 */
[----:B---3--:R-:W-:-:S03]  /*b1d0*/  SEL R3, R29, R4, !P3 ;  /* 0x000000041d037207 */ /* 0x008fc60005800000 */
        /* <DEDUP_REMOVED lines=40> */
[----:B-1----:R-:W2:Y:S04]  /*b460*/  LDL.LU R28, [R1+0xf4] ;  /* 0x0000f400011c7983 */ /* 0x002ea80000300800 */
        /* <DEDUP_REMOVED lines=127> */
[----:B------:R-:W3:Y:S01]  /*bc60*/  LDL.LU R25, [R1] ;  /* 0x0000000001197983 */ /* 0x000ee20000300800 */
        /* <DEDUP_REMOVED lines=10> */
[C---:B----4-:R-:W-:Y:S02]  /*bd10*/  SEL R3, R29.reuse, R3, !P3 ;  /* 0x000000031d037207 */ /* 0x050fe40005800000 */
[C---:B------:R-:W-:Y:S02]  /*bd20*/  SEL R10, R29.reuse, R10, !P3 ;  /* 0x0000000a1d0a7207 */ /* 0x040fe40005800000 */
[----:B------:R-:W-:-:S02]  /*bd30*/  SEL R26, R29, R26, !P3 ;  /* 0x0000001a1d1a7207 */ /* 0x000fc40005800000 */
[C---:B------:R-:W-:Y:S02]  /*bd40*/  SEL R27, R29.reuse, R27, !P3 ;  /* 0x0000001b1d1b7207 */ /* 0x040fe40005800000 */
[C---:B------:R-:W-:Y:S02]  /*bd50*/  SEL R0, R29.reuse, R0, !P3 ;  /* 0x000000001d007207 */ /* 0x040fe40005800000 */
[C---:B------:R-:W-:Y:S02]  /*bd60*/  SEL R6, R29.reuse, R6, !P3 ;  /* 0x000000061d067207 */ /* 0x040fe40005800000 */
[C---:B------:R-:W-:Y:S02]  /*bd70*/  SEL R7, R29.reuse, R7, !P3 ;  /* 0x000000071d077207 */ /* 0x040fe40005800000 */
        /* <DEDUP_REMOVED lines=19> */
[----:B--2---:R-:W-:-:S05]  /*beb0*/  SEL R28, R29, R28, !P3 ;  /* 0x0000001c1d1c7207 */ /* 0x004fca0005800000 */
[----:B------:R1:W-:Y:S04]  /*bec0*/  STL [R1+0x78], R28 ;  /* 0x0000781c01007387 */ /* 0x0003e80000100800 */
[----:B-1----:R-:W2:Y:S04]  /*bed0*/  LDL.LU R28, [R1+0x11f0] ;  /* 0x0011f000011c7983 */ /* 0x002ea80000300800 */
[----:B------:R1:W-:Y:S04]  /*bee0*/  STL [R1+0x74], R2 ;  /* 0x0000740201007387 */ /* 0x0003e80000100800 */
[----:B-1----:R-:W3:Y:S04]  /*bef0*/  LDL.LU R2, [R1+0x11ec] ;  /* 0x0011ec0001027983 */ /* 0x002ee80000300800 */
[----:B------:R1:W-:Y:S04]  /*bf00*/  STL [R1+0x70], R3 ;  /* 0x0000700301007387 */ /* 0x0003e80000100800 */
[----:B-1----:R-:W4:Y:S04]  /*bf10*/  LDL.LU R3, [R1+0x11e8] ;  /* 0x0011e80001037983 */ /* 0x002f280000300800 */
[----:B------:R1:W-:Y:S04]  /*bf20*/  STL [R1+0x6c], R10 ;  /* 0x00006c0a01007387 */ /* 0x0003e80000100800 */
[----:B-1----:R-:W2:Y:S04]  /*bf30*/  LDL.LU R10, [R1+0x11e4] ;  /* 0x0011e400010a7983 */ /* 0x002ea80000300800 */
[----:B------:R1:W-:Y:S04]  /*bf40*/  STL [R1+0x68], R26 ;  /* 0x0000681a01007387 */ /* 0x0003e80000100800 */
[----:B-1----:R-:W2:Y:S04]  /*bf50*/  LDL.LU R26, [R1+0x11e0] ;  /* 0x0011e000011a7983 */ /* 0x002ea80000300800 */
[----:B------:R1:W-:Y:S04]  /*bf60*/  STL [R1+0x64], R27 ;  /* 0x0000641b01007387 */ /* 0x0003e80000100800 */
[----:B-1----:R-:W2:Y:S04]  /*bf70*/  LDL.LU R27, [R1+0x11dc] ;  /* 0x0011dc00011b7983 */ /* 0x002ea80000300800 */
[----:B------:R1:W-:Y:S04]  /*bf80*/  STL [R1+0x60], R0 ;  /* 0x0000600001007387 */ /* 0x0003e80000100800 */
[----:B-1----:R-:W3:Y:S04]  /*bf90*/  LDL.LU R0, [R1+0x11d8] ;  /* 0x0011d80001007983 */ /* 0x002ee80000300800 */
[----:B------:R1:W-:Y:S04]  /*bfa0*/  STL [R1+0x5c], R6 ;  /* 0x00005c0601007387 */ /* 0x0003e80000100800 */
[----:B-1----:R-:W3:Y:S04]  /*bfb0*/  LDL.LU R6, [R1+0x11d4] ;  /* 0x0011d40001067983 */ /* 0x002ee80000300800 */
[----:B------:R1:W-:Y:S04]  /*bfc0*/  STL [R1+0x58], R7 ;  /* 0x0000580701007387 */ /* 0x0003e80000100800 */
[----:B-1----:R-:W4:Y:S04]  /*bfd0*/  LDL.LU R7, [R1+0x11d0] ;  /* 0x0011d00001077983 */ /* 0x002f280000300800 */
        /* <DEDUP_REMOVED lines=37> */
[----:B-1----:R-:W4:Y:S01]  /*c230*/  LDL.LU R25, [R1+0x1184] ;  /* 0x0011840001197983 */ /* 0x002f220000300800 */
[----:B--2---:R-:W-:-:S02]  /*c240*/  SEL R27, R29, R27, !P3 ;  /* 0x0000001b1d1b7207 */ /* 0x004fc40005800000 */
[C---:B------:R-:W-:Y:S02]  /*c250*/  SEL R26, R29.reuse, R26, !P3 ;  /* 0x0000001a1d1a7207 */ /* 0x040fe40005800000 */
[C---:B---3--:R-:W-:Y:S02]  /*c260*/  SEL R6, R29.reuse, R6, !P3 ;  /* 0x000000061d067207 */ /* 0x048fe40005800000 */
[C---:B----4-:R-:W-:Y:S02]  /*c270*/  SEL R7, R29.reuse, R7, !P3 ;  /* 0x000000071d077207 */ /* 0x050fe40005800000 */
        /* <DEDUP_REMOVED lines=17> */
[----:B------:R-:W-:-:S05]  /*c390*/  SEL R25, R29, R25, !P3 ;  /* 0x000000191d197207 */ /* 0x000fca0005800000 */
[----:B------:R1:W-:Y:S04]  /*c3a0*/  STL [R1+0x8], R25 ;  /* 0x0000081901007387 */ /* 0x0003e80000100800 */
[----:B------:R-:W-:Y:S01]  /*c3b0*/  STL [R1+0x4], R24 ;  /* 0x0000041801007387 */ /* 0x000fe20000100800 */
[----:B-1----:R-:W-:-:S05]  /*c3c0*/  SEL R25, R29, R22, !P3 ;  /* 0x000000161d197207 */ /* 0x002fca0005800000 */
[----:B------:R1:W-:Y:S04]  /*c3d0*/  STL [R1+0x110c], R25 ;  /* 0x00110c1901007387 */ /* 0x0003e80000100800 */
[----:B------:R-:W-:Y:S04]  /*c3e0*/  STL [R1], R23 ;  /* 0x0000001701007387 */ /* 0x000fe80000100800 */
        /* <DEDUP_REMOVED lines=19> */
[----:B------:R-:W-:Y:S04]  /*c520*/  STL [R1+0x1134], R12 ;  /* 0x0011340c01007387 */ /* 0x000fe80000100800 */
[----:B------:R-:W-:Y:S04]  /*c530*/  STL [R1+0x1138], R11 ;  /* 0x0011380b01007387 */ /* 0x000fe80000100800 */
[----:B------:R-:W-:Y:S04]  /*c540*/  STL [R1+0x113c], R9 ;  /* 0x00113c0901007387 */ /* 0x000fe80000100800 */
[----:B------:R-:W-:Y:S04]  /*c550*/  STL [R1+0x1140], R5 ;  /* 0x0011400501007387 */ /* 0x000fe80000100800 */
[----:B------:R1:W-:Y:S04]  /*c560*/  STL [R1+0x1144], R4 ;  /* 0x0011440401007387 */ /* 0x0003e80000100800 */
[----:B-1----:R-:W2:Y:S04]  /*c570*/  LDL.64 R4, [R1+0x6f8] ;  /* 0x0006f80001047983 */ /* 0x002ea80000100a00 */
[----:B------:R1:W-:Y:S04]  /*c580*/  STL [R1+0x1148], R8 ;  /* 0x0011480801007387 */ /* 0x0003e80000100800 */
[----:B-1----:R-:W2:Y:S01]  /*c590*/  LDL.64 R8, [R1+0x700] ;  /* 0x0007000001087983 */ /* 0x002ea20000100a00 */
[----:B------:R-:W-:-:S03]  /*c5a0*/  SEL R22, R29, R0, !P3 ;  /* 0x000000001d167207 */ /* 0x000fc60005800000 */
[----:B------:R-:W-:Y:S04]  /*c5b0*/  STL [R1+0x114c], R7 ;  /* 0x00114c0701007387 */ /* 0x000fe80000100800 */
[----:B------:R-:W-:Y:S04]  /*c5c0*/  STL [R1+0x1150], R6 ;  /* 0x0011500601007387 */ /* 0x000fe80000100800 */
[----:B------:R-:W-:Y:S04]  /*c5d0*/  STL [R1+0x1154], R22 ;  /* 0x0011541601007387 */ /* 0x000fe80000100800 */
[----:B------:R-:W-:Y:S04]  /*c5e0*/  STL [R1+0x1158], R27 ;  /* 0x0011581b01007387 */ /* 0x000fe80000100800 */
[----:B------:R1:W-:Y:S04]  /*c5f0*/  STL [R1+0x115c], R26 ;  /* 0x00115c1a01007387 */ /* 0x0003e80000100800 */
[----:B-1----:R-:W3:Y:S04]  /*c600*/  LDL.LU.64 R26, [R1+0x1f8] ;  /* 0x0001f800011a7983 */ /* 0x002ee80000300a00 */
[----:B------:R-:W1:Y:S02]  /*c610*/  S2R R12, SR_TID.X ;  /* 0x00000000000c7919 */ /* 0x000e640000002100 */
[C---:B-1----:R-:W-:Y:S01]  /*c620*/  LOP3.LUT R7, R12.reuse, 0x180, RZ, 0xc0, !PT ;  /* 0x000001800c077812 */ /* 0x042fe200078ec0ff */
[----:B------:R-:W-:-:S03]  /*c630*/  IMAD.SHL.U32 R11, R12, 0x4, RZ ;  /* 0x000000040c0b7824 */ /* 0x000fc600078e00ff */
[----:B------:R-:W-:-:S04]  /*c640*/  SHF.R.U32.HI R7, RZ, 0x2, R7 ;  /* 0x00000002ff077819 */ /* 0x000fc80000011607 */
[----:B------:R-:W-:Y:S02]  /*c650*/  LOP3.LUT R7, R7, 0x7fc, R11, 0x78, !PT ;  /* 0x000007fc07077812 */ /* 0x000fe400078e780b */
[----:B------:R-:W1:Y:S02]  /*c660*/  S2R R11, SR_TID.X ;  /* 0x00000000000b7919 */ /* 0x000e640000002100 */
[----:B------:R-:W-:Y:S02]  /*c670*/  IADD3 R0, R7, 0x100000, RZ ;  /* 0x0010000007007810 */ /* 0x000fe40007ffe0ff */
[----:B------:R-:W-:Y:S01]  /*c680*/  LOP3.LUT R12, R12, 0x7f, RZ, 0xc0, !PT ;  /* 0x0000007f0c0c7812 */ /* 0x000fe200078ec0ff */
[----:B------:R-:W-:Y:S01]  /*c690*/  USHF.L.U32 UR5, UR6, 0x7, URZ ;  /* 0x0000000706057899 */ /* 0x000fe2000800063f */
[----:B------:R-:W-:-:S03]  /*c6a0*/  SEL R10, R29, R10, !P3 ;  /* 0x0000000a1d0a7207 */ /* 0x000fc60005800000 */
[----:B------:R-:W-:Y:S01]  /*c6b0*/  IMAD R12, R12, c[0x0][0x18c], RZ ;  /* 0x000063000c0c7a24 */ /* 0x000fe200078e02ff */
[----:B-1----:R-:W-:Y:S02]  /*c6c0*/  LOP3.LUT R11, R11, 0x180, RZ, 0xc0, !PT ;  /* 0x000001800b0b7812 */ /* 0x002fe400078ec0ff */
[C---:B------:R-:W-:Y:S01]  /*c6d0*/  SEL R23, R29.reuse, R3, !P3 ;  /* 0x000000031d177207 */ /* 0x040fe20005800000 */
[----:B------:R-:W-:Y:S02]  /*c6e0*/  IMAD.U32 R6, RZ, RZ, UR5 ;  /* 0x00000005ff067e24 */ /* 0x000fe4000f8e00ff */
[----:B------:R-:W-:Y:S01]  /*c6f0*/  IMAD.SHL.U32 R3, R12, 0x4, RZ ;  /* 0x000000040c037824 */ /* 0x000fe200078e00ff */
[----:B------:R-:W-:Y:S01]  /*c700*/  STL [R1+0x1160], R10 ;  /* 0x0011600a01007387 */ /* 0x000fe20000100800 */
[C---:B------:R-:W-:Y:S02]  /*c710*/  SEL R24, R29.reuse, R2, !P3 ;  /* 0x000000021d187207 */ /* 0x040fe40005800000 */
[----:B------:R-:W-:Y:S01]  /*c720*/  SEL R28, R29, R28, !P3 ;  /* 0x0000001c1d1c7207 */ /* 0x000fe20005800000 */
[----:B------:R3:W-:Y:S04]  /*c730*/  STL [R1+0x1164], R23 ;  /* 0x0011641701007387 */ /* 0x0007e80000100800 */
[----:B------:R-:W-:Y:S04]  /*c740*/  STL [R1+0x1168], R24 ;  /* 0x0011681801007387 */ /* 0x000fe80000100800 */
[----:B------:R-:W-:Y:S04]  /*c750*/  STL [R1+0x116c], R28 ;  /* 0x00116c1c01007387 */ /* 0x000fe80000100800 */
[----:B--2---:R1:W-:Y:S02]  /*c760*/  LDGSTS.E [R0+-0x71000], [R8.64], P1 ;  /* 0x8f00000008007fae */ /* 0x0043e4000892184c */
[----:B-1----:R-:W-:-:S02]  /*c770*/  SHF.R.U32.HI R0, RZ, 0x3, R11 ;  /* 0x00000003ff007819 */ /* 0x002fc4000001160b */
[----:B------:R-:W1:Y:S01]  /*c780*/  S2R R11, SR_TID.X ;  /* 0x00000000000b7919 */ /* 0x000e620000002100 */
[----:B------:R-:W-:Y:S01]  /*c790*/  IADD3 R2, P1, R3, c[0x0][0x168], RZ ;  /* 0x00005a0003027a10 */ /* 0x000fe20007f3e0ff */
[----:B---3--:R-:W-:-:S05]  /*c7a0*/  IMAD.WIDE R22, R6, 0x4, R26 ;  /* 0x0000000406167825 */ /* 0x008fca00078e021a */
[----:B------:R-:W-:Y:S04]  /*c7b0*/  STL.64 [R1+0x3a0], R22 ;  /* 0x0003a01601007387 */ /* 0x000fe80000100a00 */
[----:B------:R-:W-:Y:S04]  /*c7c0*/  STL [R1+0x1170], R2 ;  /* 0x0011700201007387 */ /* 0x000fe80000100800 */
[----:B------:R1:W-:Y:S02]  /*c7d0*/  STL [R1+0xf38], R3 ;  /* 0x000f380301007387 */ /* 0x0003e40000100800 */
[----:B-1----:R-:W-:-:S05]  /*c7e0*/  IMAD.SHL.U32 R3, R11, 0x4, RZ ;  /* 0x000000040b037824 */ /* 0x002fca00078e00ff */
[----:B------:R-:W-:Y:S02]  /*c7f0*/  LOP3.LUT R2, R0, 0x7fc, R3, 0x78, !PT ;  /* 0x000007fc00027812 */ /* 0x000fe400078e7803 */
[----:B------:R-:W-:Y:S01]  /*c800*/  LEA.HI.X.SX32 R0, R12, c[0x0][0x16c], 0x2, P1 ;  /* 0x00005b000c007a11 */ /* 0x000fe200008f16ff */
[----:B------:R1:W-:Y:S01]  /*c810*/  STL [R1+0x1108], R3 ;  /* 0x0011080301007387 */ /* 0x0003e20000100800 */
[----:B------:R-:W-:-:S03]  /*c820*/  IMAD R2, R13, c[0x0][0x190], RZ ;  /* 0x000064000d027a24 */ /* 0x000fc600078e02ff */
[----:B------:R2:W-:Y:S04]  /*c830*/  STL [R1+0x1174], R0 ;  /* 0x0011740001007387 */ /* 0x0005e80000100800 */
[----:B------:R3:W-:Y:S01]  /*c840*/  STL [R1+0x5b8], R2 ;  /* 0x0005b80201007387 */ /* 0x0007e20000100800 */
[----:B-1----:R-:W-:Y:S02]  /*c850*/  IMAD R3, R15, c[0x0][0x190], RZ ;  /* 0x000064000f037a24 */ /* 0x002fe400078e02ff */
[----:B--2---:R-:W-:Y:S02]  /*c860*/  IMAD R0, R14, c[0x0][0x190], RZ ;  /* 0x000064000e007a24 */ /* 0x004fe400078e02ff */
[----:B---3--:R-:W-:-:S03]  /*c870*/  IMAD R2, R16, c[0x0][0x190], RZ ;  /* 0x0000640010027a24 */ /* 0x008fc600078e02ff */
[----:B------:R1:W-:Y:S04]  /*c880*/  STL [R1+0x5b4], R0 ;  /* 0x0005b40001007387 */ /* 0x0003e80000100800 */
[----:B------:R2:W-:Y:S01]  /*c890*/  STL [R1+0x5b0], R3 ;  /* 0x0005b00301007387 */ /* 0x0005e20000100800 */
[----:B-1----:R-:W-:-:S03]  /*c8a0*/  IMAD R0, R17, c[0x0][0x190], RZ ;  /* 0x0000640011007a24 */ /* 0x002fc600078e02ff */
[----:B------:R1:W-:Y:S01]  /*c8b0*/  STL [R1+0x5ac], R2 ;  /* 0x0005ac0201007387 */ /* 0x0003e20000100800 */
[----:B--2---:R-:W-:-:S03]  /*c8c0*/  IMAD R3, R18, c[0x0][0x190], RZ ;  /* 0x0000640012037a24 */ /* 0x004fc600078e02ff */
[----:B------:R2:W-:Y:S01]  /*c8d0*/  STL [R1+0x5a8], R0 ;  /* 0x0005a80001007387 */ /* 0x0005e20000100800 */
[----:B-1----:R-:W-:-:S03]  /*c8e0*/  IMAD R2, R19, c[0x0][0x190], RZ ;  /* 0x0000640013027a24 */ /* 0x002fc600078e02ff */
[----:B------:R-:W-:Y:S01]  /*c8f0*/  STL [R1+0x5a4], R3 ;  /* 0x0005a40301007387 */ /* 0x000fe20000100800 */
[----:B--2---:R-:W-:-:S03]  /*c900*/  IMAD R0, R25, c[0x0][0x190], RZ ;  /* 0x0000640019007a24 */ /* 0x004fc600078e02ff */
[----:B------:R-:W2:Y:S04]  /*c910*/  LDL.LU R25, [R1+0x184] ;  /* 0x0001840001197983 */ /* 0x000ea80000300800 */
[----:B------:R-:W-:Y:S04]  /*c920*/  STL [R1+0x5a0], R2 ;  /* 0x0005a00201007387 */ /* 0x000fe80000100800 */
[----:B------:R1:W-:Y:S04]  /*c930*/  STL [R1+0x59c], R0 ;  /* 0x00059c0001007387 */ /* 0x0003e80000100800 */
[----:B-1----:R-:W3:Y:S01]  /*c940*/  LDL.LU R0, [R1+0x17c] ;  /* 0x00017c0001007983 */ /* 0x002ee20000300800 */
[----:B----4-:R-:W-:-:S02]  /*c950*/  IMAD R3, R20, c[0x0][0x190], RZ ;  /* 0x0000640014037a24 */ /* 0x010fc400078e02ff */
[----:B------:R-:W-:-:S03]  /*c960*/  IMAD R2, R21, c[0x0][0x190], RZ ;  /* 0x0000640015027a24 */ /* 0x000fc600078e02ff */
[----:B------:R-:W-:Y:S01]  /*c970*/  STL [R1+0x598], R3 ;  /* 0x0005980301007387 */ /* 0x000fe20000100800 */
[----:B------:R-:W-:-:S05]  /*c980*/  IADD3 R29, R7, 0x100000, RZ ;  /* 0x00100000071d7810 */ /* 0x000fca0007ffe0ff */
[----:B------:R1:W-:Y:S04]  /*c990*/  LDGSTS.E [R29+-0x70800], [R4.64], P4 ;  /* 0x8f800000041d7fae */ /* 0x0003e8000a12184c */
[----:B------:R-:W0:Y:S04]  /*c9a0*/  LDGDEPBAR ;  /* 0x00000000000079af */ /* 0x000e280000000000 */
[----:B---3--:R3:W-:Y:S04]  /*c9b0*/  STL [R1+0x1180], R0 ;  /* 0x0011800001007387 */ /* 0x0087e80000100800 */
[----:B------:R4:W-:Y:S04]  /*c9c0*/  STL [R1+0x594], R2 ;  /* 0x0005940201007387 */ /* 0x0009e80000100800 */
[----:B---3--:R-:W3:Y:S04]  /*c9d0*/  LDL.LU R0, [R1+0x180] ;  /* 0x0001800001007983 */ /* 0x008ee80000300800 */
[----:B------:R-:W3:Y:S04]  /*c9e0*/  LDL.LU R3, [R1+0x178] ;  /* 0x0001780001037983 */ /* 0x000ee80000300800 */
[----:B-1----:R-:W3:Y:S04]  /*c9f0*/  LDL.LU R29, [R1+0x174] ;  /* 0x00017400011d7983 */ /* 0x002ee80000300800 */
[----:B----4-:R-:W4:Y:S04]  /*ca00*/  LDL.LU R2, [R1+0x170] ;  /* 0x0001700001027983 */ /* 0x010f280000300800 */
[----:B------:R-:W4:Y:S04]  /*ca10*/  LDL.LU R28, [R1+0x16c] ;  /* 0x00016c00011c7983 */ /* 0x000f280000300800 */
        /* <DEDUP_REMOVED lines=14> */
[----:B------:R-:W4:Y:S01]  /*cb00*/  LDL.LU R13, [R1+0x11c] ;  /* 0x00011c00010d7983 */ /* 0x000f220000300800 */
[----:B--2---:R-:W-:-:S03]  /*cb10*/  IMAD R25, R25, c[0x0][0x190], RZ ;  /* 0x0000640019197a24 */ /* 0x004fc600078e02ff */
[----:B------:R-:W2:Y:S04]  /*cb20*/  LDL.LU R14, [R1+0x118] ;  /* 0x00011800010e7983 */ /* 0x000ea80000300800 */
[----:B------:R-:W2:Y:S04]  /*cb30*/  LDL.LU R15, [R1+0x114] ;  /* 0x00011400010f7983 */ /* 0x000ea80000300800 */
[----:B------:R-:W2:Y:S04]  /*cb40*/  LDL.LU R16, [R1+0x110] ;  /* 0x0001100001107983 */ /* 0x000ea80000300800 */
[----:B------:R-:W2:Y:S04]  /*cb50*/  LDL.LU R17, [R1+0x10c] ;  /* 0x00010c0001117983 */ /* 0x000ea80000300800 */
[----:B------:R-:W2:Y:S04]  /*cb60*/  LDL.LU R18, [R1+0x108] ;  /* 0x0001080001127983 */ /* 0x000ea80000300800 */
[----:B------:R-:W2:Y:S04]  /*cb70*/  LDL.LU R21, [R1+0x104] ;  /* 0x0001040001157983 */ /* 0x000ea80000300800 */
[----:B------:R-:W2:Y:S04]  /*cb80*/  LDL.LU R19, [R1+0x100] ;  /* 0x0001000001137983 */ /* 0x000ea80000300800 */
[----:B------:R-:W2:Y:S04]  /*cb90*/  LDL.LU R20, [R1+0xfc] ;  /* 0x0000fc0001147983 */ /* 0x000ea80000300800 */
[----:B------:R1:W-:Y:S04]  /*cba0*/  STL [R1+0x590], R25 ;  /* 0x0005901901007387 */ /* 0x0003e80000100800 */
[----:B-1----:R-:W2:Y:S01]  /*cbb0*/  LDL.LU R25, [R1+0xf8] ;  /* 0x0000f80001197983 */ /* 0x002ea20000300800 */
[----:B---3--:R-:W-:-:S05]  /*cbc0*/  IMAD R0, R0, c[0x0][0x190], RZ ;  /* 0x0000640000007a24 */ /* 0x008fca00078e02ff */
[----:B------:R1:W-:Y:S04]  /*cbd0*/  STL [R1+0x58c], R0 ;  /* 0x00058c0001007387 */ /* 0x0003e80000100800 */
[----:B-1----:R-:W3:Y:S02]  /*cbe0*/  LDL.LU R0, [R1+0x1180] ;  /* 0x0011800001007983 */ /* 0x002ee40000300800 */
[----:B---3--:R-:W-:-:S05]  /*cbf0*/  IMAD R0, R0, c[0x0][0x190], RZ ;  /* 0x0000640000007a24 */ /* 0x008fca00078e02ff */
[----:B------:R1:W-:Y:S02]  /*cc00*/  STL [R1+0x588], R0 ;  /* 0x0005880001007387 */ /* 0x0003e40000100800 */
[----:B-1----:R-:W-:Y:S02]  /*cc10*/  IMAD R0, R3, c[0x0][0x190], RZ ;  /* 0x0000640003007a24 */ /* 0x002fe400078e02ff */
[----:B------:R-:W-:-:S03]  /*cc20*/  IMAD R3, R29, c[0x0][0x190], RZ ;  /* 0x000064001d037a24 */ /* 0x000fc600078e02ff */
[----:B------:R4:W-:Y:S04]  /*cc30*/  STL [R1+0x584], R0 ;  /* 0x0005840001007387 */ /* 0x0009e80000100800 */
[----:B------:R1:W-:Y:S01]  /*cc40*/  STL [R1+0x580], R3 ;  /* 0x0005800301007387 */ /* 0x0003e20000100800 */
[----:B----4-:R-:W-:Y:S02]  /*cc50*/  IMAD R0, R2, c[0x0][0x190], RZ ;  /* 0x0000640002007a24 */ /* 0x010fe400078e02ff */
[----:B------:R-:W-:Y:S02]  /*cc60*/  IMAD R2, R28, c[0x0][0x190], RZ ;  /* 0x000064001c027a24 */ /* 0x000fe400078e02ff */
[----:B-1----:R-:W-:Y:S01]  /*cc70*/  IMAD R3, R24, c[0x0][0x190], RZ ;  /* 0x0000640018037a24 */ /* 0x002fe200078e02ff */
[----:B------:R1:W-:Y:S04]  /*cc80*/  STL [R1+0x57c], R0 ;  /* 0x00057c0001007387 */ /* 0x0003e80000100800 */
[----:B------:R3:W-:Y:S01]  /*cc90*/  STL [R1+0x578], R2 ;  /* 0x0005780201007387 */ /* 0x0007e20000100800 */
[----:B-1----:R-:W-:-:S03]  /*cca0*/  IMAD R0, R23, c[0x0][0x190], RZ ;  /* 0x0000640017007a24 */ /* 0x002fc600078e02ff */
[----:B------:R1:W-:Y:S01]  /*ccb0*/  STL [R1+0x574], R3 ;  /* 0x0005740301007387 */ /* 0x0003e20000100800 */
[----:B---3--:R-:W-:-:S03]  /*ccc0*/  IMAD R2, R10, c[0x0][0x190], RZ ;  /* 0x000064000a027a24 */ /* 0x008fc600078e02ff */
[----:B------:R3:W-:Y:S01]  /*ccd0*/  STL [R1+0x570], R0 ;  /* 0x0005700001007387 */ /* 0x0007e20000100800 */
[----:B-1----:R-:W-:-:S03]  /*cce0*/  IMAD R3, R26, c[0x0][0x190], RZ ;  /* 0x000064001a037a24 */ /* 0x002fc600078e02ff */
[----:B------:R1:W-:Y:S01]  /*ccf0*/  STL [R1+0x56c], R2 ;  /* 0x00056c0201007387 */ /* 0x0003e20000100800 */
[----:B---3--:R-:W-:-:S03]  /*cd00*/  IMAD R0, R27, c[0x0][0x190], RZ ;  /* 0x000064001b007a24 */ /* 0x008fc600078e02ff */
[----:B------:R3:W-:Y:S04]  /*cd10*/  STL [R1+0x568], R3 ;  /* 0x0005680301007387 */ /* 0x0007e80000100800 */
[----:B------:R4:W-:Y:S01]  /*cd20*/  STL [R1+0x564], R0 ;  /* 0x0005640001007387 */ /* 0x0009e20000100800 */
[----:B-1----:R-:W-:Y:S02]  /*cd30*/  IMAD R2, R22, c[0x0][0x190], RZ ;  /* 0x0000640016027a24 */ /* 0x002fe400078e02ff */
[----:B---3--:R-:W-:-:S03]  /*cd40*/  IMAD R3, R6, c[0x0][0x190], RZ ;  /* 0x0000640006037a24 */ /* 0x008fc600078e02ff */
[----:B------:R1:W-:Y:S01]  /*cd50*/  STL [R1+0x560], R2 ;  /* 0x0005600201007387 */ /* 0x0003e20000100800 */
[----:B----4-:R-:W-:-:S03]  /*cd60*/  IMAD R0, R7, c[0x0][0x190], RZ ;  /* 0x0000640007007a24 */ /* 0x010fc600078e02ff */
        /* <DEDUP_REMOVED lines=15> */
[----:B--2---:R-:W-:-:S03]  /*ce60*/  IMAD R3, R14, c[0x0][0x190], RZ ;  /* 0x000064000e037a24 */ /* 0x004fc600078e02ff */
[----:B------:R1:W-:Y:S01]  /*ce70*/  STL [R1+0x53c], R2 ;  /* 0x00053c0201007387 */ /* 0x0003e20000100800 */
[----:B---3--:R-:W-:-:S03]  /*ce80*/  IMAD R0, R15, c[0x0][0x190], RZ ;  /* 0x000064000f007a24 */ /* 0x008fc600078e02ff */
[----:B------:R2:W-:Y:S04]  /*ce90*/  STL [R1+0x498], R3 ;  /* 0x0004980301007387 */ /* 0x0005e80000100800 */
[----:B------:R3:W-:Y:S01]  /*cea0*/  STL [R1+0x538], R0 ;  /* 0x0005380001007387 */ /* 0x0007e20000100800 */
[----:B-1----:R-:W-:Y:S02]  /*ceb0*/  IMAD R2, R16, c[0x0][0x190], RZ ;  /* 0x0000640010027a24 */ /* 0x002fe400078e02ff */
[----:B--2---:R-:W-:-:S03]  /*cec0*/  IMAD R3, R17, c[0x0][0x190], RZ ;  /* 0x0000640011037a24 */ /* 0x004fc600078e02ff */
[----:B------:R1:W-:Y:S01]  /*ced0*/  STL [R1+0x534], R2 ;  /* 0x0005340201007387 */ /* 0x0003e20000100800 */
[----:B---3--:R-:W-:-:S03]  /*cee0*/  IMAD R0, R18, c[0x0][0x190], RZ ;  /* 0x0000640012007a24 */ /* 0x008fc600078e02ff */
[----:B------:R-:W-:Y:S01]  /*cef0*/  STL [R1+0x530], R3 ;  /* 0x0005300301007387 */ /* 0x000fe20000100800 */
[----:B-1----:R-:W-:-:S03]  /*cf00*/  IMAD R2, R21, c[0x0][0x190], RZ ;  /* 0x0000640015027a24 */ /* 0x002fc600078e02ff */
[----:B------:R-:W2:Y:S04]  /*cf10*/  LDL.LU R21, [R1+0xf4] ;  /* 0x0000f40001157983 */ /* 0x000ea80000300800 */
[----:B------:R1:W-:Y:S04]  /*cf20*/  STL [R1+0x52c], R0 ;  /* 0x00052c0001007387 */ /* 0x0003e80000100800 */
[----:B------:R-:W-:Y:S01]  /*cf30*/  STL [R1+0x528], R2 ;  /* 0x0005280201007387 */ /* 0x000fe20000100800 */
[----:B-1----:R-:W-:-:S05]  /*cf40*/  IMAD R0, R19, c[0x0][0x190], RZ ;  /* 0x0000640013007a24 */ /* 0x002fca00078e02ff */
[----:B------:R1:W-:Y:S04]  /*cf50*/  STL [R1+0x524], R0 ;  /* 0x0005240001007387 */ /* 0x0003e80000100800 */
[----:B-1----:R-:W3:Y:S01]  /*cf60*/  LDL.LU R0, [R1+0xec] ;  /* 0x0000ec0001007983 */ /* 0x002ee20000300800 */
[----:B------:R-:W-:Y:S02]  /*cf70*/  IMAD R3, R20, c[0x0][0x190], RZ ;  /* 0x0000640014037a24 */ /* 0x000fe400078e02ff */
[----:B------:R-:W-:-:S03]  /*cf80*/  IMAD R2, R25, c[0x0][0x190], RZ ;  /* 0x0000640019027a24 */ /* 0x000fc600078e02ff */
[----:B------:R-:W-:Y:S04]  /*cf90*/  STL [R1+0x520], R3 ;  /* 0x0005200301007387 */ /* 0x000fe80000100800 */
[----:B---3--:R1:W-:Y:S04]  /*cfa0*/  STL [R1+0x117c], R0 ;  /* 0x00117c0001007387 */ /* 0x0083e80000100800 */
[----:B------:R3:W-:Y:S04]  /*cfb0*/  STL [R1+0x51c], R2 ;  /* 0x00051c0201007387 */ /* 0x0007e80000100800 */
[----:B-1----:R-:W4:Y:S04]  /*cfc0*/  LDL.LU R0, [R1+0xf0] ;  /* 0x0000f00001007983 */ /* 0x002f280000300800 */
[----:B------:R-:W4:Y:S04]  /*cfd0*/  LDL.LU R3, [R1+0xe8] ;  /* 0x0000e80001037983 */ /* 0x000f280000300800 */
[----:B------:R-:W4:Y:S04]  /*cfe0*/  LDL.LU R29, [R1+0xe4] ;  /* 0x0000e400011d7983 */ /* 0x000f280000300800 */
[----:B---3--:R-:W3:Y:S04]  /*cff0*/  LDL.LU R2, [R1+0xe0] ;  /* 0x0000e00001027983 */ /* 0x008ee80000300800 */
        /* <DEDUP_REMOVED lines=25> */
[----:B-1----:R-:W2:Y:S04]  /*d190*/  LDL.LU R20, [R1+0x80] ;  /* 0x0000800001147983 */ /* 0x002ea80000300800 */
[----:B------:R-:W2:Y:S01]  /*d1a0*/  LDL.LU R21, [R1+0x7c] ;  /* 0x00007c0001157983 */ /* 0x000ea20000300800 */
[----:B----4-:R-:W-:-:S05]  /*d1b0*/  IMAD R0, R0, c[0x0][0x190], RZ ;  /* 0x0000640000007a24 */ /* 0x010fca00078e02ff */
[----:B------:R1:W-:Y:S04]  /*d1c0*/  STL [R1+0x514], R0 ;  /* 0x0005140001007387 */ /* 0x0003e80000100800 */
[----:B-1----:R-:W4:Y:S01]  /*d1d0*/  LDL.LU R0, [R1+0x117c] ;  /* 0x00117c0001007983 */ /* 0x002f220000300800 */
[----:B------:R-:W-:Y:S02]  /*d1e0*/  IMAD R3, R3, c[0x0][0x190], RZ ;  /* 0x0000640003037a24 */ /* 0x000fe400078e02ff */
[----:B------:R-:W-:Y:S02]  /*d1f0*/  IMAD R29, R29, c[0x0][0x190], RZ ;  /* 0x000064001d1d7a24 */ /* 0x000fe400078e02ff */
[----:B----4-:R-:W-:-:S05]  /*d200*/  IMAD R0, R0, c[0x0][0x190], RZ ;  /* 0x0000640000007a24 */ /* 0x010fca00078e02ff */
[----:B------:R3:W-:Y:S04]  /*d210*/  STL [R1+0x510], R0 ;  /* 0x0005100001007387 */ /* 0x0007e80000100800 */
[----:B------:R1:W-:Y:S01]  /*d220*/  STL [R1+0x50c], R3 ;  /* 0x00050c0301007387 */ /* 0x0003e20000100800 */
[----:B---3--:R-:W-:-:S03]  /*d230*/  IMAD R0, R2, c[0x0][0x190], RZ ;  /* 0x0000640002007a24 */ /* 0x008fc600078e02ff */
[----:B------:R-:W-:Y:S01]  /*d240*/  STL [R1+0x508], R29 ;  /* 0x0005081d01007387 */ /* 0x000fe20000100800 */
        /* <DEDUP_REMOVED lines=31> */
[----:B--2---:R-:W-:Y:S02]  /*d440*/  IMAD R3, R13, c[0x0][0x190], RZ ;  /* 0x000064000d037a24 */ /* 0x004fe400078e02ff */
[----:B-1----:R-:W-:-:S03]  /*d450*/  IMAD R2, R14, c[0x0][0x190], RZ ;  /* 0x000064000e027a24 */ /* 0x002fc600078e02ff */
[----:B------:R1:W-:Y:S01]  /*d460*/  STL [R1+0x4c4], R3 ;  /* 0x0004c40301007387 */ /* 0x0003e20000100800 */
[----:B---3--:R-:W-:-:S03]  /*d470*/  IMAD R0, R15, c[0x0][0x190], RZ ;  /* 0x000064000f007a24 */ /* 0x008fc600078e02ff */
[----:B------:R2:W-:Y:S04]  /*d480*/  STL [R1+0x4c0], R2 ;  /* 0x0004c00201007387 */ /* 0x0005e80000100800 */
[----:B------:R3:W-:Y:S01]  /*d490*/  STL [R1+0x4bc], R0 ;  /* 0x0004bc0001007387 */ /* 0x0007e20000100800 */
[----:B-1----:R-:W-:Y:S02]  /*d4a0*/  IMAD R3, R16, c[0x0][0x190], RZ ;  /* 0x0000640010037a24 */ /* 0x002fe400078e02ff */
[----:B--2---:R-:W-:-:S03]  /*d4b0*/  IMAD R2, R17, c[0x0][0x190], RZ ;  /* 0x0000640011027a24 */ /* 0x004fc600078e02ff */
[----:B------:R-:W-:Y:S01]  /*d4c0*/  STL [R1+0x4b8], R3 ;  /* 0x0004b80301007387 */ /* 0x000fe20000100800 */
[----:B---3--:R-:W-:-:S03]  /*d4d0*/  IMAD R0, R25, c[0x0][0x190], RZ ;  /* 0x0000640019007a24 */ /* 0x008fc600078e02ff */
[----:B------:R-:W2:Y:S04]  /*d4e0*/  LDL.LU R25, [R1+0x78] ;  /* 0x0000780001197983 */ /* 0x000ea80000300800 */
[----:B------:R1:W-:Y:S04]  /*d4f0*/  STL [R1+0x4b4], R2 ;  /* 0x0004b40201007387 */ /* 0x0003e80000100800 */
[----:B------:R3:W-:Y:S01]  /*d500*/  STL [R1+0x4b0], R0 ;  /* 0x0004b00001007387 */ /* 0x0007e20000100800 */
[----:B-1----:R-:W-:Y:S02]  /*d510*/  IMAD R2, R18, c[0x0][0x190], RZ ;  /* 0x0000640012027a24 */ /* 0x002fe400078e02ff */
[----:B---3--:R-:W-:-:S03]  /*d520*/  IMAD R0, R19, c[0x0][0x190], RZ ;  /* 0x0000640013007a24 */ /* 0x008fc600078e02ff */
[----:B------:R-:W-:Y:S04]  /*d530*/  STL [R1+0x4ac], R2 ;  /* 0x0004ac0201007387 */ /* 0x000fe80000100800 */
        /* <DEDUP_REMOVED lines=35> */
[----:B------:R-:W2:Y:S04]  /*d770*/  LDL.LU R21, [R1+0x8] ;  /* 0x0000080001157983 */ /* 0x000ea80000300800 */
[----:B------:R-:W2:Y:S04]  /*d780*/  LDL.LU R25, [R1+0x4] ;  /* 0x0000040001197983 */ /* 0x000ea80000300800 */
[----:B-1----:R-:W2:Y:S01]  /*d790*/  LDL.LU R3, [R1] ;  /* 0x0000000001037983 */ /* 0x002ea20000300800 */
[----:B----4-:R-:W-:-:S05]  /*d7a0*/  IMAD R0, R0, c[0x0][0x190], RZ ;  /* 0x0000640000007a24 */ /* 0x010fca00078e02ff */
[----:B------:R1:W-:Y:S04]  /*d7b0*/  STL [R1+0x494], R0 ;  /* 0x0004940001007387 */ /* 0x0003e80000100800 */
[----:B-1----:R-:W4:Y:S01]  /*d7c0*/  LDL.LU R0, [R1+0x1178] ;  /* 0x0011780001007983 */ /* 0x002f220000300800 */
[----:B---3--:R-:W-:Y:S02]  /*d7d0*/  IMAD R2, R2, c[0x0][0x190], RZ ;  /* 0x0000640002027a24 */ /* 0x008fe400078e02ff */
[----:B------:R-:W-:Y:S02]  /*d7e0*/  IMAD R28, R28, c[0x0][0x190], RZ ;  /* 0x000064001c1c7a24 */ /* 0x000fe400078e02ff */
[----:B------:R-:W-:Y:S02]  /*d7f0*/  IMAD R24, R24, c[0x0][0x190], RZ ;  /* 0x0000640018187a24 */ /* 0x000fe400078e02ff */
[----:B------:R-:W-:-:S02]  /*d800*/  IMAD R23, R23, c[0x0][0x190], RZ ;  /* 0x0000640017177a24 */ /* 0x000fc400078e02ff */
[----:B------:R-:W-:Y:S02]  /*d810*/  IMAD R10, R10, c[0x0][0x190], RZ ;  /* 0x000064000a0a7a24 */ /* 0x000fe400078e02ff */
[----:B------:R-:W-:Y:S02]  /*d820*/  IMAD R26, R26, c[0x0][0x190], RZ ;  /* 0x000064001a1a7a24 */ /* 0x000fe400078e02ff */
[----:B------:R-:W-:Y:S02]  /*d830*/  IMAD R27, R27, c[0x0][0x190], RZ ;  /* 0x000064001b1b7a24 */ /* 0x000fe400078e02ff */
        /* <DEDUP_REMOVED lines=10> */
[----:B--2---:R-:W-:Y:S02]  /*d8e0*/  IMAD R14, R14, c[0x0][0x190], RZ ;  /* 0x000064000e0e7a24 */ /* 0x004fe400078e02ff */
        /* <DEDUP_REMOVED lines=9> */
[----:B----4-:R-:W-:-:S05]  /*d980*/  IMAD R0, R0, c[0x0][0x190], RZ ;  /* 0x0000640000007a24 */ /* 0x010fca00078e02ff */
        /* <DEDUP_REMOVED lines=46> */
[----:B------:R-:W-:Y:S04]  /*dc70*/  STL [R1+0x440], R29 ;  /* 0x0004401d01007387 */ /* 0x000fe80000100800 */
        /* <DEDUP_REMOVED lines=8> */
[----:B------:R-:W-:-:S05]  /*dd00*/  IMAD R3, R3, c[0x0][0x190], RZ ;  /* 0x0000640003037a24 */ /* 0x000fca00078e02ff */
[----:B------:R1:W-:Y:S01]  /*dd10*/  STL [R1+0x420], R3 ;  /* 0x0004200301007387 */ /* 0x0003e20000100800 */
[----:B--2---:R-:W-:Y:S02]  /*dd20*/  IMAD R13, R13, c[0x0][0x190], RZ ;  /* 0x000064000d0d7a24 */ /* 0x004fe400078e02ff */
[----:B---3--:R-:W-:Y:S02]  /*dd30*/  IMAD R14, R14, c[0x0][0x190], RZ ;  /* 0x000064000e0e7a24 */ /* 0x008fe400078e02ff */
[----:B----4-:R-:W-:Y:S02]  /*dd40*/  IMAD R16, R16, c[0x0][0x190], RZ ;  /* 0x0000640010107a24 */ /* 0x010fe400078e02ff */
[----:B------:R-:W-:Y:S02]  /*dd50*/  IMAD R17, R17, c[0x0][0x190], RZ ;  /* 0x0000640011117a24 */ /* 0x000fe400078e02ff */
[----:B------:R-:W-:Y:S02]  /*dd60*/  IMAD R19, R19, c[0x0][0x190], RZ ;  /* 0x0000640013137a24 */ /* 0x000fe400078e02ff */
[----:B------:R-:W-:-:S02]  /*dd70*/  IMAD R20, R20, c[0x0][0x190], RZ ;  /* 0x0000640014147a24 */ /* 0x000fc400078e02ff */
[----:B-1----:R-:W-:Y:S02]  /*dd80*/  IMAD R3, R21, c[0x0][0x190], RZ ;  /* 0x0000640015037a24 */ /* 0x002fe400078e02ff */
[----:B------:R-:W-:-:S05]  /*dd90*/  IMAD R25, R25, c[0x0][0x190], RZ ;  /* 0x0000640019197a24 */ /* 0x000fca00078e02ff */
[----:B------:R-:W-:Y:S04]  /*dda0*/  STL [R1+0x41c], R25 ;  /* 0x00041c1901007387 */ /* 0x000fe80000100800 */
[----:B------:R1:W-:Y:S04]  /*ddb0*/  STL [R1+0x418], R3 ;  /* 0x0004180301007387 */ /* 0x0003e80000100800 */
[----:B------:R-:W-:Y:S01]  /*ddc0*/  STL [R1+0x414], R20 ;  /* 0x0004141401007387 */ /* 0x000fe20000100800 */
[----:B-1----:R-:W-:-:S03]  /*ddd0*/  IMAD R3, R18, c[0x0][0x190], RZ ;  /* 0x0000640012037a24 */ /* 0x002fc600078e02ff */
[----:B------:R-:W-:Y:S04]  /*dde0*/  STL [R1+0x410], R19 ;  /* 0x0004101301007387 */ /* 0x000fe80000100800 */
[----:B------:R1:W-:Y:S04]  /*ddf0*/  STL [R1+0x40c], R3 ;  /* 0x00040c0301007387 */ /* 0x0003e80000100800 */
[----:B------:R-:W-:Y:S01]  /*de00*/  STL [R1+0x408], R17 ;  /* 0x0004081101007387 */ /* 0x000fe20000100800 */
[----:B-1----:R-:W-:-:S03]  /*de10*/  IMAD R3, R15, c[0x0][0x190], RZ ;  /* 0x000064000f037a24 */ /* 0x002fc600078e02ff */
[----:B------:R-:W-:Y:S04]  /*de20*/  STL [R1+0x404], R16 ;  /* 0x0004041001007387 */ /* 0x000fe80000100800 */
[----:B------:R1:W-:Y:S04]  /*de30*/  STL [R1+0x400], R3 ;  /* 0x0004000301007387 */ /* 0x0003e80000100800 */
[----:B------:R2:W-:Y:S01]  /*de40*/  STL [R1+0x3fc], R14 ;  /* 0x0003fc0e01007387 */ /* 0x0005e20000100800 */
[----:B-1----:R-:W-:-:S03]  /*de50*/  IMAD R3, R12, c[0x0][0x190], RZ ;  /* 0x000064000c037a24 */ /* 0x002fc600078e02ff */
[----:B------:R-:W3:Y:S01]  /*de60*/  LDL R12, [R1+0x5b4] ;  /* 0x0005b400010c7983 */ /* 0x000ee20000100800 */
[----:B--2---:R-:W-:-:S03]  /*de70*/  IMAD R14, R11, c[0x0][0x190], RZ ;  /* 0x000064000b0e7a24 */ /* 0x004fc600078e02ff */
[----:B------:R1:W-:Y:S04]  /*de80*/  STL [R1+0x3f8], R13 ;  /* 0x0003f80d01007387 */ /* 0x0003e80000100800 */
[----:B-1----:R-:W2:Y:S04]  /*de90*/  LDL R13, [R1+0x5b0] ;  /* 0x0005b000010d7983 */ /* 0x002ea80000100800 */
[----:B------:R1:W-:Y:S04]  /*dea0*/  STL [R1+0x3f4], R3 ;  /* 0x0003f40301007387 */ /* 0x0003e80000100800 */
[----:B------:R-:W4:Y:S01]  /*deb0*/  LDL R11, [R1+0x5b8] ;  /* 0x0005b800010b7983 */ /* 0x000f220000100800 */
[----:B-1----:R-:W-:-:S03]  /*dec0*/  IMAD R3, R9, c[0x0][0x190], RZ ;  /* 0x0000640009037a24 */ /* 0x002fc600078e02ff */
[----:B------:R1:W-:Y:S01]  /*ded0*/  STL [R1+0x3f0], R14 ;  /* 0x0003f00e01007387 */ /* 0x0003e20000100800 */
[----:B------:R-:W-:Y:S02]  /*dee0*/  IMAD R9, R5, c[0x0][0x190], RZ ;  /* 0x0000640005097a24 */ /* 0x000fe400078e02ff */
[----:B------:R-:W-:Y:S01]  /*def0*/  IMAD R5, R4, c[0x0][0x190], RZ ;  /* 0x0000640004057a24 */ /* 0x000fe200078e02ff */
[----:B-1----:R-:W2:Y:S04]  /*df00*/  LDL R14, [R1+0x5ac] ;  /* 0x0005ac00010e7983 */ /* 0x002ea80000100800 */
[----:B------:R1:W-:Y:S01]  /*df10*/  STL [R1+0x3ec], R3 ;  /* 0x0003ec0301007387 */ /* 0x0003e20000100800 */
[----:B------:R-:W-:-:S03]  /*df20*/  IMAD R4, R7, c[0x0][0x190], RZ ;  /* 0x0000640007047a24 */ /* 0x000fc600078e02ff */
[----:B------:R-:W-:Y:S01]  /*df30*/  STL [R1+0x3e8], R9 ;  /* 0x0003e80901007387 */ /* 0x000fe20000100800 */
[----:B-1----:R-:W-:-:S03]  /*df40*/  IMAD R3, R8, c[0x0][0x190], RZ ;  /* 0x0000640008037a24 */ /* 0x002fc600078e02ff */
[----:B------:R-:W-:Y:S04]  /*df50*/  STL [R1+0x3e4], R5 ;  /* 0x0003e40501007387 */ /* 0x000fe80000100800 */
[----:B------:R-:W2:Y:S04]  /*df60*/  LDL R15, [R1+0x5a4] ;  /* 0x0005a400010f7983 */ /* 0x000ea80000100800 */
[----:B------:R1:W-:Y:S04]  /*df70*/  STL [R1+0x3e0], R3 ;  /* 0x0003e00301007387 */ /* 0x0003e80000100800 */
[----:B------:R1:W-:Y:S04]  /*df80*/  STL [R1+0x3dc], R4 ;  /* 0x0003dc0401007387 */ /* 0x0003e80000100800 */
[----:B------:R-:W2:Y:S01]  /*df90*/  LDL R16, [R1+0x5a0] ;  /* 0x0005a00001107983 */ /* 0x000ea20000100800 */
[----:B-1----:R-:W-:-:S02]  /*dfa0*/  IMAD R3, R6, c[0x0][0x190], RZ ;  /* 0x0000640006037a24 */ /* 0x002fc400078e02ff */
[----:B------:R-:W-:-:S03]  /*dfb0*/  IMAD R4, R22, c[0x0][0x190], RZ ;  /* 0x0000640016047a24 */ /* 0x000fc600078e02ff */
[----:B------:R1:W-:Y:S01]  /*dfc0*/  STL [R1+0x3d8], R3 ;  /* 0x0003d80301007387 */ /* 0x0003e20000100800 */
[----:B------:R-:W-:-:S03]  /*dfd0*/  IMAD R22, R26, c[0x0][0x190], RZ ;  /* 0x000064001a167a24 */ /* 0x000fc600078e02ff */
[----:B------:R-:W-:Y:S04]  /*dfe0*/  STL [R1+0x3d4], R4 ;  /* 0x0003d40401007387 */ /* 0x000fe80000100800 */
[----:B------:R-:W2:Y:S01]  /*dff0*/  LDL R17, [R1+0x59c] ;  /* 0x00059c0001117983 */ /* 0x000ea20000100800 */
[----:B-1----:R-:W-:-:S03]  /*e000*/  IMAD R3, R27, c[0x0][0x190], RZ ;  /* 0x000064001b037a24 */ /* 0x002fc600078e02ff */
[----:B------:R-:W2:Y:S04]  /*e010*/  LDL R18, [R1+0x598] ;  /* 0x0005980001127983 */ /* 0x000ea80000100800 */
[----:B------:R1:W-:Y:S04]  /*e020*/  STL [R1+0x3d0], R3 ;  /* 0x0003d00301007387 */ /* 0x0003e80000100800 */
[----:B------:R-:W2:Y:S01]  /*e030*/  LDL R26, [R1+0x5a8] ;  /* 0x0005a800011a7983 */ /* 0x000ea20000100800 */
[----:B------:R-:W-:Y:S02]  /*e040*/  IMAD R25, R10, c[0x0][0x190], RZ ;  /* 0x000064000a197a24 */ /* 0x000fe400078e02ff */
[----:B------:R-:W-:Y:S01]  /*e050*/  IMAD R20, R24, c[0x0][0x190], RZ ;  /* 0x0000640018147a24 */ /* 0x000fe200078e02ff */
[----:B------:R-:W2:Y:S04]  /*e060*/  LDL R19, [R1+0x594] ;  /* 0x0005940001137983 */ /* 0x000ea80000100800 */
[----:B------:R-:W2:Y:S01]  /*e070*/  LDL R21, [R1+0x590] ;  /* 0x0005900001157983 */ /* 0x000ea20000100800 */
[----:B-1----:R-:W-:-:S03]  /*e080*/  IMAD R3, R23, c[0x0][0x190], RZ ;  /* 0x0000640017037a24 */ /* 0x002fc600078e02ff */
[----:B------:R-:W-:Y:S04]  /*e090*/  STL [R1+0x3cc], R22 ;  /* 0x0003cc1601007387 */ /* 0x000fe80000100800 */
[----:B------:R-:W-:Y:S04]  /*e0a0*/  STL [R1+0x3c8], R25 ;  /* 0x0003c81901007387 */ /* 0x000fe80000100800 */
[----:B------:R-:W-:Y:S01]  /*e0b0*/  STL [R1+0x3c0], R20 ;  /* 0x0003c01401007387 */ /* 0x000fe20000100800 */
[----:B------:R-:W-:-:S03]  /*e0c0*/  IMAD R4, R28, c[0x0][0x190], RZ ;  /* 0x000064001c047a24 */ /* 0x000fc600078e02ff */
[----:B------:R-:W2:Y:S04]  /*e0d0*/  LDL R23, [R1+0x58c] ;  /* 0x00058c0001177983 */ /* 0x000ea80000100800 */
[----:B------:R-:W2:Y:S04]  /*e0e0*/  LDL R27, [R1+0x588] ;  /* 0x00058800011b7983 */ /* 0x000ea80000100800 */
[----:B------:R2:W-:Y:S04]  /*e0f0*/  STL [R1+0x370], R4 ;  /* 0x0003700401007387 */ /* 0x0005e80000100800 */
[----:B------:R-:W-:Y:S01]  /*e100*/  STL [R1+0x3c4], R3 ;  /* 0x0003c40301007387 */ /* 0x000fe20000100800 */
[----:B----4-:R-:W-:-:S04]  /*e110*/  LEA R8, P1, R11, R2, 0x2 ;  /* 0x000000020b087211 */ /* 0x010fc800078210ff */
[----:B------:R-:W-:Y:S02]  /*e120*/  LEA.HI.X.SX32 R9, R11, R0, 0x2, P1 ;  /* 0x000000000b097211 */ /* 0x000fe400008f16ff */
[----:B------:R-:W4:Y:S01]  /*e130*/  LDL R11, [R1+0x584] ;  /* 0x00058400010b7983 */ /* 0x000f220000100800 */
[CC--:B---3--:R-:W-:Y:S02]  /*e140*/  LEA R6, P4, R12.reuse, R2.reuse, 0x2 ;  /* 0x000000020c067211 */ /* 0x0c8fe400078810ff */
[C---:B--2---:R-:W-:Y:S02]  /*e150*/  LEA R4, P3, R13.reuse, R2, 0x2 ;  /* 0x000000020d047211 */ /* 0x044fe400078610ff */
[-C--:B------:R-:W-:Y:S01]  /*e160*/  LEA.HI.X.SX32 R7, R12, R0.reuse, 0x2, P4 ;  /* 0x000000000c077211 */ /* 0x080fe200020f16ff */
[----:B------:R1:W-:Y:S01]  /*e170*/  STL.64 [R1+0x2a0], R8 ;  /* 0x0002a00801007387 */ /* 0x0003e20000100a00 */
[----:B------:R-:W-:-:S03]  /*e180*/  LEA.HI.X.SX32 R5, R13, R0, 0x2, P3 ;  /* 0x000000000d057211 */ /* 0x000fc600018f16ff */
[----:B------:R-:W2:Y:S04]  /*e190*/  LDL R12, [R1+0x580] ;  /* 0x00058000010c7983 */ /* 0x000ea80000100800 */
[----:B------:R-:W-:Y:S01]  /*e1a0*/  STL.64 [R1+0x290], R6 ;  /* 0x0002900601007387 */ /* 0x000fe20000100a00 */
[----:B-1----:R-:W-:-:S03]  /*e1b0*/  LEA R8, P1, R14, R2, 0x2 ;  /* 0x000000020e087211 */ /* 0x002fc600078210ff */
[----:B------:R-:W3:Y:S01]  /*e1c0*/  LDL R13, [R1+0x57c] ;  /* 0x00057c00010d7983 */ /* 0x000ee20000100800 */
[----:B------:R-:W-:-:S03]  /*e1d0*/  LEA.HI.X.SX32 R9, R14, R0, 0x2, P1 ;  /* 0x000000000e097211 */ /* 0x000fc600008f16ff */
[----:B------:R1:W-:Y:S04]  /*e1e0*/  STL.64 [R1+0x288], R4 ;  /* 0x0002880401007387 */ /* 0x0003e80000100a00 */
[----:B------:R-:W3:Y:S04]  /*e1f0*/  LDL R14, [R1+0x578] ;  /* 0x00057800010e7983 */ /* 0x000ee80000100800 */
[----:B------:R1:W-:Y:S02]  /*e200*/  STL.64 [R1+0x280], R8 ;  /* 0x0002800801007387 */ /* 0x0003e40000100a00 */
[----:B-1----:R-:W-:-:S02]  /*e210*/  LEA R4, P3, R15, R2, 0x2 ;  /* 0x000000020f047211 */ /* 0x002fc400078610ff */
[----:B------:R-:W3:Y:S02]  /*e220*/  LDL R10, [R1+0x574] ;  /* 0x00057400010a7983 */ /* 0x000ee40000100800 */
[----:B------:R-:W-:Y:S02]  /*e230*/  LEA.HI.X.SX32 R5, R15, R0, 0x2, P3 ;  /* 0x000000000f057211 */ /* 0x000fe400018f16ff */
[----:B------:R-:W-:-:S04]  /*e240*/  LEA R8, P1, R16, R2, 0x2 ;  /* 0x0000000210087211 */ /* 0x000fc800078210ff */
[----:B------:R-:W-:Y:S02]  /*e250*/  LEA.HI.X.SX32 R9, R16, R0, 0x2, P1 ;  /* 0x0000000010097211 */ /* 0x000fe400008f16ff */
[----:B------:R-:W-:-:S04]  /*e260*/  LEA R6, P4, R26, R2, 0x2 ;  /* 0x000000021a067211 */ /* 0x000fc800078810ff */
[----:B------:R-:W-:-:S05]  /*e270*/  LEA.HI.X.SX32 R7, R26, R0, 0x2, P4 ;  /* 0x000000001a077211 */ /* 0x000fca00020f16ff */
[----:B------:R1:W-:Y:S04]  /*e280*/  STL.64 [R1+0x278], R6 ;  /* 0x0002780601007387 */ /* 0x0003e80000100a00 */
[----:B------:R-:W3:Y:S04]  /*e290*/  LDL R15, [R1+0x570] ;  /* 0x00057000010f7983 */ /* 0x000ee80000100800 */
[----:B------:R1:W-:Y:S02]  /*e2a0*/  STL.64 [R1+0x270], R4 ;  /* 0x0002700401007387 */ /* 0x0003e40000100a00 */
[----:B-1----:R-:W-:-:S02]  /*e2b0*/  LEA R6, P4, R17, R2, 0x2 ;  /* 0x0000000211067211 */ /* 0x002fc400078810ff */
[----:B------:R-:W3:Y:S02]  /*e2c0*/  LDL R16, [R1+0x56c] ;  /* 0x00056c0001107983 */ /* 0x000ee40000100800 */
[----:B------:R-:W-:Y:S02]  /*e2d0*/  LEA.HI.X.SX32 R7, R17, R0, 0x2, P4 ;  /* 0x0000000011077211 */ /* 0x000fe400020f16ff */
[----:B------:R1:W-:Y:S01]  /*e2e0*/  STL.64 [R1+0x268], R8 ;  /* 0x0002680801007387 */ /* 0x0003e20000100a00 */
[----:B------:R-:W-:-:S03]  /*e2f0*/  LEA R4, P3, R18, R2, 0x2 ;  /* 0x0000000212047211 */ /* 0x000fc600078610ff */
[----:B------:R-:W3:Y:S01]  /*e300*/  LDL R26, [R1+0x568] ;  /* 0x00056800011a7983 */ /* 0x000ee20000100800 */
[----:B------:R-:W-:-:S03]  /*e310*/  LEA.HI.X.SX32 R5, R18, R0, 0x2, P3 ;  /* 0x0000000012057211 */ /* 0x000fc600018f16ff */
[----:B------:R1:W-:Y:S04]  /*e320*/  STL.64 [R1+0x260], R6 ;  /* 0x0002600601007387 */ /* 0x0003e80000100a00 */
[----:B------:R-:W3:Y:S04]  /*e330*/  LDL R17, [R1+0x564] ;  /* 0x0005640001117983 */ /* 0x000ee80000100800 */
[----:B------:R1:W-:Y:S04]  /*e340*/  STL.64 [R1+0x258], R4 ;  /* 0x0002580401007387 */ /* 0x0003e80000100a00 */
[----:B------:R-:W3:Y:S01]  /*e350*/  LDL R18, [R1+0x560] ;  /* 0x0005600001127983 */ /* 0x000ee20000100800 */
[----:B-1----:R-:W-:-:S02]  /*e360*/  LEA R8, P1, R19, R2, 0x2 ;  /* 0x0000000213087211 */ /* 0x002fc400078210ff */
[----:B------:R-:W-:Y:S02]  /*e370*/  LEA R6, P4, R21, R2, 0x2 ;  /* 0x0000000215067211 */ /* 0x000fe400078810ff */
[----:B------:R-:W-:Y:S02]  /*e380*/  LEA.HI.X.SX32 R9, R19, R0, 0x2, P1 ;  /* 0x0000000013097211 */ /* 0x000fe400008f16ff */
[----:B------:R-:W3:Y:S01]  /*e390*/  LDL R19, [R1+0x55c] ;  /* 0x00055c0001137983 */ /* 0x000ee20000100800 */
[----:B------:R-:W-:Y:S02]  /*e3a0*/  LEA R4, P3, R23, R2, 0x2 ;  /* 0x0000000217047211 */ /* 0x000fe400078610ff */
[-C--:B------:R-:W-:Y:S01]  /*e3b0*/  LEA.HI.X.SX32 R7, R21, R0.reuse, 0x2, P4 ;  /* 0x0000000015077211 */ /* 0x080fe200020f16ff */
[----:B------:R1:W-:Y:S01]  /*e3c0*/  STL.64 [R1+0x250], R8 ;  /* 0x0002500801007387 */ /* 0x0003e20000100a00 */
[----:B------:R-:W-:-:S03]  /*e3d0*/  LEA.HI.X.SX32 R5, R23, R0, 0x2, P3 ;  /* 0x0000000017057211 */ /* 0x000fc600018f16ff */
[----:B------:R-:W3:Y:S04]  /*e3e0*/  LDL R21, [R1+0x558] ;  /* 0x0005580001157983 */ /* 0x000ee80000100800 */
[----:B------:R4:W-:Y:S01]  /*e3f0*/  STL.64 [R1+0x248], R6 ;  /* 0x0002480601007387 */ /* 0x0009e20000100a00 */
[----:B-1----:R-:W-:-:S03]  /*e400*/  LEA R8, P1, R27, R2, 0x2 ;  /* 0x000000021b087211 */ /* 0x002fc600078210ff */
[----:B------:R2:W-:Y:S01]  /*e410*/  STL.64 [R1+0x240], R4 ;  /* 0x0002400401007387 */ /* 0x0005e20000100a00 */
[----:B------:R-:W-:-:S03]  /*e420*/  LEA.HI.X.SX32 R9, R27, R0, 0x2, P1 ;  /* 0x000000001b097211 */ /* 0x000fc600008f16ff */
[----:B------:R-:W3:Y:S04]  /*e430*/  LDL R27, [R1+0x554] ;  /* 0x00055400011b7983 */ /* 0x000ee80000100800 */
[----:B------:R3:W-:Y:S01]  /*e440*/  STL.64 [R1+0x238], R8 ;  /* 0x0002380801007387 */ /* 0x0007e20000100a00 */
[----:B----4-:R-:W-:-:S04]  /*e450*/  LEA R6, P4, R11, R2, 0x2 ;  /* 0x000000020b067211 */ /* 0x010fc800078810ff */
[----:B------:R-:W-:Y:S02]  /*e460*/  LEA.HI.X.SX32 R7, R11, R0, 0x2, P4 ;  /* 0x000000000b077211 */ /* 0x000fe400020f16ff */
[----:B------:R-:W4:Y:S01]  /*e470*/  LDL R11, [R1+0x550] ;  /* 0x00055000010b7983 */ /* 0x000f220000100800 */
[----:B--2---:R-:W-:-:S03]  /*e480*/  LEA R4, P3, R12, R2, 0x2 ;  /* 0x000000020c047211 */ /* 0x004fc600078610ff */
[----:B------:R1:W-:Y:S01]  /*e490*/  STL.64 [R1+0x230], R6 ;  /* 0x0002300601007387 */ /* 0x0003e20000100a00 */
[----:B------:R-:W-:-:S03]  /*e4a0*/  LEA.HI.X.SX32 R5, R12, R0, 0x2, P3 ;  /* 0x000000000c057211 */ /* 0x000fc600018f16ff */
[----:B------:R-:W2:Y:S01]  /*e4b0*/  LDL R12, [R1+0x54c] ;  /* 0x00054c00010c7983 */ /* 0x000ea20000100800 */
[----:B---3--:R-:W-:-:S03]  /*e4c0*/  LEA R8, P1, R13, R2, 0x2 ;  /* 0x000000020d087211 */ /* 0x008fc600078210ff */
[----:B------:R3:W-:Y:S01]  /*e4d0*/  STL.64 [R1+0x228], R4 ;  /* 0x0002280401007387 */ /* 0x0007e20000100a00 */
[----:B------:R-:W-:-:S03]  /*e4e0*/  LEA.HI.X.SX32 R9, R13, R0, 0x2, P1 ;  /* 0x000000000d097211 */ /* 0x000fc600008f16ff */
[----:B------:R-:W2:Y:S01]  /*e4f0*/  LDL R13, [R1+0x548] ;  /* 0x00054800010d7983 */ /* 0x000ea20000100800 */
[----:B-1----:R-:W-:-:S03]  /*e500*/  LEA R6, P4, R14, R2, 0x2 ;  /* 0x000000020e067211 */ /* 0x002fc600078810ff */
[----:B------:R1:W-:Y:S01]  /*e510*/  STL.64 [R1+0x220], R8 ;  /* 0x0002200801007387 */ /* 0x0003e20000100a00 */
[----:B------:R-:W-:-:S03]  /*e520*/  LEA.HI.X.SX32 R7, R14, R0, 0x2, P4 ;  /* 0x000000000e077211 */ /* 0x000fc600020f16ff */
[----:B------:R-:W2:Y:S01]  /*e530*/  LDL R14, [R1+0x544] ;  /* 0x00054400010e7983 */ /* 0x000ea20000100800 */
[----:B---3--:R-:W-:-:S03]  /*e540*/  LEA R4, P3, R10, R2, 0x2 ;  /* 0x000000020a047211 */ /* 0x008fc600078610ff */
[----:B------:R3:W-:Y:S01]  /*e550*/  STL.64 [R1+0x218], R6 ;  /* 0x0002180601007387 */ /* 0x0007e20000100a00 */
[----:B------:R-:W-:-:S03]  /*e560*/  LEA.HI.X.SX32 R5, R10, R0, 0x2, P3 ;  /* 0x000000000a057211 */ /* 0x000fc600018f16ff */
[----:B------:R-:W2:Y:S04]  /*e570*/  LDL R10, [R1+0x540] ;  /* 0x00054000010a7983 */ /* 0x000ea80000100800 */
[----:B------:R1:W-:Y:S02]  /*e580*/  STL.64 [R1+0x210], R4 ;  /* 0x0002100401007387 */ /* 0x0003e40000100a00 */
[----:B-1----:R-:W-:-:S04]  /*e590*/  LEA R8, P1, R15, R2, 0x2 ;  /* 0x000000020f087211 */ /* 0x002fc800078210ff */
[----:B------:R-:W-:Y:S02]  /*e5a0*/  LEA.HI.X.SX32 R9, R15, R0, 0x2, P1 ;  /* 0x000000000f097211 */ /* 0x000fe400008f16ff */
[----:B------:R-:W2:Y:S01]  /*e5b0*/  LDL R15, [R1+0x53c] ;  /* 0x00053c00010f7983 */ /* 0x000ea20000100800 */
[----:B---3--:R-:W-:-:S03]  /*e5c0*/  LEA R6, P4, R16, R2, 0x2 ;  /* 0x0000000210067211 */ /* 0x008fc600078810ff */
[----:B------:R1:W-:Y:S01]  /*e5d0*/  STL.64 [R1+0x208], R8 ;  /* 0x0002080801007387 */ /* 0x0003e20000100a00 */
[----:B------:R-:W-:-:S03]  /*e5e0*/  LEA.HI.X.SX32 R7, R16, R0, 0x2, P4 ;  /* 0x0000000010077211 */ /* 0x000fc600020f16ff */
[----:B------:R-:W3:Y:S01]  /*e5f0*/  LDL R16, [R1+0x498] ;  /* 0x0004980001107983 */ /* 0x000ee20000100800 */
[----:B------:R-:W-:-:S03]  /*e600*/  LEA R4, P3, R26, R2, 0x2 ;  /* 0x000000021a047211 */ /* 0x000fc600078610ff */
[----:B------:R1:W-:Y:S01]  /*e610*/  STL.64 [R1+0x200], R6 ;  /* 0x0002000601007387 */ /* 0x0003e20000100a00 */
[----:B------:R-:W-:Y:S02]  /*e620*/  LEA.HI.X.SX32 R5, R26, R0, 0x2, P3 ;  /* 0x000000001a057211 */ /* 0x000fe400018f16ff */
[----:B-1----:R-:W-:-:S03]  /*e630*/  LEA R8, P1, R17, R2, 0x2 ;  /* 0x0000000211087211 */ /* 0x002fc600078210ff */
[----:B------:R1:W-:Y:S01]  /*e640*/  STL.64 [R1+0x1f8], R4 ;  /* 0x0001f80401007387 */ /* 0x0003e20000100a00 */
[----:B------:R-:W-:-:S03]  /*e650*/  LEA.HI.X.SX32 R9, R17, R0, 0x2, P1 ;  /* 0x0000000011097211 */ /* 0x000fc600008f16ff */
[----:B------:R-:W3:Y:S01]  /*e660*/  LDL R17, [R1+0x538] ;  /* 0x0005380001117983 */ /* 0x000ee20000100800 */
[----:B------:R-:W-:-:S03]  /*e670*/  LEA R6, P4, R18, R2, 0x2 ;  /* 0x0000000212067211 */ /* 0x000fc600078810ff */
[----:B------:R1:W-:Y:S01]  /*e680*/  STL.64 [R1+0x1f0], R8 ;  /* 0x0001f00801007387 */ /* 0x0003e20000100a00 */
[----:B------:R-:W-:-:S03]  /*e690*/  LEA.HI.X.SX32 R7, R18, R0, 0x2, P4 ;  /* 0x0000000012077211 */ /* 0x000fc600020f16ff */
[----:B------:R-:W3:Y:S01]  /*e6a0*/  LDL R18, [R1+0x534] ;  /* 0x0005340001127983 */ /* 0x000ee20000100800 */
[----:B-1----:R-:W-:-:S03]  /*e6b0*/  LEA R4, P3, R19, R2, 0x2 ;  /* 0x0000000213047211 */ /* 0x002fc600078610ff */
[----:B------:R-:W3:Y:S01]  /*e6c0*/  LDL R26, [R1+0x530] ;  /* 0x00053000011a7983 */ /* 0x000ee20000100800 */
[----:B------:R-:W-:-:S03]  /*e6d0*/  LEA.HI.X.SX32 R5, R19, R0, 0x2, P3 ;  /* 0x0000000013057211 */ /* 0x000fc600018f16ff */
[----:B------:R1:W-:Y:S01]  /*e6e0*/  STL.64 [R1+0x1e8], R6 ;  /* 0x0001e80601007387 */ /* 0x0003e20000100a00 */
[----:B------:R-:W-:-:S03]  /*e6f0*/  LEA R8, P1, R21, R2, 0x2 ;  /* 0x0000000215087211 */ /* 0x000fc600078210ff */
[----:B------:R-:W3:Y:S01]  /*e700*/  LDL R19, [R1+0x52c] ;  /* 0x00052c0001137983 */ /* 0x000ee20000100800 */
[----:B------:R-:W-:-:S03]  /*e710*/  LEA.HI.X.SX32 R9, R21, R0, 0x2, P1 ;  /* 0x0000000015097211 */ /* 0x000fc600008f16ff */
[----:B------:R4:W-:Y:S04]  /*e720*/  STL.64 [R1+0x1e0], R4 ;  /* 0x0001e00401007387 */ /* 0x0009e80000100a00 */
[----:B------:R-:W3:Y:S01]  /*e730*/  LDL R21, [R1+0x528] ;  /* 0x0005280001157983 */ /* 0x000ee20000100800 */
        /* <DEDUP_REMOVED lines=11> */
[----:B------:R-:W4:Y:S01]  /*e7f0*/  LDL R12, [R1+0x51c] ;  /* 0x00051c00010c7983 */ /* 0x000f220000100800 */
[----:B-1----:R-:W-:-:S03]  /*e800*/  LEA R6, P4, R13, R2, 0x2 ;  /* 0x000000020d067211 */ /* 0x002fc600078810ff */
[----:B------:R1:W-:Y:S01]  /*e810*/  STL.64 [R1+0x1c0], R8 ;  /* 0x0001c00801007387 */ /* 0x0003e20000100a00 */
[----:B------:R-:W-:-:S03]  /*e820*/  LEA.HI.X.SX32 R7, R13, R0, 0x2, P4 ;  /* 0x000000000d077211 */ /* 0x000fc600020f16ff */
[----:B------:R-:W4:Y:S01]  /*e830*/  LDL R13, [R1+0x518] ;  /* 0x00051800010d7983 */ /* 0x000f220000100800 */
[----:B--2---:R-:W-:-:S04]  /*e840*/  LEA R4, P3, R14, R2, 0x2 ;  /* 0x000000020e047211 */ /* 0x004fc800078610ff */
[----:B------:R-:W-:Y:S01]  /*e850*/  LEA.HI.X.SX32 R5, R14, R0, 0x2, P3 ;  /* 0x000000000e057211 */ /* 0x000fe200018f16ff */
[----:B------:R2:W-:Y:S01]  /*e860*/  STL.64 [R1+0x1b8], R6 ;  /* 0x0001b80601007387 */ /* 0x0005e20000100a00 */
[----:B-1----:R-:W-:-:S03]  /*e870*/  LEA R8, P1, R10, R2, 0x2 ;  /* 0x000000020a087211 */ /* 0x002fc600078210ff */
[----:B------:R-:W4:Y:S04]  /*e880*/  LDL R14, [R1+0x514] ;  /* 0x00051400010e7983 */ /* 0x000f280000100800 */
[----:B------:R3:W-:Y:S01]  /*e890*/  STL.64 [R1+0x1b0], R4 ;  /* 0x0001b00401007387 */ /* 0x0007e20000100a00 */
[----:B------:R-:W-:-:S03]  /*e8a0*/  LEA.HI.X.SX32 R9, R10, R0, 0x2, P1 ;  /* 0x000000000a097211 */ /* 0x000fc600008f16ff */
[----:B------:R-:W4:Y:S01]  /*e8b0*/  LDL R10, [R1+0x510] ;  /* 0x00051000010a7983 */ /* 0x000f220000100800 */
[----:B--2---:R-:W-:-:S04]  /*e8c0*/  LEA R6, P4, R15, R2, 0x2 ;  /* 0x000000020f067211 */ /* 0x004fc800078810ff */
[----:B------:R-:W-:Y:S02]  /*e8d0*/  LEA.HI.X.SX32 R7, R15, R0, 0x2, P4 ;  /* 0x000000000f077211 */ /* 0x000fe400020f16ff */
[----:B------:R-:W2:Y:S01]  /*e8e0*/  LDL R15, [R1+0x50c] ;  /* 0x00050c00010f7983 */ /* 0x000ea20000100800 */
[----:B---3--:R-:W-:-:S03]  /*e8f0*/  LEA R4, P3, R16, R2, 0x2 ;  /* 0x0000000210047211 */ /* 0x008fc600078610ff */
[----:B------:R1:W-:Y:S01]  /*e900*/  STL.64 [R1+0x1a8], R8 ;  /* 0x0001a80801007387 */ /* 0x0003e20000100a00 */
[----:B------:R-:W-:-:S03]  /*e910*/  LEA.HI.X.SX32 R5, R16, R0, 0x2, P3 ;  /* 0x0000000010057211 */ /* 0x000fc600018f16ff */
[----:B------:R-:W-:Y:S04]  /*e920*/  STL.64 [R1+0x1a0], R6 ;  /* 0x0001a00601007387 */ /* 0x000fe80000100a00 */
[----:B------:R-:W3:Y:S04]  /*e930*/  LDL R16, [R1+0x508] ;  /* 0x0005080001107983 */ /* 0x000ee80000100800 */
[----:B------:R1:W-:Y:S02]  /*e940*/  STL.64 [R1+0x398], R4 ;  /* 0x0003980401007387 */ /* 0x0003e40000100a00 */
[----:B-1----:R-:W-:-:S04]  /*e950*/  LEA R8, P1, R17, R2, 0x2 ;  /* 0x0000000211087211 */ /* 0x002fc800078210ff */
[----:B------:R-:W-:Y:S02]  /*e960*/  LEA.HI.X.SX32 R9, R17, R0, 0x2, P1 ;  /* 0x0000000011097211 */ /* 0x000fe400008f16ff */
[----:B------:R-:W3:Y:S01]  /*e970*/  LDL R17, [R1+0x504] ;  /* 0x0005040001117983 */ /* 0x000ee20000100800 */
[----:B------:R-:W-:-:S03]  /*e980*/  LEA R4, P3, R18, R2, 0x2 ;  /* 0x0000000212047211 */ /* 0x000fc600078610ff */
[----:B------:R1:W-:Y:S01]  /*e990*/  STL.64 [R1+0x198], R8 ;  /* 0x0001980801007387 */ /* 0x0003e20000100a00 */
[----:B------:R-:W-:Y:S02]  /*e9a0*/  LEA R6, P4, R26, R2, 0x2 ;  /* 0x000000021a067211 */ /* 0x000fe400078810ff */
[-C--:B------:R-:W-:Y:S02]  /*e9b0*/  LEA.HI.X.SX32 R5, R18, R0.reuse, 0x2, P3 ;  /* 0x0000000012057211 */ /* 0x080fe400018f16ff */
[----:B------:R-:W3:Y:S01]  /*e9c0*/  LDL R18, [R1+0x500] ;  /* 0x0005000001127983 */ /* 0x000ee20000100800 */
[----:B------:R-:W-:-:S03]  /*e9d0*/  LEA.HI.X.SX32 R7, R26, R0, 0x2, P4 ;  /* 0x000000001a077211 */ /* 0x000fc600020f16ff */
[----:B------:R1:W-:Y:S02]  /*e9e0*/  STL.64 [R1+0x190], R4 ;  /* 0x0001900401007387 */ /* 0x0003e40000100a00 */
[C---:B-1----:R-:W-:Y:S02]  /*e9f0*/  LEA R8, P1, R19.reuse, R2, 0x2 ;  /* 0x0000000213087211 */ /* 0x042fe400078210ff */
[----:B------:R-:W3:Y:S02]  /*ea00*/  LDL R26, [R1+0x4fc] ;  /* 0x0004fc00011a7983 */ /* 0x000ee40000100800 */
[----:B------:R-:W-:Y:S02]  /*ea10*/  LEA.HI.X.SX32 R9, R19, R0, 0x2, P1 ;  /* 0x0000000013097211 */ /* 0x000fe400008f16ff */
[----:B------:R1:W-:Y:S01]  /*ea20*/  STL.64 [R1+0x188], R6 ;  /* 0x0001880601007387 */ /* 0x0003e20000100a00 */
[----:B------:R-:W-:-:S03]  /*ea30*/  LEA R4, P3, R21, R2, 0x2 ;  /* 0x0000000215047211 */ /* 0x000fc600078610ff */
[----:B------:R-:W3:Y:S01]  /*ea40*/  LDL R19, [R1+0x4f8] ;  /* 0x0004f80001137983 */ /* 0x000ee20000100800 */
[----:B------:R-:W-:-:S03]  /*ea50*/  LEA.HI.X.SX32 R5, R21, R0, 0x2, P3 ;  /* 0x0000000015057211 */ /* 0x000fc600018f16ff */
[----:B------:R4:W-:Y:S01]  /*ea60*/  STL.64 [R1+0x180], R8 ;  /* 0x0001800801007387 */ /* 0x0009e20000100a00 */
[----:B-1----:R-:W-:-:S03]  /*ea70*/  LEA R6, P4, R27, R2, 0x2 ;  /* 0x000000021b067211 */ /* 0x002fc600078810ff */
[----:B------:R-:W3:Y:S01]  /*ea80*/  LDL R21, [R1+0x4f4] ;  /* 0x0004f40001157983 */ /* 0x000ee20000100800 */
[----:B------:R-:W-:-:S03]  /*ea90*/  LEA.HI.X.SX32 R7, R27, R0, 0x2, P4 ;  /* 0x000000001b077211 */ /* 0x000fc600020f16ff */
[----:B------:R1:W-:Y:S04]  /*eaa0*/  STL.64 [R1+0x178], R4 ;  /* 0x0001780401007387 */ /* 0x0003e80000100a00 */
[----:B------:R-:W3:Y:S04]  /*eab0*/  LDL R27, [R1+0x4f0] ;  /* 0x0004f000011b7983 */ /* 0x000ee80000100800 */
[----:B------:R1:W-:Y:S01]  /*eac0*/  STL.64 [R1+0x170], R6 ;  /* 0x0001700601007387 */ /* 0x0003e20000100a00 */
[----:B----4-:R-:W-:-:S04]  /*ead0*/  LEA R8, P1, R11, R2, 0x2 ;  /* 0x000000020b087211 */ /* 0x010fc800078210ff */
[----:B------:R-:W-:Y:S02]  /*eae0*/  LEA.HI.X.SX32 R9, R11, R0, 0x2, P1 ;  /* 0x000000000b097211 */ /* 0x000fe400008f16ff */
[----:B------:R-:W4:Y:S01]  /*eaf0*/  LDL R11, [R1+0x4ec] ;  /* 0x0004ec00010b7983 */ /* 0x000f220000100800 */
[----:B-1----:R-:W-:-:S03]  /*eb00*/  LEA R4, P3, R12, R2, 0x2 ;  /* 0x000000020c047211 */ /* 0x002fc600078610ff */
[----:B------:R1:W-:Y:S01]  /*eb10*/  STL.64 [R1+0x168], R8 ;  /* 0x0001680801007387 */ /* 0x0003e20000100a00 */
[----:B------:R-:W-:-:S03]  /*eb20*/  LEA.HI.X.SX32 R5, R12, R0, 0x2, P3 ;  /* 0x000000000c057211 */ /* 0x000fc600018f16ff */
[----:B------:R-:W4:Y:S01]  /*eb30*/  LDL R12, [R1+0x4e8] ;  /* 0x0004e800010c7983 */ /* 0x000f220000100800 */
[----:B------:R-:W-:-:S03]  /*eb40*/  LEA R6, P4, R13, R2, 0x2 ;  /* 0x000000020d067211 */ /* 0x000fc600078810ff */
[----:B------:R1:W-:Y:S01]  /*eb50*/  STL.64 [R1+0x160], R4 ;  /* 0x0001600401007387 */ /* 0x0003e20000100a00 */
[----:B------:R-:W-:-:S03]  /*eb60*/  LEA.HI.X.SX32 R7, R13, R0, 0x2, P4 ;  /* 0x000000000d077211 */ /* 0x000fc600020f16ff */
        /* <DEDUP_REMOVED lines=8> */
[----:B------:R-:W4:Y:S04]  /*ebf0*/  LDL R23, [R1+0x4dc] ;  /* 0x0004dc0001177983 */ /* 0x000f280000100800 */
[----:B------:R1:W-:Y:S01]  /*ec00*/  STL.64 [R1+0x148], R4 ;  /* 0x0001480401007387 */ /* 0x0003e20000100a00 */
[----:B--2---:R-:W-:-:S04]  /*ec10*/  LEA R6, P4, R15, R2, 0x2 ;  /* 0x000000020f067211 */ /* 0x004fc800078810ff */
[----:B------:R-:W-:Y:S02]  /*ec20*/  LEA.HI.X.SX32 R7, R15, R0, 0x2, P4 ;  /* 0x000000000f077211 */ /* 0x000fe400020f16ff */
        /* <DEDUP_REMOVED lines=12> */
[----:B------:R-:W2:Y:S01]  /*ecf0*/  LDL R18, [R1+0x4cc] ;  /* 0x0004cc0001127983 */ /* 0x000ea20000100800 */
[----:B-1----:R-:W-:-:S04]  /*ed00*/  LEA R8, P1, R26, R2, 0x2 ;  /* 0x000000021a087211 */ /* 0x002fc800078210ff */
[----:B------:R-:W-:Y:S01]  /*ed10*/  LEA.HI.X.SX32 R9, R26, R0, 0x2, P1 ;  /* 0x000000001a097211 */ /* 0x000fe200008f16ff */
[----:B------:R1:W-:Y:S01]  /*ed20*/  STL.64 [R1+0x128], R6 ;  /* 0x0001280601007387 */ /* 0x0003e20000100a00 */
[----:B---3--:R-:W-:-:S03]  /*ed30*/  LEA R4, P3, R19, R2, 0x2 ;  /* 0x0000000213047211 */ /* 0x008fc600078610ff */
        /* <DEDUP_REMOVED lines=10> */
[----:B------:R-:W3:Y:S04]  /*ede0*/  LDL R26, [R1+0x4bc] ;  /* 0x0004bc00011a7983 */ /* 0x000ee80000100800 */
        /* <DEDUP_REMOVED lines=18> */
[----:B------:R-:W-:-:S04]  /*ef10*/  LEA R6, P4, R23, R2, 0x2 ;  /* 0x0000000217067211 */ /* 0x000fc800078810ff */
[----:B------:R-:W-:Y:S01]  /*ef20*/  LEA.HI.X.SX32 R7, R23, R0, 0x2, P4 ;  /* 0x0000000017077211 */ /* 0x000fe200020f16ff */
[----:B------:R1:W-:Y:S04]  /*ef30*/  STL.64 [R1+0xe8], R4 ;  /* 0x0000e80401007387 */ /* 0x0003e80000100a00 */
[----:B------:R1:W-:Y:S01]  /*ef40*/  STL.64 [R1+0xe0], R6 ;  /* 0x0000e00601007387 */ /* 0x0003e20000100a00 */
[----:B--2---:R-:W-:-:S04]  /*ef50*/  LEA R8, P1, R15, R2, 0x2 ;  /* 0x000000020f087211 */ /* 0x004fc800078210ff */
[----:B------:R-:W-:Y:S02]  /*ef60*/  LEA.HI.X.SX32 R9, R15, R0, 0x2, P1 ;  /* 0x000000000f097211 */ /* 0x000fe400008f16ff */
[----:B------:R-:W2:Y:S01]  /*ef70*/  LDL R15, [R1+0x4a4] ;  /* 0x0004a400010f7983 */ /* 0x000ea20000100800 */
[----:B-1----:R-:W-:-:S03]  /*ef80*/  LEA R4, P3, R16, R2, 0x2 ;  /* 0x0000000210047211 */ /* 0x002fc600078610ff */
[----:B------:R1:W-:Y:S01]  /*ef90*/  STL.64 [R1+0xd8], R8 ;  /* 0x0000d80801007387 */ /* 0x0003e20000100a00 */
[----:B------:R-:W-:-:S03]  /*efa0*/  LEA.HI.X.SX32 R5, R16, R0, 0x2, P3 ;  /* 0x0000000010057211 */ /* 0x000fc600018f16ff */
[----:B------:R-:W2:Y:S01]  /*efb0*/  LDL R16, [R1+0x4a0] ;  /* 0x0004a00001107983 */ /* 0x000ea20000100800 */
[----:B------:R-:W-:-:S03]  /*efc0*/  LEA R6, P4, R17, R2, 0x2 ;  /* 0x0000000211067211 */ /* 0x000fc600078810ff */
        /* <DEDUP_REMOVED lines=9> */
[----:B------:R-:W-:Y:S02]  /*f060*/  LEA.HI.X.SX32 R5, R10, R0, 0x2, P3 ;  /* 0x000000000a057211 */ /* 0x000fe400018f16ff */
[----:B-1----:R-:W-:-:S03]  /*f070*/  LEA R6, P4, R19, R2, 0x2 ;  /* 0x0000000213067211 */ /* 0x002fc600078810ff */
[----:B------:R1:W-:Y:S01]  /*f080*/  STL.64 [R1+0xb8], R4 ;  /* 0x0000b80401007387 */ /* 0x0003e20000100a00 */
[----:B------:R-:W-:-:S03]  /*f090*/  LEA.HI.X.SX32 R7, R19, R0, 0x2, P4 ;  /* 0x0000000013077211 */ /* 0x000fc600020f16ff */
[----:B------:R-:W2:Y:S01]  /*f0a0*/  LDL R19, [R1+0x490] ;  /* 0x0004900001137983 */ /* 0x000ea20000100800 */
[----:B---3--:R-:W-:-:S03]  /*f0b0*/  LEA R8, P1, R21, R2, 0x2 ;  /* 0x0000000215087211 */ /* 0x008fc600078210ff */
[----:B------:R3:W-:Y:S01]  /*f0c0*/  STL.64 [R1+0xb0], R6 ;  /* 0x0000b00601007387 */ /* 0x0007e20000100a00 */
[C---:B-1----:R-:W-:Y:S02]  /*f0d0*/  LEA R4, P3, R26.reuse, R2, 0x2 ;  /* 0x000000021a047211 */ /* 0x042fe400078610ff */
[-C--:B------:R-:W-:Y:S02]  /*f0e0*/  LEA.HI.X.SX32 R9, R21, R0.reuse, 0x2, P1 ;  /* 0x0000000015097211 */ /* 0x080fe400008f16ff */
[----:B------:R-:W2:Y:S01]  /*f0f0*/  LDL R21, [R1+0x48c] ;  /* 0x00048c0001157983 */ /* 0x000ea20000100800 */
[----:B------:R-:W-:Y:S02]  /*f100*/  LEA.HI.X.SX32 R5, R26, R0, 0x2, P3 ;  /* 0x000000001a057211 */ /* 0x000fe400018f16ff */
[C---:B---3--:R-:W-:Y:S01]  /*f110*/  LEA R6, P4, R27.reuse, R2, 0x2 ;  /* 0x000000021b067211 */ /* 0x048fe200078810ff */
[----:B------:R4:W-:Y:S03]  /*f120*/  STL.64 [R1+0xa8], R8 ;  /* 0x0000a80801007387 */ /* 0x0009e60000100a00 */
[----:B------:R-:W-:Y:S01]  /*f130*/  LEA.HI.X.SX32 R7, R27, R0, 0x2, P4 ;  /* 0x000000001b077211 */ /* 0x000fe200020f16ff */
[----:B------:R-:W2:Y:S04]  /*f140*/  LDL R23, [R1+0x488] ;  /* 0x0004880001177983 */ /* 0x000ea80000100800 */
[----:B------:R1:W-:Y:S04]  /*f150*/  STL.64 [R1+0xa0], R4 ;  /* 0x0000a00401007387 */ /* 0x0003e80000100a00 */
[----:B------:R-:W2:Y:S04]  /*f160*/  LDL R24, [R1+0x484] ;  /* 0x0004840001187983 */ /* 0x000ea80000100800 */
[----:B------:R1:W-:Y:S04]  /*f170*/  STL.64 [R1+0x98], R6 ;  /* 0x0000980601007387 */ /* 0x0003e80000100a00 */
[----:B------:R-:W2:Y:S01]  /*f180*/  LDL R26, [R1+0x480] ;  /* 0x00048000011a7983 */ /* 0x000ea20000100800 */
[----:B----4-:R-:W-:-:S04]  /*f190*/  LEA R8, P1, R11, R2, 0x2 ;  /* 0x000000020b087211 */ /* 0x010fc800078210ff */
[----:B------:R-:W-:-:S05]  /*f1a0*/  LEA.HI.X.SX32 R9, R11, R0, 0x2, P1 ;  /* 0x000000000b097211 */ /* 0x000fca00008f16ff */
[----:B------:R4:W-:Y:S04]  /*f1b0*/  STL.64 [R1+0x90], R8 ;  /* 0x0000900801007387 */ /* 0x0009e80000100a00 */
[----:B------:R-:W3:Y:S01]  /*f1c0*/  LDL R27, [R1+0x47c] ;  /* 0x00047c00011b7983 */ /* 0x000ee20000100800 */
[----:B-1----:R-:W-:-:S03]  /*f1d0*/  LEA R4, P3, R12, R2, 0x2 ;  /* 0x000000020c047211 */ /* 0x002fc600078610ff */
[----:B------:R-:W3:Y:S01]  /*f1e0*/  LDL R10, [R1+0x478] ;  /* 0x00047800010a7983 */ /* 0x000ee20000100800 */
[----:B------:R-:W-:Y:S02]  /*f1f0*/  LEA.HI.X.SX32 R5, R12, R0, 0x2, P3 ;  /* 0x000000000c057211 */ /* 0x000fe400018f16ff */
[----:B------:R-:W-:-:S03]  /*f200*/  LEA R6, P4, R13, R2, 0x2 ;  /* 0x000000020d067211 */ /* 0x000fc600078810ff */
[----:B------:R2:W-:Y:S01]  /*f210*/  STL.64 [R1+0x88], R4 ;  /* 0x0000880401007387 */ /* 0x0005e20000100a00 */
[----:B------:R-:W-:-:S03]  /*f220*/  LEA.HI.X.SX32 R7, R13, R0, 0x2, P4 ;  /* 0x000000000d077211 */ /* 0x000fc600020f16ff */
[----:B------:R-:W3:Y:S01]  /*f230*/  LDL R11, [R1+0x474] ;  /* 0x00047400010b7983 */ /* 0x000ee20000100800 */
[----:B----4-:R-:W-:-:S03]  /*f240*/  LEA R8, P1, R14, R2, 0x2 ;  /* 0x000000020e087211 */ /* 0x010fc600078210ff */
[----:B------:R1:W-:Y:S01]  /*f250*/  STL.64 [R1+0x80], R6 ;  /* 0x0000800601007387 */ /* 0x0003e20000100a00 */
[----:B------:R-:W-:-:S03]  /*f260*/  LEA.HI.X.SX32 R9, R14, R0, 0x2, P1 ;  /* 0x000000000e097211 */ /* 0x000fc600008f16ff */
[----:B------:R-:W4:Y:S04]  /*f270*/  LDL R12, [R1+0x470] ;  /* 0x00047000010c7983 */ /* 0x000f280000100800 */
[----:B------:R1:W-:Y:S04]  /*f280*/  STL.64 [R1+0x78], R8 ;  /* 0x0000780801007387 */ /* 0x0003e80000100a00 */
[----:B------:R-:W4:Y:S04]  /*f290*/  LDL R13, [R1+0x46c] ;  /* 0x00046c00010d7983 */ /* 0x000f280000100800 */
[----:B------:R-:W4:Y:S01]  /*f2a0*/  LDL R14, [R1+0x468] ;  /* 0x00046800010e7983 */ /* 0x000f220000100800 */
[----:B--2---:R-:W-:-:S04]  /*f2b0*/  LEA R4, P3, R15, R2, 0x2 ;  /* 0x000000020f047211 */ /* 0x004fc800078610ff */
[----:B------:R-:W-:Y:S02]  /*f2c0*/  LEA.HI.X.SX32 R5, R15, R0, 0x2, P3 ;  /* 0x000000000f057211 */ /* 0x000fe400018f16ff */
[----:B-1----:R-:W-:-:S03]  /*f2d0*/  LEA R6, P4, R16, R2, 0x2 ;  /* 0x0000000210067211 */ /* 0x002fc600078810ff */
[----:B------:R1:W-:Y:S01]  /*f2e0*/  STL.64 [R1+0x70], R4 ;  /* 0x0000700401007387 */ /* 0x0003e20000100a00 */
[----:B------:R-:W-:-:S03]  /*f2f0*/  LEA.HI.X.SX32 R7, R16, R0, 0x2, P4 ;  /* 0x0000000010077211 */ /* 0x000fc600020f16ff */
[----:B------:R-:W2:Y:S04]  /*f300*/  LDL R15, [R1+0x464] ;  /* 0x00046400010f7983 */ /* 0x000ea80000100800 */
        /* <DEDUP_REMOVED lines=8> */
[----:B------:R-:W2:Y:S04]  /*f390*/  LDL R18, [R1+0x458] ;  /* 0x0004580001127983 */ /* 0x000ea80000100800 */
[----:B------:R1:W-:Y:S01]  /*f3a0*/  STL.64 [R1+0x58], R4 ;  /* 0x0000580401007387 */ /* 0x0003e20000100a00 */
[----:B------:R-:W-:-:S04]  /*f3b0*/  LEA R6, P4, R19, R2, 0x2 ;  /* 0x0000000213067211 */ /* 0x000fc800078810ff */
        /* <DEDUP_REMOVED lines=12> */
[----:B------:R-:W-:Y:S02]  /*f480*/  LEA.HI.X.SX32 R7, R24, R0, 0x2, P4 ;  /* 0x0000000018077211 */ /* 0x000fe400020f16ff */
[----:B------:R-:W-:-:S03]  /*f490*/  LEA R8, P1, R26, R2, 0x2 ;  /* 0x000000021a087211 */ /* 0x000fc600078210ff */
[----:B------:R1:W-:Y:S01]  /*f4a0*/  STL.64 [R1+0x38], R6 ;  /* 0x0000380601007387 */ /* 0x0003e20000100a00 */
[----:B------:R-:W-:-:S03]  /*f4b0*/  LEA.HI.X.SX32 R9, R26, R0, 0x2, P1 ;  /* 0x000000001a097211 */ /* 0x000fc600008f16ff */
[----:B------:R-:W2:Y:S04]  /*f4c0*/  LDL R26, [R1+0x448] ;  /* 0x00044800011a7983 */ /* 0x000ea80000100800 */
[----:B------:R1:W-:Y:S01]  /*f4d0*/  STL.64 [R1+0x30], R8 ;  /* 0x0000300801007387 */ /* 0x0003e20000100a00 */
[----:B---3--:R-:W-:-:S04]  /*f4e0*/  LEA R4, P3, R27, R2, 0x2 ;  /* 0x000000021b047211 */ /* 0x008fc800078610ff */
[----:B------:R-:W-:Y:S02]  /*f4f0*/  LEA.HI.X.SX32 R5, R27, R0, 0x2, P3 ;  /* 0x000000001b057211 */ /* 0x000fe400018f16ff */
[----:B------:R-:W3:Y:S01]  /*f500*/  LDL R27, [R1+0x444] ;  /* 0x00044400011b7983 */ /* 0x000ee20000100800 */
[----:B-1----:R-:W-:-:S04]  /*f510*/  LEA R6, P4, R10, R2, 0x2 ;  /* 0x000000020a067211 */ /* 0x002fc800078810ff */
[----:B------:R-:W-:Y:S02]  /*f520*/  LEA.HI.X.SX32 R7, R10, R0, 0x2, P4 ;  /* 0x000000000a077211 */ /* 0x000fe400020f16ff */
[C---:B------:R-:W-:Y:S01]  /*f530*/  LEA R8, P1, R11.reuse, R2, 0x2 ;  /* 0x000000020b087211 */ /* 0x040fe200078210ff */
[----:B------:R4:W-:Y:S03]  /*f540*/  STL.64 [R1+0x28], R4 ;  /* 0x0000280401007387 */ /* 0x0009e60000100a00 */
[----:B------:R-:W-:Y:S01]  /*f550*/  LEA.HI.X.SX32 R9, R11, R0, 0x2, P1 ;  /* 0x000000000b097211 */ /* 0x000fe200008f16ff */
[----:B------:R1:W-:Y:S04]  /*f560*/  STL.64 [R1+0x20], R6 ;  /* 0x0000200601007387 */ /* 0x0003e80000100a00 */
[----:B------:R4:W-:Y:S02]  /*f570*/  STL.64 [R1+0x18], R8 ;  /* 0x0000180801007387 */ /* 0x0009e40000100a00 */
[----:B----4-:R-:W-:-:S02]  /*f580*/  LEA R4, P3, R12, R2, 0x2 ;  /* 0x000000020c047211 */ /* 0x010fc400078610ff */
[C---:B-1----:R-:W-:Y:S02]  /*f590*/  LEA R6, P4, R13.reuse, R2, 0x2 ;  /* 0x000000020d067211 */ /* 0x042fe400078810ff */
[----:B------:R-:W-:Y:S02]  /*f5a0*/  LEA.HI.X.SX32 R5, R12, R0, 0x2, P3 ;  /* 0x000000000c057211 */ /* 0x000fe400018f16ff */
[C---:B------:R-:W-:Y:S02]  /*f5b0*/  LEA R8, P1, R14.reuse, R2, 0x2 ;  /* 0x000000020e087211 */ /* 0x040fe400078210ff */
[-C--:B------:R-:W-:Y:S02]  /*f5c0*/  LEA.HI.X.SX32 R7, R13, R0.reuse, 0x2, P4 ;  /* 0x000000000d077211 */ /* 0x080fe400020f16ff */
[----:B------:R-:W-:Y:S01]  /*f5d0*/  LEA.HI.X.SX32 R9, R14, R0, 0x2, P1 ;  /* 0x000000000e097211 */ /* 0x000fe200008f16ff */
[----:B------:R2:W-:Y:S04]  /*f5e0*/  STL.64 [R1+0x10], R4 ;  /* 0x0000100401007387 */ /* 0x0005e80000100a00 */
[----:B------:R1:W-:Y:S04]  /*f5f0*/  STL.64 [R1+0x8], R6 ;  /* 0x0000080601007387 */ /* 0x0003e80000100a00 */
[----:B------:R4:W-:Y:S01]  /*f600*/  STL.64 [R1], R8 ;  /* 0x0000000801007387 */ /* 0x0009e20000100a00 */
[----:B--2---:R-:W-:-:S02]  /*f610*/  LEA R4, P3, R15, R2, 0x2 ;  /* 0x000000020f047211 */ /* 0x004fc400078610ff */
[C---:B-1----:R-:W-:Y:S02]  /*f620*/  LEA R6, P4, R16.reuse, R2, 0x2 ;  /* 0x0000000210067211 */ /* 0x042fe400078810ff */
[-C--:B------:R-:W-:Y:S02]  /*f630*/  LEA.HI.X.SX32 R5, R15, R0.reuse, 0x2, P3 ;  /* 0x000000000f057211 */ /* 0x080fe400018f16ff */
[----:B------:R-:W-:Y:S02]  /*f640*/  LEA.HI.X.SX32 R7, R16, R0, 0x2, P4 ;  /* 0x0000000010077211 */ /* 0x000fe400020f16ff */
[C---:B----4-:R-:W-:Y:S01]  /*f650*/  LEA R8, P1, R17.reuse, R2, 0x2 ;  /* 0x0000000211087211 */ /* 0x050fe200078210ff */
[----:B------:R1:W-:Y:S03]  /*f660*/  STL.64 [R1+0x1038], R4 ;  /* 0x0010380401007387 */ /* 0x0003e60000100a00 */
[----:B------:R-:W-:-:S02]  /*f670*/  LEA.HI.X.SX32 R9, R17, R0, 0x2, P1 ;  /* 0x0000000011097211 */ /* 0x000fc400008f16ff */
[C---:B------:R-:W-:Y:S01]  /*f680*/  LEA R10, P3, R18.reuse, R2, 0x2 ;  /* 0x00000002120a7211 */ /* 0x040fe200078610ff */
[----:B------:R-:W-:Y:S03]  /*f690*/  STL.64 [R1+0xf78], R6 ;  /* 0x000f780601007387 */ /* 0x000fe60000100a00 */
[----:B------:R-:W-:Y:S01]  /*f6a0*/  LEA.HI.X.SX32 R11, R18, R0, 0x2, P3 ;  /* 0x00000000120b7211 */ /* 0x000fe200018f16ff */
[----:B------:R2:W-:Y:S01]  /*f6b0*/  STL.64 [R1+0x1040], R8 ;  /* 0x0010400801007387 */ /* 0x0005e20000100a00 */
[----:B-1----:R-:W-:-:S03]  /*f6c0*/  IMAD.MOV.U32 R5, RZ, RZ, R20 ;  /* 0x000000ffff057224 */ /* 0x002fc600078e0014 */
[----:B--2---:R-:W2:Y:S01]  /*f6d0*/  LDL R9, [R1+0x43c] ;  /* 0x00043c0001097983 */ /* 0x004ea20000100800 */
[----:B------:R-:W-:-:S04]  /*f6e0*/  LEA R12, P4, R19, R2, 0x2 ;  /* 0x00000002130c7211 */ /* 0x000fc800078810ff */
[----:B------:R-:W-:Y:S01]  /*f6f0*/  LEA.HI.X.SX32 R13, R19, R0, 0x2, P4 ;  /* 0x00000000130d7211 */ /* 0x000fe200020f16ff */
[----:B------:R-:W-:Y:S01]  /*f700*/  STL.64 [R1+0xf80], R10 ;  /* 0x000f800a01007387 */ /* 0x000fe20000100a00 */
[----:B------:R-:W-:-:S03]  /*f710*/  LEA R14, P1, R21, R2, 0x2 ;  /* 0x00000002150e7211 */ /* 0x000fc600078210ff */
[----:B------:R1:W-:Y:S01]  /*f720*/  STL.64 [R1+0x1048], R12 ;  /* 0x0010480c01007387 */ /* 0x0003e20000100a00 */
[----:B------:R-:W-:Y:S02]  /*f730*/  LEA.HI.X.SX32 R15, R21, R0, 0x2, P1 ;  /* 0x00000000150f7211 */ /* 0x000fe400008f16ff */
[C---:B------:R-:W-:Y:S01]  /*f740*/  LEA R16, P3, R23.reuse, R2, 0x2 ;  /* 0x0000000217107211 */ /* 0x040fe200078610ff */
[----:B-1----:R-:W4:Y:S03]  /*f750*/  LDL R13, [R1+0x438] ;  /* 0x00043800010d7983 */ /* 0x002f260000100800 */
[----:B------:R-:W-:Y:S01]  /*f760*/  LEA.HI.X.SX32 R17, R23, R0, 0x2, P3 ;  /* 0x0000000017117211 */ /* 0x000fe200018f16ff */
[----:B------:R-:W-:Y:S04]  /*f770*/  STL.64 [R1+0xf88], R14 ;  /* 0x000f880e01007387 */ /* 0x000fe80000100a00 */
[----:B------:R-:W4:Y:S04]  /*f780*/  LDL R11, [R1+0x424] ;  /* 0x00042400010b7983 */ /* 0x000f280000100800 */
[----:B------:R1:W-:Y:S01]  /*f790*/  STL.64 [R1+0x1050], R16 ;  /* 0x0010501001007387 */ /* 0x0003e20000100a00 */
[----:B------:R-:W-:-:S03]  /*f7a0*/  LEA R18, P4, R26, R2, 0x2 ;  /* 0x000000021a127211 */ /* 0x000fc600078810ff */
[----:B------:R-:W4:Y:S01]  /*f7b0*/  LDL R7, [R1+0x420] ;  /* 0x0004200001077983 */ /* 0x000f220000100800 */
[----:B------:R-:W-:-:S03]  /*f7c0*/  LEA.HI.X.SX32 R19, R26, R0, 0x2, P4 ;  /* 0x000000001a137211 */ /* 0x000fc600020f16ff */
[----:B-1----:R-:W4:Y:S04]  /*f7d0*/  LDL R17, [R1+0x434] ;  /* 0x0004340001117983 */ /* 0x002f280000100800 */
[----:B------:R1:W-:Y:S04]  /*f7e0*/  STL.64 [R1+0xf90], R18 ;  /* 0x000f901201007387 */ /* 0x0003e80000100a00 */
[----:B------:R-:W4:Y:S04]  /*f7f0*/  LDL R4, [R1+0x41c] ;  /* 0x00041c0001047983 */ /* 0x000f280000100800 */
[----:B-1----:R-:W4:Y:S04]  /*f800*/  LDL R18, [R1+0x42c] ;  /* 0x00042c0001127983 */ /* 0x002f280000100800 */
[----:B------:R-:W4:Y:S01]  /*f810*/  LDL R19, [R1+0x428] ;  /* 0x0004280001137983 */ /* 0x000f220000100800 */
[----:B---3--:R-:W-:-:S04]  /*f820*/  LEA R20, P1, R27, R2, 0x2 ;  /* 0x000000021b147211 */ /* 0x008fc800078210ff */
[----:B------:R-:W-:-:S05]  /*f830*/  LEA.HI.X.SX32 R21, R27, R0, 0x2, P1 ;  /* 0x000000001b157211 */ /* 0x000fca00008f16ff */
[----:B------:R1:W-:Y:S04]  /*f840*/  STL.64 [R1+0x1058], R20 ;  /* 0x0010581401007387 */ /* 0x0003e80000100a00 */
[----:B------:R-:W3:Y:S04]  /*f850*/  LDL R6, [R1+0x418] ;  /* 0x0004180001067983 */ /* 0x000ee80000100800 */
[----:B-1----:R-:W3:Y:S01]  /*f860*/  LDL R21, [R1+0x430] ;  /* 0x0004300001157983 */ /* 0x002ee20000100800 */
[----:B------:R-:W-:Y:S01]  /*f870*/  IMAD.MOV.U32 R10, RZ, RZ, R22 ;  /* 0x000000ffff0a7224 */ /* 0x000fe200078e0016 */
[----:B------:R-:W-:-:S04]  /*f880*/  LEA R22, P3, R29, R2, 0x2 ;  /* 0x000000021d167211 */ /* 0x000fc800078610ff */
[----:B------:R-:W-:Y:S01]  /*f890*/  LEA.HI.X.SX32 R23, R29, R0, 0x2, P3 ;  /* 0x000000001d177211 */ /* 0x000fe200018f16ff */
[----:B------:R-:W-:-:S04]  /*f8a0*/  IMAD.MOV.U32 R8, RZ, RZ, R25 ;  /* 0x000000ffff087224 */ /* 0x000fc800078e0019 */
[----:B------:R-:W-:Y:S01]  /*f8b0*/  STL.64 [R1+0xf98], R22 ;  /* 0x000f981601007387 */ /* 0x000fe20000100a00 */
[----:B--2---:R-:W-:-:S04]  /*f8c0*/  LEA R24, P4, R9, R2, 0x2 ;  /* 0x0000000209187211 */ /* 0x004fc800078810ff */
[----:B------:R-:W-:Y:S02]  /*f8d0*/  LEA.HI.X.SX32 R25, R9, R0, 0x2, P4 ;  /* 0x0000000009197211 */ /* 0x000fe400020f16ff */
[----:B------:R-:W2:Y:S04]  /*f8e0*/  LDL R9, [R1+0x414] ;  /* 0x0004140001097983 */ /* 0x000ea80000100800 */
[----:B------:R-:W-:Y:S01]  /*f8f0*/  STL.64 [R1+0x1060], R24 ;  /* 0x0010601801007387 */ /* 0x000fe20000100a00 */
[----:B----4-:R-:W-:-:S04]  /*f900*/  LEA R26, P1, R13, R2, 0x2 ;  /* 0x000000020d1a7211 */ /* 0x010fc800078210ff */
[----:B------:R-:W-:-:S05]  /*f910*/  LEA.HI.X.SX32 R27, R13, R0, 0x2, P1 ;  /* 0x000000000d1b7211 */ /* 0x000fca00008f16ff */
[----:B------:R1:W-:Y:S01]  /*f920*/  STL.64 [R1+0xfa0], R26 ;  /* 0x000fa01a01007387 */ /* 0x0003e20000100a00 */
[----:B------:R-:W-:-:S04]  /*f930*/  LEA R28, P3, R17, R2, 0x2 ;  /* 0x00000002111c7211 */ /* 0x000fc800078610ff */
[----:B------:R-:W-:-:S05]  /*f940*/  LEA.HI.X.SX32 R29, R17, R0, 0x2, P3 ;  /* 0x00000000111d7211 */ /* 0x000fca00018f16ff */
[----:B------:R4:W-:Y:S04]  /*f950*/  STL.64 [R1+0x1068], R28 ;  /* 0x0010681c01007387 */ /* 0x0009e80000100a00 */
[----:B-1----:R-:W2:Y:S01]  /*f960*/  LDL R26, [R1+0x408] ;  /* 0x00040800011a7983 */ /* 0x002ea20000100800 */
[----:B------:R-:W-:-:S03]  /*f970*/  LEA R12, P1, R18, R2, 0x2 ;  /* 0x00000002120c7211 */ /* 0x000fc600078210ff */
[----:B------:R-:W2:Y:S04]  /*f980*/  LDL R27, [R1+0x404] ;  /* 0x00040400011b7983 */ /* 0x000ea80000100800 */
[----:B----4-:R-:W4:Y:S04]  /*f990*/  LDL R28, [R1+0x410] ;  /* 0x00041000011c7983 */ /* 0x010f280000100800 */
[----:B------:R-:W4:Y:S01]  /*f9a0*/  LDL R29, [R1+0x40c] ;  /* 0x00040c00011d7983 */ /* 0x000f220000100800 */
[----:B------:R-:W-:Y:S02]  /*f9b0*/  LEA.HI.X.SX32 R13, R18, R0, 0x2, P1 ;  /* 0x00000000120d7211 */ /* 0x000fe400008f16ff */
[----:B------:R-:W-:-:S04]  /*f9c0*/  LEA R16, P3, R19, R2, 0x2 ;  /* 0x0000000213107211 */ /* 0x000fc800078610ff */
[----:B------:R-:W-:Y:S02]  /*f9d0*/  LEA.HI.X.SX32 R17, R19, R0, 0x2, P3 ;  /* 0x0000000013117211 */ /* 0x000fe400018f16ff */
[----:B---3--:R-:W-:-:S04]  /*f9e0*/  LEA R14, P4, R21, R2, 0x2 ;  /* 0x00000002150e7211 */ /* 0x008fc800078810ff */
[----:B------:R-:W-:-:S05]  /*f9f0*/  LEA.HI.X.SX32 R15, R21, R0, 0x2, P4 ;  /* 0x00000000150f7211 */ /* 0x000fca00020f16ff */
[----:B------:R1:W-:Y:S04]  /*fa00*/  STL.64 [R1+0x298], R14 ;  /* 0x0002980e01007387 */ /* 0x0003e80000100a00 */
[----:B------:R-:W3:Y:S04]  /*fa10*/  LDL R24, [R1+0x400] ;  /* 0x0004000001187983 */ /* 0x000ee80000100800 */
[----:B------:R1:W-:Y:S04]  /*fa20*/  STL.64 [R1+0x2a8], R12 ;  /* 0x0002a80c01007387 */ /* 0x0003e80000100a00 */
[----:B------:R-:W3:Y:S01]  /*fa30*/  LDL R25, [R1+0x3fc] ;  /* 0x0003fc0001197983 */ /* 0x000ee20000100800 */
[----:B-1----:R-:W-:-:S03]  /*fa40*/  LEA R14, P4, R11, R2, 0x2 ;  /* 0x000000020b0e7211 */ /* 0x002fc600078810ff */
[----:B------:R-:W3:Y:S04]  /*fa50*/  LDL R22, [R1+0x3f8] ;  /* 0x0003f80001167983 */ /* 0x000ee80000100800 */
[----:B------:R1:W-:Y:S01]  /*fa60*/  STL.64 [R1+0x2b0], R16 ;  /* 0x0002b01001007387 */ /* 0x0003e20000100a00 */
[----:B------:R-:W-:-:S03]  /*fa70*/  LEA.HI.X.SX32 R15, R11, R0, 0x2, P4 ;  /* 0x000000000b0f7211 */ /* 0x000fc600020f16ff */
[----:B------:R-:W3:Y:S01]  /*fa80*/  LDL R23, [R1+0x3f4] ;  /* 0x0003f40001177983 */ /* 0x000ee20000100800 */
[----:B------:R-:W-:-:S03]  /*fa90*/  LEA R12, P1, R7, R2, 0x2 ;  /* 0x00000002070c7211 */ /* 0x000fc600078210ff */
[----:B------:R-:W3:Y:S01]  /*faa0*/  LDL R20, [R1+0x3f0] ;  /* 0x0003f00001147983 */ /* 0x000ee20000100800 */
[----:B------:R-:W-:-:S03]  /*fab0*/  LEA.HI.X.SX32 R13, R7, R0, 0x2, P1 ;  /* 0x00000000070d7211 */ /* 0x000fc600008f16ff */
[----:B------:R1:W-:Y:S02]  /*fac0*/  STL.64 [R1+0x2b8], R14 ;  /* 0x0002b80e01007387 */ /* 0x0003e40000100a00 */
[-C--:B-1----:R-:W-:Y:S02]  /*fad0*/  LEA R16, P3, R4, R2.reuse, 0x2 ;  /* 0x0000000204107211 */ /* 0x082fe400078610ff */
[----:B------:R-:W3:Y:S01]  /*fae0*/  LDL R7, [R1+0x3ec] ;  /* 0x0003ec0001077983 */ /* 0x000ee20000100800 */
[----:B------:R-:W-:-:S03]  /*faf0*/  LEA R18, P4, R6, R2, 0x2 ;  /* 0x0000000206127211 */ /* 0x000fc600078810ff */
[----:B------:R-:W3:Y:S01]  /*fb00*/  LDL R21, [R1+0x3e8] ;  /* 0x0003e80001157983 */ /* 0x000ee20000100800 */
[----:B------:R-:W-:-:S03]  /*fb10*/  LEA.HI.X.SX32 R17, R4, R0, 0x2, P3 ;  /* 0x0000000004117211 */ /* 0x000fc600018f16ff */
[----:B------:R-:W3:Y:S01]  /*fb20*/  LDL R14, [R1+0x3e4] ;  /* 0x0003e400010e7983 */ /* 0x000ee20000100800 */
[----:B------:R-:W-:Y:S01]  /*fb30*/  LEA.HI.X.SX32 R19, R6, R0, 0x2, P4 ;  /* 0x0000000006137211 */ /* 0x000fe200020f16ff */
[----:B------:R-:W-:Y:S02]  /*fb40*/  IMAD.MOV.U32 R6, RZ, RZ, R5 ;  /* 0x000000ffff067224 */ /* 0x000fe400078e0005 */
[----:B------:R2:W-:Y:S04]  /*fb50*/  STL.64 [R1+0x2c0], R12 ;  /* 0x0002c00c01007387 */ /* 0x0005e80000100a00 */
[----:B------:R-:W3:Y:S04]  /*fb60*/  LDL R4, [R1+0x3e0] ;  /* 0x0003e00001047983 */ /* 0x000ee80000100800 */
[----:B------:R-:W-:Y:S04]  /*fb70*/  STL.64 [R1+0x2c8], R16 ;  /* 0x0002c81001007387 */ /* 0x000fe80000100a00 */
[----:B------:R-:W3:Y:S04]  /*fb80*/  LDL R5, [R1+0x3dc] ;  /* 0x0003dc0001057983 */ /* 0x000ee80000100800 */
[----:B------:R-:W-:Y:S04]  /*fb90*/  STL.64 [R1+0x2d0], R18 ;  /* 0x0002d01201007387 */ /* 0x000fe80000100a00 */
[----:B------:R-:W3:Y:S04]  /*fba0*/  LDL R15, [R1+0x3d8] ;  /* 0x0003d800010f7983 */ /* 0x000ee80000100800 */
[----:B------:R-:W3:Y:S01]  /*fbb0*/  LDL R11, [R1+0x3d4] ;  /* 0x0003d400010b7983 */ /* 0x000ee20000100800 */
[----:B--2---:R-:W-:-:S04]  /*fbc0*/  LEA R12, P1, R9, R2, 0x2 ;  /* 0x00000002090c7211 */ /* 0x004fc800078210ff */
[----:B------:R-:W-:Y:S02]  /*fbd0*/  LEA.HI.X.SX32 R13, R9, R0, 0x2, P1 ;  /* 0x00000000090d7211 */ /* 0x000fe400008f16ff */
[----:B------:R-:W2:Y:S04]  /*fbe0*/  LDL R9, [R1+0x3d0] ;  /* 0x0003d00001097983 */ /* 0x000ea80000100800 */
[----:B------:R1:W-:Y:S02]  /*fbf0*/  STL.64 [R1+0x2d8], R12 ;  /* 0x0002d80c01007387 */ /* 0x0003e40000100a00 */
[-C--:B-1----:R-:W-:Y:S02]  /*fc00*/  LEA R12, P1, R26, R2.reuse, 0x2 ;  /* 0x000000021a0c7211 */ /* 0x082fe400078210ff */
[----:B----4-:R-:W-:-:S02]  /*fc10*/  LEA R16, P3, R28, R2, 0x2 ;  /* 0x000000021c107211 */ /* 0x010fc400078610ff */
[C---:B------:R-:W-:Y:S02]  /*fc20*/  LEA R18, P4, R29.reuse, R2, 0x2 ;  /* 0x000000021d127211 */ /* 0x040fe400078810ff */
[-C--:B------:R-:W-:Y:S02]  /*fc30*/  LEA.HI.X.SX32 R17, R28, R0.reuse, 0x2, P3 ;  /* 0x000000001c117211 */ /* 0x080fe400018f16ff */
[-C--:B------:R-:W-:Y:S02]  /*fc40*/  LEA.HI.X.SX32 R19, R29, R0.reuse, 0x2, P4 ;  /* 0x000000001d137211 */ /* 0x080fe400020f16ff */
[----:B------:R-:W-:Y:S01]  /*fc50*/  LEA.HI.X.SX32 R13, R26, R0, 0x2, P1 ;  /* 0x000000001a0d7211 */ /* 0x000fe200008f16ff */
[----:B------:R1:W-:Y:S04]  /*fc60*/  STL.64 [R1+0x2e0], R16 ;  /* 0x0002e01001007387 */ /* 0x0003e80000100a00 */
[----:B------:R3:W-:Y:S04]  /*fc70*/  STL.64 [R1+0x2e8], R18 ;  /* 0x0002e81201007387 */ /* 0x0007e80000100a00 */
[----:B------:R4:W-:Y:S01]  /*fc80*/  STL.64 [R1+0x2f0], R12 ;  /* 0x0002f00c01007387 */ /* 0x0009e20000100a00 */
[----:B-1----:R-:W-:-:S04]  /*fc90*/  LEA R16, P3, R27, R2, 0x2 ;  /* 0x000000021b107211 */ /* 0x002fc800078610ff */
[----:B------:R-:W-:-:S05]  /*fca0*/  LEA.HI.X.SX32 R17, R27, R0, 0x2, P3 ;  /* 0x000000001b117211 */ /* 0x000fca00018f16ff */
[----:B------:R1:W-:Y:S01]  /*fcb0*/  STL.64 [R1+0x2f8], R16 ;  /* 0x0002f81001007387 */ /* 0x0003e20000100a00 */
[----:B---3--:R-:W-:-:S04]  /*fcc0*/  LEA R18, P4, R24, R2, 0x2 ;  /* 0x0000000218127211 */ /* 0x008fc800078810ff */
[----:B------:R-:W-:Y:S02]  /*fcd0*/  LEA.HI.X.SX32 R19, R24, R0, 0x2, P4 ;  /* 0x0000000018137211 */ /* 0x000fe400020f16ff */
[----:B----4-:R-:W-:-:S04]  /*fce0*/  LEA R12, P1, R25, R2, 0x2 ;  /* 0x00000002190c7211 */ /* 0x010fc800078210ff */
[----:B------:R-:W-:Y:S01]  /*fcf0*/  LEA.HI.X.SX32 R13, R25, R0, 0x2, P1 ;  /* 0x00000000190d7211 */ /* 0x000fe200008f16ff */
[----:B------:R3:W-:Y:S01]  /*fd00*/  STL.64 [R1+0x300], R18 ;  /* 0x0003001201007387 */ /* 0x0007e20000100a00 */
[----:B-1----:R-:W-:-:S03]  /*fd10*/  LEA R16, P3, R22, R2, 0x2 ;  /* 0x0000000216107211 */ /* 0x002fc600078610ff */
[----:B------:R1:W-:Y:S01]  /*fd20*/  STL.64 [R1+0x308], R12 ;  /* 0x0003080c01007387 */ /* 0x0003e20000100a00 */
[----:B------:R-:W-:Y:S02]  /*fd30*/  LEA.HI.X.SX32 R17, R22, R0, 0x2, P3 ;  /* 0x0000000016117211 */ /* 0x000fe400018f16ff */
[CC--:B---3--:R-:W-:Y:S02]  /*fd40*/  LEA R18, P4, R23.reuse, R2.reuse, 0x2 ;  /* 0x0000000217127211 */ /* 0x0c8fe400078810ff */
[C---:B-1----:R-:W-:Y:S02]  /*fd50*/  LEA R12, P1, R20.reuse, R2, 0x2 ;  /* 0x00000002140c7211 */ /* 0x042fe400078210ff */
[-C--:B------:R-:W-:Y:S02]  /*fd60*/  LEA.HI.X.SX32 R19, R23, R0.reuse, 0x2, P4 ;  /* 0x0000000017137211 */ /* 0x080fe400020f16ff */
[----:B------:R-:W-:Y:S01]  /*fd70*/  LEA.HI.X.SX32 R13, R20, R0, 0x2, P1 ;  /* 0x00000000140d7211 */ /* 0x000fe200008f16ff */
[----:B------:R1:W-:Y:S04]  /*fd80*/  STL.64 [R1+0x310], R16 ;  /* 0x0003101001007387 */ /* 0x0003e80000100a00 */
[----:B------:R3:W-:Y:S04]  /*fd90*/  STL.64 [R1+0x318], R18 ;  /* 0x0003181201007387 */ /* 0x0007e80000100a00 */
[----:B------:R4:W-:Y:S01]  /*fda0*/  STL.64 [R1+0x320], R12 ;  /* 0x0003200c01007387 */ /* 0x0009e20000100a00 */
[----:B-1----:R-:W-:-:S02]  /*fdb0*/  LEA R16, P3, R7, R2, 0x2 ;  /* 0x0000000207107211 */ /* 0x002fc400078610ff */
[----:B---3--:R-:W-:Y:S02]  /*fdc0*/  LEA R18, P4, R21, R2, 0x2 ;  /* 0x0000000215127211 */ /* 0x008fe400078810ff */
[----:B------:R-:W-:Y:S02]  /*fdd0*/  LEA.HI.X.SX32 R17, R7, R0, 0x2, P3 ;  /* 0x0000000007117211 */ /* 0x000fe400018f16ff */
[C---:B----4-:R-:W-:Y:S01]  /*fde0*/  LEA R12, P1, R14.reuse, R2, 0x2 ;  /* 0x000000020e0c7211 */ /* 0x050fe200078210ff */
[----:B------:R-:W3:Y:S01]  /*fdf0*/  LDL R7, [R1+0x370] ;  /* 0x0003700001077983 */ /* 0x000ee20000100800 */
[-C--:B------:R-:W-:Y:S02]  /*fe00*/  LEA.HI.X.SX32 R19, R21, R0.reuse, 0x2, P4 ;  /* 0x0000000015137211 */ /* 0x080fe400020f16ff */
[----:B------:R-:W-:Y:S01]  /*fe10*/  LEA.HI.X.SX32 R13, R14, R0, 0x2, P1 ;  /* 0x000000000e0d7211 */ /* 0x000fe200008f16ff */
[----:B------:R1:W-:Y:S01]  /*fe20*/  STL.64 [R1+0x328], R16 ;  /* 0x0003281001007387 */ /* 0x0003e20000100a00 */
[----:B------:R-:W-:-:S03]  /*fe30*/  LEA R26, P4, R5, R2, 0x2 ;  /* 0x00000002051a7211 */ /* 0x000fc600078810ff */
[----:B------:R-:W-:Y:S04]  /*fe40*/  STL.64 [R1+0x330], R18 ;  /* 0x0003301201007387 */ /* 0x000fe80000100a00 */
[----:B------:R4:W-:Y:S01]  /*fe50*/  STL.64 [R1+0x338], R12 ;  /* 0x0003380c01007387 */ /* 0x0009e20000100a00 */
[C---:B-1----:R-:W-:Y:S02]  /*fe60*/  LEA R16, P3, R4.reuse, R2, 0x2 ;  /* 0x0000000204107211 */ /* 0x042fe400078610ff */
[-C--:B------:R-:W-:Y:S02]  /*fe70*/  LEA.HI.X.SX32 R27, R5, R0.reuse, 0x2, P4 ;  /* 0x00000000051b7211 */ /* 0x080fe400020f16ff */
[----:B------:R-:W-:Y:S02]  /*fe80*/  LEA.HI.X.SX32 R17, R4, R0, 0x2, P3 ;  /* 0x0000000004117211 */ /* 0x000fe400018f16ff */
[----:B----4-:R-:W-:-:S03]  /*fe90*/  LEA R12, P1, R15, R2, 0x2 ;  /* 0x000000020f0c7211 */ /* 0x010fc600078210ff */
[----:B------:R-:W-:Y:S01]  /*fea0*/  STL.64 [R1+0x340], R16 ;  /* 0x0003401001007387 */ /* 0x000fe20000100a00 */
[----:B------:R-:W-:-:S03]  /*feb0*/  LEA.HI.X.SX32 R13, R15, R0, 0x2, P1 ;  /* 0x000000000f0d7211 */ /* 0x000fc600008f16ff */
[----:B------:R-:W-:Y:S04]  /*fec0*/  STL.64 [R1+0x348], R26 ;  /* 0x0003481a01007387 */ /* 0x000fe80000100a00 */
[----:B------:R-:W-:Y:S04]  /*fed0*/  STL.64 [R1+0x350], R12 ;  /* 0x0003500c01007387 */ /* 0x000fe80000100a00 */
[----:B------:R1:W-:Y:S04]  /*fee0*/  STL.64 [R1+0x1020], R26 ;  /* 0x0010201a01007387 */ /* 0x0003e80000100a00 */
[----:B-1----:R-:W4:Y:S01]  /*fef0*/  LDL.64 R26, [R1+0x268] ;  /* 0x00026800011a7983 */ /* 0x002f220000100a00 */
[----:B--2---:R-:W-:-:S02]  /*ff00*/  LEA R4, P4, R9, R2, 0x2 ;  /* 0x0000000209047211 */ /* 0x004fc400078810ff */
[----:B------:R-:W-:Y:S02]  /*ff10*/  LEA R22, P3, R11, R2, 0x2 ;  /* 0x000000020b167211 */ /* 0x000fe400078610ff */
[----:B------:R-:W-:Y:S01]  /*ff20*/  LEA.HI.X.SX32 R5, R9, R0, 0x2, P4 ;  /* 0x0000000009057211 */ /* 0x000fe200020f16ff */
[----:B------:R-:W-:Y:S01]  /*ff30*/  IMAD.MOV.U32 R19, RZ, RZ, R10 ;  /* 0x000000ffff137224 */ /* 0x000fe200078e000a */
[----:B------:R-:W-:Y:S02]  /*ff40*/  LEA R18, P1, R10, R2, 0x2 ;  /* 0x000000020a127211 */ /* 0x000fe400078210ff */
[----:B------:R-:W-:Y:S01]  /*ff50*/  LEA.HI.X.SX32 R23, R11, R0, 0x2, P3 ;  /* 0x000000000b177211 */ /* 0x000fe200018f16ff */
[----:B------:R-:W-:Y:S01]  /*ff60*/  IMAD.MOV.U32 R11, RZ, RZ, R8 ;  /* 0x000000ffff0b7224 */ /* 0x000fe200078e0008 */
[-C--:B------:R-:W-:Y:S02]  /*ff70*/  LEA R10, P3, R8, R2.reuse, 0x2 ;  /* 0x00000002080a7211 */ /* 0x080fe400078610ff */
[----:B------:R-:W-:-:S02]  /*ff80*/  LEA R14, P4, R3, R2, 0x2 ;  /* 0x00000002030e7211 */ /* 0x000fc400078810ff */
[----:B------:R-:W-:Y:S01]  /*ff90*/  LEA.HI.X.SX32 R19, R19, R0, 0x2, P1 ;  /* 0x0000000013137211 */ /* 0x000fe200008f16ff */
[----:B----4-:R-:W-:Y:S04]  /*ffa0*/  STL.64 [R1+0x1100], R26 ;  /* 0x0011001a01007387 */ /* 0x010fe80000100a00 */
[----:B------:R-:W2:Y:S04]  /*ffb0*/  LDL.64 R28, [R1+0x258] ;  /* 0x00025800011c7983 */ /* 0x000ea80000100a00 */
[----:B------:R1:W-:Y:S04]  /*ffc0*/  STL.64 [R1+0x360], R4 ;  /* 0x0003600401007387 */ /* 0x0003e80000100a00 */
[----:B------:R-:W4:Y:S04]  /*ffd0*/  LDL.64 R24, [R1+0x248] ;  /* 0x0002480001187983 */ /* 0x000f280000100a00 */
[----:B------:R-:W2:Y:S04]  /*ffe0*/  LDL.64 R20, [R1+0x238] ;  /* 0x0002380001147983 */ /* 0x000ea80000100a00 */
[----:B------:R-:W2:Y:S04]  /*fff0*/  LDL.64 R16, [R1+0x228] ;  /* 0x0002280001107983 */ /* 0x000ea80000100a00 */
[----:B------:R-:W2:Y:S04]  /*10000*/  LDL.64 R12, [R1+0x218] ;  /* 0x00021800010c7983 */ /* 0x000ea80000100a00 */
[----:B------:R-:W2:Y:S04]  /*10010*/  LDL.64 R8, [R1+0x208] ;  /* 0x0002080001087983 */ /* 0x000ea80000100a00 */
[----:B-1----:R-:W2:Y:S04]  /*10020*/  LDL.64 R4, [R1+0x1f8] ;  /* 0x0001f80001047983 */ /* 0x002ea80000100a00 */
[----:B------:R-:W2:Y:S04]  /*10030*/  LDL.LU R3, [R1+0x1108] ;  /* 0x0011080001037983 */ /* 0x000ea80000300800 */
[----:B------:R-:W4:Y:S01]  /*10040*/  LDL R15, [R1+0x3c4] ;  /* 0x0003c400010f7983 */ /* 0x000f220000100800 */
[----:B------:R-:W-:Y:S01]  /*10050*/  LEA R26, P1, R6, R2, 0x2 ;  /* 0x00000002061a7211 */ /* 0x000fe200078210ff */
[----:B------:R-:W-:-:S02]  /*10060*/  IMAD.MOV.U32 R27, RZ, RZ, R6 ;  /* 0x000000ffff1b7224 */ /* 0x000fc400078e0006 */
[----:B------:R-:W1:Y:S01]  /*10070*/  S2R R6, SR_TID.X ;  /* 0x0000000000067919 */ /* 0x000e620000002100 */
[----:B------:R-:W-:-:S03]  /*10080*/  LEA.HI.X.SX32 R11, R11, R0, 0x2, P3 ;  /* 0x000000000b0b7211 */ /* 0x000fc600018f16ff */
[----:B------:R-:W-:Y:S04]  /*10090*/  STL.64 [R1+0x358], R22 ;  /* 0x0003581601007387 */ /* 0x000fe80000100a00 */
[----:B------:R3:W-:Y:S01]  /*100a0*/  STL.64 [R1+0x1028], R22 ;  /* 0x0010281601007387 */ /* 0x0007e20000100a00 */
[----:B------:R-:W-:-:S03]  /*100b0*/  LEA.HI.X.SX32 R27, R27, R0, 0x2, P1 ;  /* 0x000000001b1b7211 */ /* 0x000fc600008f16ff */
[----:B---3--:R-:W3:Y:S01]  /*100c0*/  LDL.64 R22, [R1+0x278] ;  /* 0x0002780001167983 */ /* 0x008ee20000100a00 */
[----:B-1----:R-:W-:-:S03]  /*100d0*/  LOP3.LUT R6, R6, 0x180, RZ, 0xc0, !PT ;  /* 0x0000018006067812 */ /* 0x002fc600078ec0ff */
[----:B------:R1:W-:Y:S01]  /*100e0*/  STL.64 [R1+0x378], R10 ;  /* 0x0003780a01007387 */ /* 0x0003e20000100a00 */
[----:B------:R-:W-:-:S03]  /*100f0*/  SHF.R.U32.HI R6, RZ, 0x3, R6 ;  /* 0x00000003ff067819 */ /* 0x000fc60000011606 */
[----:B------:R-:W-:Y:S04]  /*10100*/  STL.64 [R1+0x368], R18 ;  /* 0x0003681201007387 */ /* 0x000fe80000100a00 */
[----:B------:R1:W-:Y:S02]  /*10110*/  STL.64 [R1+0x1030], R18 ;  /* 0x0010301201007387 */ /* 0x0003e40000100a00 */
[C---:B-1----:R-:W-:Y:S02]  /*10120*/  LEA R10, P3, R7.reuse, R2, 0x2 ;  /* 0x00000002070a7211 */ /* 0x042fe400078610ff */
[----:B------:R-:W3:Y:S02]  /*10130*/  LDL.64 R18, [R1+0x288] ;  /* 0x0002880001127983 */ /* 0x000ee40000100a00 */
[----:B------:R-:W-:-:S02]  /*10140*/  LEA.HI.X.SX32 R11, R7, R0, 0x2, P3 ;  /* 0x00000000070b7211 */ /* 0x000fc400018f16ff */
[----:B--2---:R-:W-:Y:S01]  /*10150*/  LOP3.LUT R6, R6, 0x7fc, R3, 0x78, !PT ;  /* 0x000007fc06067812 */ /* 0x004fe200078e7803 */
[----:B------:R1:W-:Y:S01]  /*10160*/  STL [R1+0x1070], R3 ;  /* 0x0010700301007387 */ /* 0x0003e20000100800 */
[----:B----4-:R-:W-:-:S03]  /*10170*/  LEA.HI.X.SX32 R15, R15, R0, 0x2, P4 ;  /* 0x000000000f0f7211 */ /* 0x010fc600020f16ff */
[----:B-1----:R-:W2:Y:S04]  /*10180*/  LDL.64 R2, [R1+0x2a0] ;  /* 0x0002a00001027983 */ /* 0x002ea80000100a00 */
[----:B------:R1:W-:Y:S04]  /*10190*/  STL.64 [R1+0x390], R26 ;  /* 0x0003901a01007387 */ /* 0x0003e80000100a00 */
[----:B-1----:R-:W4:Y:S04]  /*101a0*/  LDL.LU.64 R26, [R1+0x1100] ;  /* 0x00110000011a7983 */ /* 0x002f280000300a00 */
[----:B------:R-:W-:Y:S04]  /*101b0*/  STL.64 [R1+0x380], R14 ;  /* 0x0003800e01007387 */ /* 0x000fe80000100a00 */
[----:B------:R-:W-:Y:S04]  /*101c0*/  STL.64 [R1+0x1078], R14 ;  /* 0x0010780e01007387 */ /* 0x000fe80000100a00 */
[----:B------:R-:W-:Y:S04]  /*101d0*/  STL.64 [R1+0x388], R10 ;  /* 0x0003880a01007387 */ /* 0x000fe80000100a00 */
[----:B------:R1:W-:Y:S04]  /*101e0*/  STL.64 [R1+0x1080], R10 ;  /* 0x0010800a01007387 */ /* 0x0003e80000100a00 */
[----:B-1----:R-:W4:Y:S04]  /*101f0*/  LDL.64 R10, [R1+0xc8] ;  /* 0x0000c800010a7983 */ /* 0x002f280000100a00 */
[----:B--2---:R1:W-:Y:S04]  /*10200*/  LDGSTS.E [R6], [R2.64], P5 ;  /* 0x0000000002067fae */ /* 0x0043e8000a92184c */
[----:B---3--:R2:W-:Y:S04]  /*10210*/  LDGSTS.E [R6+0x1000], [R18.64], P5 ;  /* 0x0100000012067fae */ /* 0x0085e8000a92184c */
[----:B------:R3:W-:Y:S04]  /*10220*/  LDGSTS.E [R6+0x2000], [R22.64], P5 ;  /* 0x0200000016067fae */ /* 0x0007e8000a92184c */
[----:B----4-:R4:W-:Y:S04]  /*10230*/  LDGSTS.E [R6+0x3000], [R26.64], P5 ;  /* 0x030000001a067fae */ /* 0x0109e8000a92184c */
[----:B------:R1:W-:Y:S04]  /*10240*/  LDGSTS.E [R6+0x4000], [R28.64], P5 ;  /* 0x040000001c067fae */ /* 0x0003e8000a92184c */
[----:B------:R1:W-:Y:S04]  /*10250*/  LDGSTS.E [R6+0x5000], [R24.64], P5 ;  /* 0x0500000018067fae */ /* 0x0003e8000a92184c */
[----:B------:R1:W-:Y:S04]  /*10260*/  LDGSTS.E [R6+0x6000], [R20.64], P5 ;  /* 0x0600000014067fae */ /* 0x0003e8000a92184c */
[----:B------:R1:W-:Y:S04]  /*10270*/  LDGSTS.E [R6+0x7000], [R16.64], P5 ;  /* 0x0700000010067fae */ /* 0x0003e8000a92184c */
[----:B------:R1:W-:Y:S04]  /*10280*/  LDGSTS.E [R6+0x8000], [R12.64], P5 ;  /* 0x080000000c067fae */ /* 0x0003e8000a92184c */
[----:B------:R2:W-:Y:S04]  /*10290*/  LDGSTS.E [R6+0x9000], [R8.64], P5 ;  /* 0x0900000008067fae */ /* 0x0005e8000a92184c */
[----:B------:R3:W-:Y:S04]  /*102a0*/  LDGSTS.E [R6+0xa000], [R4.64], P5 ;  /* 0x0a00000004067fae */ /* 0x0007e8000a92184c */
[----:B-1----:R-:W4:Y:S04]  /*102b0*/  LDL.64 R12, [R1+0x1e8] ;  /* 0x0001e800010c7983 */ /* 0x002f280000100a00 */
[----:B--2---:R-:W2:Y:S04]  /*102c0*/  LDL.64 R8, [R1+0x1d8] ;  /* 0x0001d80001087983 */ /* 0x004ea80000100a00 */
[----:B---3--:R-:W3:Y:S04]  /*102d0*/  LDL.64 R4, [R1+0x1c8] ;  /* 0x0001c80001047983 */ /* 0x008ee80000100a00 */
[----:B------:R1:W-:Y:S04]  /*102e0*/  STL.64 [R1+0x1088], R10 ;  /* 0x0010880a01007387 */ /* 0x0003e80000100a00 */
[----:B-1----:R-:W3:Y:S04]  /*102f0*/  LDL.64 R10, [R1+0xd8] ;  /* 0x0000d800010a7983 */ /* 0x002ee80000100a00 */
[----:B----4-:R1:W-:Y:S04]  /*10300*/  LDGSTS.E [R6+0xb000], [R12.64], P5 ;  /* 0x0b0000000c067fae */ /* 0x0103e8000a92184c */
[----:B--2---:R2:W-:Y:S04]  /*10310*/  LDGSTS.E [R6+0xc000], [R8.64], P5 ;  /* 0x0c00000008067fae */ /* 0x0045e8000a92184c */
[----:B---3--:R2:W-:Y:S04]  /*10320*/  LDGSTS.E [R6+0xd000], [R4.64], P5 ;  /* 0x0d00000004067fae */ /* 0x0085e8000a92184c */
[----:B------:R4:W-:Y:S04]  /*10330*/  STL.64 [R1+0x1090], R10 ;  /* 0x0010900a01007387 */ /* 0x0009e80000100a00 */
[----:B----4-:R-:W4:Y:S04]  /*10340*/  LDL.64 R10, [R1+0xe8] ;  /* 0x0000e800010a7983 */ /* 0x010f280000100a00 */
[----:B----4-:R4:W-:Y:S04]  /*10350*/  STL.64 [R1+0x1098], R10 ;  /* 0x0010980a01007387 */ /* 0x0109e80000100a00 */
        /* <DEDUP_REMOVED lines=24> */
[----:B------:R-:W3:Y:S04]  /*104e0*/  LDL.64 R14, [R1+0xb8] ;  /* 0x0000b800010e7983 */ /* 0x000ee80000100a00 */
[----:B------:R-:W3:Y:S04]  /*104f0*/  LDL.64 R2, [R1+0xa8] ;  /* 0x0000a80001027983 */ /* 0x000ee80000100a00 */
[----:B----4-:R-:W4:Y:S04]  /*10500*/  LDL.64 R10, [R1+0x1b8] ;  /* 0x0001b800010a7983 */ /* 0x010f280000100a00 */
[----:B------:R-:W3:Y:S04]  /*10510*/  LDL.64 R28, [R1+0x98] ;  /* 0x00009800011c7983 */ /* 0x000ee80000100a00 */
[----:B------:R-:W3:Y:S04]  /*10520*/  LDL.64 R24, [R1+0x88] ;  /* 0x0000880001187983 */ /* 0x000ee80000100a00 */
[----:B------:R-:W3:Y:S04]  /*10530*/  LDL.64 R18, [R1+0x78] ;  /* 0x0000780001127983 */ /* 0x000ee80000100a00 */
[----:B------:R-:W3:Y:S04]  /*10540*/  LDL.64 R22, [R1+0x68] ;  /* 0x0000680001167983 */ /* 0x000ee80000100a00 */
[----:B------:R-:W3:Y:S04]  /*10550*/  LDL.64 R26, [R1+0x58] ;  /* 0x00005800011a7983 */ /* 0x000ee80000100a00 */
[----:B------:R-:W3:Y:S04]  /*10560*/  LDL.64 R20, [R1+0x48] ;  /* 0x0000480001147983 */ /* 0x000ee80000100a00 */
[----:B------:R-:W3:Y:S04]  /*10570*/  LDL.64 R16, [R1+0x38] ;  /* 0x0000380001107983 */ /* 0x000ee80000100a00 */
[----:B-1----:R-:W3:Y:S04]  /*10580*/  LDL.64 R12, [R1+0x28] ;  /* 0x00002800010c7983 */ /* 0x002ee80000100a00 */
[----:B--2---:R-:W3:Y:S04]  /*10590*/  LDL.64 R8, [R1+0x18] ;  /* 0x0000180001087983 */ /* 0x004ee80000100a00 */
[----:B------:R-:W3:Y:S04]  /*105a0*/  LDL.64 R4, [R1+0x8] ;  /* 0x0000080001047983 */ /* 0x000ee80000100a00 */
[----:B----4-:R1:W-:Y:S04]  /*105b0*/  LDGSTS.E [R6+0xe000], [R10.64], P5 ;  /* 0x0e0000000a067fae */ /* 0x0103e8000a92184c */
[----:B-1----:R-:W4:Y:S04]  /*105c0*/  LDL.LU.64 R10, [R1+0x10f8] ;  /* 0x0010f800010a7983 */ /* 0x002f280000300a00 */
        /* <DEDUP_REMOVED lines=29> */
[----:B---3--:R3:W-:Y:S04]  /*107a0*/  LDGSTS.E [R6+0x1e000], [R14.64], P5 ;  /* 0x1e0000000e067fae */ /* 0x0087e8000a92184c */
[----:B------:R4:W-:Y:S04]  /*107b0*/  LDGSTS.E [R6+0x1f000], [R2.64], P5 ;  /* 0x1f00000002067fae */ /* 0x0009e8000a92184c */
[----:B-1----:R-:W2:Y:S04]  /*107c0*/  LDL.LU.64 R10, [R1+0x1080] ;  /* 0x00108000010a7983 */ /* 0x002ea80000300a00 */
[----:B------:R1:W-:Y:S04]  /*107d0*/  LDGSTS.E [R6+0x20000], [R28.64], P5 ;  /* 0x200000001c067fae */ /* 0x0003e8000a92184c */
[----:B---3--:R-:W3:Y:S04]  /*107e0*/  LDL.LU.64 R14, [R1+0x1078] ;  /* 0x00107800010e7983 */ /* 0x008ee80000300a00 */
[----:B------:R1:W-:Y:S04]  /*107f0*/  LDGSTS.E [R6+0x21000], [R24.64], P5 ;  /* 0x2100000018067fae */ /* 0x0003e8000a92184c */
[----:B----4-:R-:W4:Y:S04]  /*10800*/  LDL.LU R3, [R1+0x1070] ;  /* 0x0010700001037983 */ /* 0x010f280000300800 */
[----:B------:R1:W-:Y:S04]  /*10810*/  LDGSTS.E [R6+0x22000], [R18.64], P5 ;  /* 0x2200000012067fae */ /* 0x0003e8000a92184c */
[----:B-1----:R-:W2:Y:S04]  /*10820*/  LDL.LU.64 R28, [R1+0x1068] ;  /* 0x00106800011c7983 */ /* 0x002ea80000300a00 */
[----:B------:R1:W-:Y:S04]  /*10830*/  LDGSTS.E [R6+0x23000], [R22.64], P5 ;  /* 0x2300000016067fae */ /* 0x0003e8000a92184c */
[----:B------:R-:W2:Y:S04]  /*10840*/  LDL.LU.64 R24, [R1+0x1060] ;  /* 0x0010600001187983 */ /* 0x000ea80000300a00 */
[----:B------:R1:W-:Y:S04]  /*10850*/  LDGSTS.E [R6+0x24000], [R26.64], P5 ;  /* 0x240000001a067fae */ /* 0x0003e8000a92184c */
[----:B------:R-:W2:Y:S04]  /*10860*/  LDL.64 R18, [R1+0x2a8] ;  /* 0x0002a80001127983 */ /* 0x000ea80000100a00 */
[----:B-1----:R-:W2:Y:S04]  /*10870*/  LDL.64 R22, [R1+0x2b8] ;  /* 0x0002b80001167983 */ /* 0x002ea80000100a00 */
[----:B------:R-:W2:Y:S04]  /*10880*/  LDL.64 R26, [R1+0x2c8] ;  /* 0x0002c800011a7983 */ /* 0x000ea80000100a00 */
[----:B------:R1:W-:Y:S04]  /*10890*/  LDGSTS.E [R6+0x25000], [R20.64], P5 ;  /* 0x2500000014067fae */ /* 0x0003e8000a92184c */
[----:B------:R1:W-:Y:S04]  /*108a0*/  LDGSTS.E [R6+0x26000], [R16.64], P5 ;  /* 0x2600000010067fae */ /* 0x0003e8000a92184c */
[----:B------:R1:W-:Y:S04]  /*108b0*/  LDGSTS.E [R6+0x27000], [R12.64], P5 ;  /* 0x270000000c067fae */ /* 0x0003e8000a92184c */
[----:B-1----:R-:W2:Y:S04]  /*108c0*/  LDL.LU.64 R20, [R1+0x1058] ;  /* 0x0010580001147983 */ /* 0x002ea80000300a00 */
[----:B------:R-:W2:Y:S04]  /*108d0*/  LDL.LU.64 R16, [R1+0x1050] ;  /* 0x0010500001107983 */ /* 0x000ea80000300a00 */
[----:B------:R-:W2:Y:S04]  /*108e0*/  LDL.LU.64 R12, [R1+0x1048] ;  /* 0x00104800010c7983 */ /* 0x000ea80000300a00 */
[----:B------:R1:W-:Y:S04]  /*108f0*/  LDGSTS.E [R6+0x28000], [R8.64], P5 ;  /* 0x2800000008067fae */ /* 0x0003e8000a92184c */
[----:B------:R1:W-:Y:S04]  /*10900*/  LDGSTS.E [R6+0x29000], [R4.64], P5 ;  /* 0x2900000004067fae */ /* 0x0003e8000a92184c */
[----:B-1----:R-:W2:Y:S04]  /*10910*/  LDL.LU.64 R8, [R1+0x1040] ;  /* 0x0010400001087983 */ /* 0x002ea80000300a00 */
[----:B------:R-:W2:Y:S04]  /*10920*/  LDL.LU.64 R4, [R1+0x1038] ;  /* 0x0010380001047983 */ /* 0x000ea80000300a00 */
[----:B--2---:R1:W-:Y:S04]  /*10930*/  LDGSTS.E [R6+0x2a000], [R4.64], P5 ;  /* 0x2a00000004067fae */ /* 0x0043e8000a92184c */
[----:B------:R1:W-:Y:S04]  /*10940*/  STL.64 [R1+0xd98], R4 ;  /* 0x000d980401007387 */ /* 0x0003e80000100a00 */
[----:B------:R2:W-:Y:S04]  /*10950*/  LDGSTS.E [R6+0x2b000], [R8.64], P5 ;  /* 0x2b00000008067fae */ /* 0x0005e8000a92184c */
[----:B------:R2:W-:Y:S04]  /*10960*/  LDGSTS.E [R6+0x2c000], [R12.64], P5 ;  /* 0x2c0000000c067fae */ /* 0x0005e8000a92184c */
[----:B-1----:R-:W3:Y:S04]  /*10970*/  LDL.64 R4, [R1+0x338] ;  /* 0x0003380001047983 */ /* 0x002ee80000100a00 */
[----:B------:R2:W-:Y:S04]  /*10980*/  STL.64 [R1+0xda0], R8 ;  /* 0x000da00801007387 */ /* 0x0005e80000100a00 */
[----:B------:R1:W-:Y:S04]  /*10990*/  LDGSTS.E [R6+0x2d000], [R16.64], P5 ;  /* 0x2d00000010067fae */ /* 0x0003e8000a92184c */
[----:B------:R1:W-:Y:S04]  /*109a0*/  LDGSTS.E [R6+0x2e000], [R20.64], P5 ;  /* 0x2e00000014067fae */ /* 0x0003e8000a92184c */
[----:B--2---:R-:W2:Y:S04]  /*109b0*/  LDL.LU.64 R8, [R1+0x210] ;  /* 0x0002100001087983 */ /* 0x004ea80000300a00 */
[----:B------:R1:W-:Y:S04]  /*109c0*/  LDGSTS.E [R6+0x2f000], [R24.64], P5 ;  /* 0x2f00000018067fae */ /* 0x0003e8000a92184c */
[----:B------:R1:W-:Y:S04]  /*109d0*/  LDGSTS.E [R6+0x30000], [R28.64], P5 ;  /* 0x300000001c067fae */ /* 0x0003e8000a92184c */
[----:B------:R1:W-:Y:S04]  /*109e0*/  LDGSTS.E [R6+0x31000], [R18.64], P5 ;  /* 0x3100000012067fae */ /* 0x0003e8000a92184c */
[----:B------:R1:W-:Y:S04]  /*109f0*/  LDGSTS.E [R6+0x32000], [R22.64], P5 ;  /* 0x3200000016067fae */ /* 0x0003e8000a92184c */
[----:B------:R1:W-:Y:S04]  /*10a00*/  LDGSTS.E [R6+0x33000], [R26.64], P5 ;  /* 0x330000001a067fae */ /* 0x0003e8000a92184c */
[----:B--2---:R2:W-:Y:S04]  /*10a10*/  STL.64 [R1+0x1010], R8 ;  /* 0x0010100801007387 */ /* 0x0045e80000100a00 */
[----:B--2---:R-:W2:Y:S04]  /*10a20*/  LDL.64 R8, [R1+0x328] ;  /* 0x0003280001087983 */ /* 0x004ea80000100a00 */
[----:B------:R1:W-:Y:S04]  /*10a30*/  STL.64 [R1+0xda8], R12 ;  /* 0x000da80c01007387 */ /* 0x0003e80000100a00 */
[----:B-1----:R-:W2:Y:S04]  /*10a40*/  LDL.64 R12, [R1+0x318] ;  /* 0x00031800010c7983 */ /* 0x002ea80000100a00 */
        /* <DEDUP_REMOVED lines=8> */
[----:B------:R-:W3:Y:S04]  /*10ad0*/  LDL.LU.64 R18, [R1+0x1030] ;  /* 0x0010300001127983 */ /* 0x000ee80000300a00 */
[----:B------:R-:W3:Y:S04]  /*10ae0*/  LDL.LU.64 R22, [R1+0x1028] ;  /* 0x0010280001167983 */ /* 0x000ee80000300a00 */
[----:B------:R-:W3:Y:S04]  /*10af0*/  LDL.LU.64 R26, [R1+0x1020] ;  /* 0x00102000011a7983 */ /* 0x000ee80000300a00 */
[----:B--2---:R1:W-:Y:S04]  /*10b00*/  LDGSTS.E [R6+0x34000], [R28.64], P5 ;  /* 0x340000001c067fae */ /* 0x0043e8000a92184c */
[----:B------:R2:W-:Y:S04]  /*10b10*/  LDGSTS.E [R6+0x35000], [R24.64], P5 ;  /* 0x3500000018067fae */ /* 0x0005e8000a92184c */
[----:B------:R1:W-:Y:S04]  /*10b20*/  LDGSTS.E [R6+0x36000], [R20.64], P5 ;  /* 0x3600000014067fae */ /* 0x0003e8000a92184c */
[----:B------:R1:W-:Y:S04]  /*10b30*/  LDGSTS.E [R6+0x37000], [R16.64], P5 ;  /* 0x3700000010067fae */ /* 0x0003e8000a92184c */
[----:B------:R1:W-:Y:S04]  /*10b40*/  LDGSTS.E [R6+0x38000], [R12.64], P5 ;  /* 0x380000000c067fae */ /* 0x0003e8000a92184c */
[----:B------:R1:W-:Y:S04]  /*10b50*/  LDGSTS.E [R6+0x39000], [R8.64], P5 ;  /* 0x3900000008067fae */ /* 0x0003e8000a92184c */
[----:B---3--:R3:W-:Y:S04]  /*10b60*/  LDGSTS.E [R6+0x3a000], [R4.64], P5 ;  /* 0x3a00000004067fae */ /* 0x0087e8000a92184c */
[----:B------:R-:W2:Y:S04]  /*10b70*/  S2R R7, SR_TID.X ;  /* 0x0000000000077919 */ /* 0x000ea80000002100 */
[----:B-1----:R-:W3:Y:S04]  /*10b80*/  LDL.64 R8, [R1+0x280] ;  /* 0x0002800001087983 */ /* 0x002ee80000100a00 */
[----:B------:R1:W-:Y:S01]  /*10b90*/  LDGSTS.E [R6+0x3b000], [R26.64], P5 ;  /* 0x3b0000001a067fae */ /* 0x0003e2000a92184c */
[----:B------:R-:W-:-:S03]  /*10ba0*/  LOP3.LUT R0, R6, 0x40, RZ, 0x3c, !PT ;  /* 0x0000004006007812 */ /* 0x000fc600078e3cff */
[----:B------:R1:W-:Y:S04]  /*10bb0*/  LDGSTS.E [R6+0x3c000], [R22.64], P5 ;  /* 0x3c00000016067fae */ /* 0x0003e8000a92184c */
[----:B------:R1:W-:Y:S04]  /*10bc0*/  LDGSTS.E [R6+0x3d000], [R18.64], P5 ;  /* 0x3d00000012067fae */ /* 0x0003e8000a92184c */
[----:B------:R1:W-:Y:S01]  /*10bd0*/  LDGSTS.E [R6+0x3e000], [R14.64], P5 ;  /* 0x3e0000000e067fae */ /* 0x0003e2000a92184c */
[----:B--2---:R-:W-:-:S03]  /*10be0*/  LOP3.LUT R7, R7, 0x180, RZ, 0xc0, !PT ;  /* 0x0000018007077812 */ /* 0x004fc600078ec0ff */
[----:B------:R2:W-:Y:S04]  /*10bf0*/  LDGSTS.E [R6+0x3f000], [R10.64], P5 ;  /* 0x3f0000000a067fae */ /* 0x0005e8000a92184c */
[----:B---3--:R3:W-:Y:S04]  /*10c00*/  STL.64 [R1+0x1018], R8 ;  /* 0x0010180801007387 */ /* 0x0087e80000100a00 */
[----:B---3--:R-:W3:Y:S04]  /*10c10*/  LDL.64 R8, [R1+0x290] ;  /* 0x0002900001087983 */ /* 0x008ee80000100a00 */
[----:B------:R-:W2:Y:S04]  /*10c20*/  LDL.LU.64 R28, [R1+0x120] ;  /* 0x00012000011c7983 */ /* 0x000ea80000300a00 */
[----:B--2---:R2:W-:Y:S04]  /*10c30*/  STL.64 [R1+0xfd0], R28 ;  /* 0x000fd01c01007387 */ /* 0x0045e80000100a00 */
[----:B--2---:R-:W2:Y:S04]  /*10c40*/  LDL.64 R28, [R1+0x240] ;  /* 0x00024000011c7983 */ /* 0x004ea80000100a00 */
[----:B------:R-:W2:Y:S04]  /*10c50*/  LDL.LU.64 R20, [R1+0x110] ;  /* 0x0001100001147983 */ /* 0x000ea80000300a00 */
[----:B--2---:R2:W-:Y:S04]  /*10c60*/  STL [R1+0xfc8], R21 ;  /* 0x000fc81501007387 */ /* 0x0045e80000100800 */
[----:B------:R-:W2:Y:S04]  /*10c70*/  LDL.LU.64 R24, [R1+0x30] ;  /* 0x0000300001187983 */ /* 0x000ea80000300a00 */
[----:B--2---:R2:W-:Y:S04]  /*10c80*/  STL.64 [R1+0xfa8], R24 ;  /* 0x000fa81801007387 */ /* 0x0045e80000100a00 */
[----:B------:R-:W2:Y:S01]  /*10c90*/  LDL.LU.64 R12, [R1+0x20] ;  /* 0x00002000010c7983 */ /* 0x000ea20000300a00 */
[----:B------:R-:W-:-:S03]  /*10ca0*/  SHF.R.U32.HI R21, RZ, 0x3, R7 ;  /* 0x00000003ff157819 */ /* 0x000fc60000011607 */
[----:B--2---:R2:W-:Y:S04]  /*10cb0*/  STL.64 [R1+0xfb0], R12 ;  /* 0x000fb00c01007387 */ /* 0x0045e80000100a00 */
[----:B------:R-:W3:Y:S01]  /*10cc0*/  LDL.LU.64 R4, [R1+0x10] ;  /* 0x0000100001047983 */ /* 0x000ee20000300a00 */
[----:B----4-:R-:W-:-:S03]  /*10cd0*/  LOP3.LUT R21, R21, 0x7fc, R3, 0x78, !PT ;  /* 0x000007fc15157812 */ /* 0x010fc600078e7803 */
[----:B------:R-:W4:Y:S04]  /*10ce0*/  LDL.64 R24, [R1+0x220] ;  /* 0x0002200001187983 */ /* 0x000f280000100a00 */
[----:B--2---:R-:W2:Y:S04]  /*10cf0*/  LDL.64 R12, [R1+0x230] ;  /* 0x00023000010c7983 */ /* 0x004ea80000100a00 */
[----:B-1----:R-:W2:Y:S04]  /*10d00*/  LDL.64 R26, [R1+0x200] ;  /* 0x00020000011a7983 */ /* 0x002ea80000100a00 */
[----:B------:R-:W2:Y:S04]  /*10d10*/  LDL.64 R22, [R1+0x1f0] ;  /* 0x0001f00001167983 */ /* 0x000ea80000100a00 */
[----:B------:R-:W2:Y:S04]  /*10d20*/  LDL.64 R18, [R1+0x1e0] ;  /* 0x0001e00001127983 */ /* 0x000ea80000100a00 */
[----:B------:R-:W2:Y:S04]  /*10d30*/  LDL.64 R14, [R1+0x1d0] ;  /* 0x0001d000010e7983 */ /* 0x000ea80000100a00 */
[----:B------:R-:W2:Y:S04]  /*10d40*/  LDL.64 R10, [R1+0x1c0] ;  /* 0x0001c000010a7983 */ /* 0x000ea80000100a00 */
[----:B------:R-:W2:Y:S04]  /*10d50*/  LDL.64 R6, [R1+0x1b0] ;  /* 0x0001b00001067983 */ /* 0x000ea80000100a00 */
[----:B------:R1:W-:Y:S04]  /*10d60*/  STL [R1+0xff0], R3 ;  /* 0x000ff00301007387 */ /* 0x0003e80000100800 */
[----:B-1----:R-:W2:Y:S04]  /*10d70*/  LDL.64 R2, [R1+0x250] ;  /* 0x0002500001027983 */ /* 0x002ea80000100a00 */
[----:B---3--:R1:W-:Y:S04]  /*10d80*/  STL.64 [R1+0xfb8], R4 ;  /* 0x000fb80401007387 */ /* 0x0083e80000100a00 */
[----:B-1----:R-:W3:Y:S04]  /*10d90*/  LDL.64 R4, [R1+0x260] ;  /* 0x0002600001047983 */ /* 0x002ee80000100a00 */
[----:B------:R-:W2:Y:S01]  /*10da0*/  LDL.LU.64 R16, [R1] ;  /* 0x0000000001107983 */ /* 0x000ea20000300a00 */
[----:B------:R-:W-:-:S05]  /*10db0*/  LOP3.LUT R21, R21, 0x40, RZ, 0x3c, !PT ;  /* 0x0000004015157812 */ /* 0x000fca00078e3cff */
[----:B------:R1:W-:Y:S04]  /*10dc0*/  LDGSTS.E [R21+0x800], [R8.64], P5 ;  /* 0x0080000008157fae */ /* 0x0003e8000a92184c */
[----:B--2---:R2:W-:Y:S04]  /*10dd0*/  STL.64 [R1+0xfc0], R16 ;  /* 0x000fc01001007387 */ /* 0x0045e80000100a00 */
[----:B--2---:R-:W2:Y:S04]  /*10de0*/  LDL.64 R16, [R1+0x270] ;  /* 0x0002700001107983 */ /* 0x004ea80000100a00 */
[----:B-1----:R-:W2:Y:S04]  /*10df0*/  LDL.LU.64 R8, [R1+0x1018] ;  /* 0x0010180001087983 */ /* 0x002ea80000300a00 */
[----:B--2---:R1:W-:Y:S04]  /*10e00*/  LDGSTS.E [R21+0x1800], [R8.64], P5 ;  /* 0x0180000008157fae */ /* 0x0043e8000a92184c */
[----:B------:R2:W-:Y:S04]  /*10e10*/  LDGSTS.E [R21+0x2800], [R16.64], P5 ;  /* 0x0280000010157fae */ /* 0x0005e8000a92184c */
[----:B---3--:R3:W-:Y:S04]  /*10e20*/  LDGSTS.E [R21+0x3800], [R4.64], P5 ;  /* 0x0380000004157fae */ /* 0x0087e8000a92184c */
[----:B-1----:R-:W2:Y:S04]  /*10e30*/  LDL.LU.64 R8, [R1+0x1010] ;  /* 0x0010100001087983 */ /* 0x002ea80000300a00 */
[----:B------:R1:W-:Y:S04]  /*10e40*/  LDGSTS.E [R21+0x4800], [R2.64], P5 ;  /* 0x0480000002157fae */ /* 0x0003e8000a92184c */
[----:B------:R2:W-:Y:S04]  /*10e50*/  LDGSTS.E [R21+0x5800], [R28.64], P5 ;  /* 0x058000001c157fae */ /* 0x0005e8000a92184c */
[----:B------:R2:W-:Y:S04]  /*10e60*/  LDGSTS.E [R21+0x6800], [R12.64], P5 ;  /* 0x068000000c157fae */ /* 0x0005e8000a92184c */
[----:B-1----:R-:W3:Y:S04]  /*10e70*/  LDL.64 R2, [R1+0x170] ;  /* 0x0001700001027983 */ /* 0x002ee80000100a00 */
[----:B----4-:R1:W-:Y:S04]  /*10e80*/  LDGSTS.E [R21+0x7800], [R24.64], P5 ;  /* 0x0780000018157fae */ /* 0x0103e8000a92184c */
[----:B--2---:R2:W-:Y:S04]  /*10e90*/  LDGSTS.E [R21+0x8800], [R8.64], P5 ;  /* 0x0880000008157fae */ /* 0x0045e8000a92184c */
[----:B------:R4:W-:Y:S04]  /*10ea0*/  LDGSTS.E [R21+0x9800], [R26.64], P5 ;  /* 0x098000001a157fae */ /* 0x0009e8000a92184c */
[----:B------:R1:W-:Y:S04]  /*10eb0*/  LDGSTS.E [R21+0xa800], [R22.64], P5 ;  /* 0x0a80000016157fae */ /* 0x0003e8000a92184c */
[----:B------:R1:W-:Y:S04]  /*10ec0*/  LDGSTS.E [R21+0xb800], [R18.64], P5 ;  /* 0x0b80000012157fae */ /* 0x0003e8000a92184c */
[----:B---3--:R3:W-:Y:S04]  /*10ed0*/  STL.64 [R1+0xff8], R2 ;  /* 0x000ff80201007387 */ /* 0x0087e80000100a00 */
[----:B------:R1:W-:Y:S04]  /*10ee0*/  LDGSTS.E [R21+0xc800], [R14.64], P5 ;  /* 0x0c8000000e157fae */ /* 0x0003e8000a92184c */
[----:B------:R1:W-:Y:S04]  /*10ef0*/  LDGSTS.E [R21+0xd800], [R10.64], P5 ;  /* 0x0d8000000a157fae */ /* 0x0003e8000a92184c */
[----:B---3--:R-:W3:Y:S04]  /*10f00*/  LDL.64 R2, [R1+0x180] ;  /* 0x0001800001027983 */ /* 0x008ee80000100a00 */
[----:B------:R1:W-:Y:S04]  /*10f10*/  LDGSTS.E [R21+0xe800], [R6.64], P5 ;  /* 0x0e80000006157fae */ /* 0x0003e8000a92184c */
[----:B---3--:R3:W-:Y:S04]  /*10f20*/  STL.64 [R1+0x1000], R2 ;  /* 0x0010000201007387 */ /* 0x0087e80000100a00 */
[----:B---3--:R-:W3:Y:S04]  /*10f30*/  LDL.64 R2, [R1+0x190] ;  /* 0x0001900001027983 */ /* 0x008ee80000100a00 */
[----:B---3--:R3:W-:Y:S04]  /*10f40*/  STL.64 [R1+0x1008], R2 ;  /* 0x0010080201007387 */ /* 0x0087e80000100a00 */
[----:B------:R-:W2:Y:S04]  /*10f50*/  LDL.64 R28, [R1+0x130] ;  /* 0x00013000011c7983 */ /* 0x000ea80000100a00 */
[----:B---3--:R-:W3:Y:S04]  /*10f60*/  LDL.64 R2, [R1+0x1a0] ;  /* 0x0001a00001027983 */ /* 0x008ee80000100a00 */
[----:B--2---:R2:W-:Y:S04]  /*10f70*/  STL.64 [R1+0xfd8], R28 ;  /* 0x000fd81c01007387 */ /* 0x0045e80000100a00 */
[----:B---3--:R3:W-:Y:S04]  /*10f80*/  LDGSTS.E [R21+0xf800], [R2.64], P5 ;  /* 0x0f80000002157fae */ /* 0x0087e8000a92184c */
[----:B--2---:R-:W2:Y:S04]  /*10f90*/  LDL.64 R28, [R1+0x140] ;  /* 0x00014000011c7983 */ /* 0x004ea80000100a00 */
[----:B--2---:R2:W-:Y:S04]  /*10fa0*/  STL.64 [R1+0xfe0], R28 ;  /* 0x000fe01c01007387 */ /* 0x0045e80000100a00 */
[----:B--2---:R-:W2:Y:S04]  /*10fb0*/  LDL.64 R28, [R1+0x150] ;  /* 0x00015000011c7983 */ /* 0x004ea80000100a00 */
[----:B--2---:R2:W-:Y:S04]  /*10fc0*/  STL.64 [R1+0xfe8], R28 ;  /* 0x000fe81c01007387 */ /* 0x0045e80000100a00 */
[----:B--2---:R-:W2:Y:S04]  /*10fd0*/  LDL.64 R28, [R1+0x160] ;  /* 0x00016000011c7983 */ /* 0x004ea80000100a00 */
[----:B------:R1:W-:Y:S04]  /*10fe0*/  STL.64 [R1+0xf18], R8 ;  /* 0x000f180801007387 */ /* 0x0003e80000100a00 */
[----:B------:R-:W2:Y:S04]  /*10ff0*/  LDL.64 R16, [R1+0x100] ;  /* 0x0001000001107983 */ /* 0x000ea80000100a00 */
[----:B------:R-:W2:Y:S04]  /*11000*/  LDL.64 R4, [R1+0xf0] ;  /* 0x0000f00001047983 */ /* 0x000ea80000100a00 */
[----:B------:R-:W2:Y:S04]  /*11010*/  LDL.64 R12, [R1+0xe0] ;  /* 0x0000e000010c7983 */ /* 0x000ea80000100a00 */
[----:B-1----:R-:W2:Y:S04]  /*11020*/  LDL.64 R24, [R1+0xd0] ;  /* 0x0000d00001187983 */ /* 0x002ea80000100a00 */
[----:B----4-:R-:W4:Y:S04]  /*11030*/  LDL.64 R26, [R1+0xc0] ;  /* 0x0000c000011a7983 */ /* 0x010f280000100a00 */
[----:B------:R-:W2:Y:S04]  /*11040*/  LDL.64 R22, [R1+0xb0] ;  /* 0x0000b00001167983 */ /* 0x000ea80000100a00 */
[----:B------:R-:W2:Y:S04]  /*11050*/  LDL.64 R18, [R1+0xa0] ;  /* 0x0000a00001127983 */ /* 0x000ea80000100a00 */
[----:B------:R-:W2:Y:S04]  /*11060*/  LDL.64 R14, [R1+0x90] ;  /* 0x00009000010e7983 */ /* 0x000ea80000100a00 */
[----:B------:R-:W2:Y:S04]  /*11070*/  LDL.64 R10, [R1+0x80] ;  /* 0x00008000010a7983 */ /* 0x000ea80000100a00 */
[----:B------:R-:W2:Y:S04]  /*11080*/  LDL.64 R6, [R1+0x70] ;  /* 0x0000700001067983 */ /* 0x000ea80000100a00 */
[----:B------:R-:W2:Y:S04]  /*11090*/  LDL.64 R8, [R1+0x40] ;  /* 0x0000400001087983 */ /* 0x000ea80000100a00 */
[----:B---3--:R-:W3:Y:S04]  /*110a0*/  LDL.LU.64 R2, [R1+0x1008] ;  /* 0x0010080001027983 */ /* 0x008ee80000300a00 */
[----:B---3--:R1:W-:Y:S04]  /*110b0*/  LDGSTS.E [R21+0x10800], [R2.64], P5 ;  /* 0x1080000002157fae */ /* 0x0083e8000a92184c */
[----:B-1----:R-:W3:Y:S04]  /*110c0*/  LDL.LU.64 R2, [R1+0x1000] ;  /* 0x0010000001027983 */ /* 0x002ee80000300a00 */
[----:B---3--:R1:W-:Y:S04]  /*110d0*/  LDGSTS.E [R21+0x11800], [R2.64], P5 ;  /* 0x1180000002157fae */ /* 0x0083e8000a92184c */
[----:B-1----:R-:W3:Y:S04]  /*110e0*/  LDL.LU.64 R2, [R1+0xff8] ;  /* 0x000ff80001027983 */ /* 0x002ee80000300a00 */
[----:B---3--:R1:W-:Y:S04]  /*110f0*/  LDGSTS.E [R21+0x12800], [R2.64], P5 ;  /* 0x1280000002157fae */ /* 0x0083e8000a92184c */
[----:B--2---:R2:W-:Y:S04]  /*11100*/  LDGSTS.E [R21+0x13800], [R28.64], P5 ;  /* 0x138000001c157fae */ /* 0x0045e8000a92184c */
[----:B-1----:R-:W3:Y:S04]  /*11110*/  LDL.LU R3, [R1+0xff0] ;  /* 0x000ff00001037983 */ /* 0x002ee80000300800 */
[----:B--2---:R-:W2:Y:S04]  /*11120*/  LDL.LU.64 R28, [R1+0xfe8] ;  /* 0x000fe800011c7983 */ /* 0x004ea80000300a00 */
[----:B--2---:R1:W-:Y:S04]  /*11130*/  LDGSTS.E [R21+0x14800], [R28.64], P5 ;  /* 0x148000001c157fae */ /* 0x0043e8000a92184c */
[----:B-1----:R-:W2:Y:S04]  /*11140*/  LDL.LU.64 R28, [R1+0xfe0] ;  /* 0x000fe000011c7983 */ /* 0x002ea80000300a00 */
[----:B--2---:R1:W-:Y:S04]  /*11150*/  LDGSTS.E [R21+0x15800], [R28.64], P5 ;  /* 0x158000001c157fae */ /* 0x0043e8000a92184c */
[----:B-1----:R-:W2:Y:S04]  /*11160*/  LDL.LU.64 R28, [R1+0xfd8] ;  /* 0x000fd800011c7983 */ /* 0x002ea80000300a00 */
[----:B--2---:R1:W-:Y:S04]  /*11170*/  LDGSTS.E [R21+0x16800], [R28.64], P5 ;  /* 0x168000001c157fae */ /* 0x0043e8000a92184c */
[----:B-1----:R-:W2:Y:S04]  /*11180*/  LDL.LU.64 R28, [R1+0xfd0] ;  /* 0x000fd000011c7983 */ /* 0x002ea80000300a00 */
[----:B------:R-:W1:Y:S04]  /*11190*/  S2R R2, SR_TID.X ;  /* 0x0000000000027919 */ /* 0x000e680000002100 */
[----:B--2---:R2:W-:Y:S04]  /*111a0*/  LDGSTS.E [R21+0x17800], [R28.64], P5 ;  /* 0x178000001c157fae */ /* 0x0045e8000a92184c */
[----:B--2---:R-:W2:Y:S01]  /*111b0*/  LDL.LU R21, [R1+0xfc8] ;  /* 0x000fc80001157983 */ /* 0x004ea20000300800 */
[----:B-1----:R-:W-:-:S03]  /*111c0*/  LOP3.LUT R0, R2, 0x180, RZ, 0xc0, !PT ;  /* 0x0000018002007812 */ /* 0x002fc600078ec0ff */
[----:B------:R1:W-:Y:S02]  /*111d0*/  STL.64 [R1+0xe88], R28 ;  /* 0x000e881c01007387 */ /* 0x0003e40000100a00 */
[----:B-1----:R-:W-:-:S04]  /*111e0*/  SHF.R.U32.HI R28, RZ, 0x3, R0 ;  /* 0x00000003ff1c7819 */ /* 0x002fc80000011600 */
[----:B---3--:R-:W-:Y:S01]  /*111f0*/  LOP3.LUT R28, R28, 0x7fc, R3, 0x78, !PT ;  /* 0x000007fc1c1c7812 */ /* 0x008fe200078e7803 */
[----:B------:R1:W-:Y:S03]  /*11200*/  STL.64 [R1+0xf50], R2 ;  /* 0x000f500201007387 */ /* 0x0003e60000100a00 */
[----:B------:R-:W-:Y:S01]  /*11210*/  LOP3.LUT R28, R28, 0x40, RZ, 0x3c, !PT ;  /* 0x000000401c1c7812 */ /* 0x000fe200078e3cff */
[----:B-1----:R-:W3:Y:S04]  /*11220*/  LDL.64 R2, [R1+0x50] ;  /* 0x0000500001027983 */ /* 0x002ee80000100a00 */
[----:B--2---:R1:W-:Y:S04]  /*11230*/  LDGSTS.E [R28+0x18800], [R20.64], P5 ;  /* 0x18800000141c7fae */ /* 0x0043e8000a92184c */
[----:B------:R1:W-:Y:S04]  /*11240*/  STL.64 [R1+0xe90], R20 ;  /* 0x000e901401007387 */ /* 0x0003e80000100a00 */
[----:B------:R2:W-:Y:S04]  /*11250*/  LDGSTS.E [R28+0x19800], [R16.64], P5 ;  /* 0x19800000101c7fae */ /* 0x0005e8000a92184c */
[----:B------:R2:W-:Y:S04]  /*11260*/  LDGSTS.E [R28+0x1a800], [R4.64], P5 ;  /* 0x1a800000041c7fae */ /* 0x0005e8000a92184c */
[----:B-1----:R-:W3:Y:S04]  /*11270*/  LDL.64 R20, [R1+0x60] ;  /* 0x0000600001147983 */ /* 0x002ee80000100a00 */
[----:B------:R1:W-:Y:S04]  /*11280*/  LDGSTS.E [R28+0x1b800], [R12.64], P5 ;  /* 0x1b8000000c1c7fae */ /* 0x0003e8000a92184c */
[----:B--2---:R-:W2:Y:S04]  /*11290*/  LDL.LU.64 R16, [R1+0xfc0] ;  /* 0x000fc00001107983 */ /* 0x004ea80000300a00 */
[----:B------:R1:W-:Y:S04]  /*112a0*/  LDGSTS.E [R28+0x1c800], [R24.64], P5 ;  /* 0x1c800000181c7fae */ /* 0x0003e8000a92184c */
[----:B------:R-:W2:Y:S04]  /*112b0*/  LDL.LU.64 R4, [R1+0xfb8] ;  /* 0x000fb80001047983 */ /* 0x000ea80000300a00 */
[----:B----4-:R4:W-:Y:S04]  /*112c0*/  LDGSTS.E [R28+0x1d800], [R26.64], P5 ;  /* 0x1d8000001a1c7fae */ /* 0x0109e8000a92184c */
[----:B-1----:R-:W2:Y:S04]  /*112d0*/  LDL.LU.64 R12, [R1+0xfb0] ;  /* 0x000fb000010c7983 */ /* 0x002ea80000300a00 */
[----:B------:R1:W-:Y:S04]  /*112e0*/  LDGSTS.E [R28+0x1e800], [R22.64], P5 ;  /* 0x1e800000161c7fae */ /* 0x0003e8000a92184c */
[----:B------:R-:W2:Y:S04]  /*112f0*/  LDL.LU.64 R24, [R1+0xfa8] ;  /* 0x000fa80001187983 */ /* 0x000ea80000300a00 */
[----:B------:R1:W-:Y:S04]  /*11300*/  LDGSTS.E [R28+0x1f800], [R18.64], P5 ;  /* 0x1f800000121c7fae */ /* 0x0003e8000a92184c */
[----:B----4-:R-:W4:Y:S04]  /*11310*/  LDL.LU.64 R26, [R1+0xfa0] ;  /* 0x000fa000011a7983 */ /* 0x010f280000300a00 */
[----:B------:R1:W-:Y:S04]  /*11320*/  LDGSTS.E [R28+0x20800], [R14.64], P5 ;  /* 0x208000000e1c7fae */ /* 0x0003e8000a92184c */
[----:B-1----:R-:W4:Y:S04]  /*11330*/  LDL.LU.64 R22, [R1+0xf98] ;  /* 0x000f980001167983 */ /* 0x002f280000300a00 */
[----:B------:R1:W-:Y:S04]  /*11340*/  LDGSTS.E [R28+0x21800], [R10.64], P5 ;  /* 0x218000000a1c7fae */ /* 0x0003e8000a92184c */
[----:B------:R-:W4:Y:S04]  /*11350*/  LDL.LU.64 R18, [R1+0xf90] ;  /* 0x000f900001127983 */ /* 0x000f280000300a00 */
[----:B------:R1:W-:Y:S04]  /*11360*/  LDGSTS.E [R28+0x22800], [R6.64], P5 ;  /* 0x22800000061c7fae */ /* 0x0003e8000a92184c */
[----:B------:R-:W4:Y:S04]  /*11370*/  LDL.LU.64 R14, [R1+0xf88] ;  /* 0x000f8800010e7983 */ /* 0x000f280000300a00 */
[----:B-1----:R-:W4:Y:S04]  /*11380*/  LDL.LU.64 R10, [R1+0xf80] ;  /* 0x000f8000010a7983 */ /* 0x002f280000300a00 */
[----:B------:R-:W4:Y:S04]  /*11390*/  LDL.LU.64 R6, [R1+0xf78] ;  /* 0x000f780001067983 */ /* 0x000f280000300a00 */
[----:B---3--:R1:W-:Y:S04]  /*113a0*/  LDGSTS.E [R28+0x23800], [R20.64], P5 ;  /* 0x23800000141c7fae */ /* 0x0083e8000a92184c */
[----:B------:R3:W-:Y:S04]  /*113b0*/  LDGSTS.E [R28+0x24800], [R2.64], P5 ;  /* 0x24800000021c7fae */ /* 0x0007e8000a92184c */
[----:B------:R1:W-:Y:S04]  /*113c0*/  LDGSTS.E [R28+0x25800], [R8.64], P5 ;  /* 0x25800000081c7fae */ /* 0x0003e8000a92184c */
[----:B-1----:R-:W3:Y:S04]  /*113d0*/  LDL.64 R8, [R1+0x2b0] ;  /* 0x0002b00001087983 */ /* 0x002ee80000100a00 */
[----:B--2---:R1:W-:Y:S04]  /*113e0*/  LDGSTS.E [R28+0x26800], [R24.64], P5 ;  /* 0x26800000181c7fae */ /* 0x0043e8000a92184c */
[----:B------:R2:W-:Y:S04]  /*113f0*/  LDGSTS.E [R28+0x27800], [R12.64], P5 ;  /* 0x278000000c1c7fae */ /* 0x0005e8000a92184c */
[----:B------:R1:W-:Y:S04]  /*11400*/  LDGSTS.E [R28+0x28800], [R4.64], P5 ;  /* 0x28800000041c7fae */ /* 0x0003e8000a92184c */
[----:B------:R1:W-:Y:S04]  /*11410*/  LDGSTS.E [R28+0x29800], [R16.64], P5 ;  /* 0x29800000101c7fae */ /* 0x0003e8000a92184c */
[----:B----4-:R4:W-:Y:S04]  /*11420*/  LDGSTS.E [R28+0x2a800], [R6.64], P5 ;  /* 0x2a800000061c7fae */ /* 0x0109e8000a92184c */
[----:B------:R1:W-:Y:S04]  /*11430*/  LDGSTS.E [R28+0x2b800], [R10.64], P5 ;  /* 0x2b8000000a1c7fae */ /* 0x0003e8000a92184c */
[----:B------:R1:W-:Y:S04]  /*11440*/  LDGSTS.E [R28+0x2c800], [R14.64], P5 ;  /* 0x2c8000000e1c7fae */ /* 0x0003e8000a92184c */
[----:B------:R1:W-:Y:S04]  /*11450*/  LDGSTS.E [R28+0x2d800], [R18.64], P5 ;  /* 0x2d800000121c7fae */ /* 0x0003e8000a92184c */
[----:B------:R1:W-:Y:S04]  /*11460*/  LDGSTS.E [R28+0x2e800], [R22.64], P5 ;  /* 0x2e800000161c7fae */ /* 0x0003e8000a92184c */
[----:B------:R1:W-:Y:S04]  /*11470*/  LDGSTS.E [R28+0x2f800], [R26.64], P5 ;  /* 0x2f8000001a1c7fae */ /* 0x0003e8000a92184c */
        /* <DEDUP_REMOVED lines=10> */
[----:B------:R-:W2:Y:S04]  /*11520*/  LDL.LU.64 R20, [R1+0x3a0] ;  /* 0x0003a00001147983 */ /* 0x000ea80000300a00 */
        /* <DEDUP_REMOVED lines=9> */
[----:B----4-:R-:W4:Y:S04]  /*115c0*/  LDL.64 R6, [R1+0x360] ;  /* 0x0003600001067983 */ /* 0x010f280000100a00 */
        /* <DEDUP_REMOVED lines=10> */
[----:B---3--:R-:W3:Y:S04]  /*11670*/  LDL.LU.64 R8, [R1+0xf70] ;  /* 0x000f700001087983 */ /* 0x008ee80000300a00 */
[----:B---3--:R1:W-:Y:S04]  /*11680*/  LDGSTS.E [R28+0x31800], [R8.64], P5 ;  /* 0x31800000081c7fae */ /* 0x0083e8000a92184c */
[----:B--2---:R2:W-:Y:S04]  /*11690*/  LDGSTS.E [R28+0x32800], [R2.64], P5 ;  /* 0x32800000021c7fae */ /* 0x0045e8000a92184c */
[----:B-1----:R-:W3:Y:S04]  /*116a0*/  LDL.LU.64 R8, [R1+0x3a8] ;  /* 0x0003a80001087983 */ /* 0x002ee80000300a00 */
[----:B--2---:R-:W2:Y:S04]  /*116b0*/  LDL.LU.64 R2, [R1+0xf68] ;  /* 0x000f680001027983 */ /* 0x004ea80000300a00 */
[----:B--2---:R1:W-:Y:S04]  /*116c0*/  LDGSTS.E [R28+0x33800], [R2.64], P5 ;  /* 0x33800000021c7fae */ /* 0x0043e8000a92184c */
[----:B-1----:R-:W2:Y:S04]  /*116d0*/  LDL.LU.64 R2, [R1+0xf60] ;  /* 0x000f600001027983 */ /* 0x002ea80000300a00 */
[----:B--2---:R1:W-:Y:S04]  /*116e0*/  LDGSTS.E [R28+0x34800], [R2.64], P5 ;  /* 0x34800000021c7fae */ /* 0x0043e8000a92184c */
[----:B-1----:R-:W2:Y:S04]  /*116f0*/  LDL.LU.64 R2, [R1+0xf58] ;  /* 0x000f580001027983 */ /* 0x002ea80000300a00 */
[----:B--2---:R1:W-:Y:S04]  /*11700*/  LDGSTS.E [R28+0x35800], [R2.64], P5 ;  /* 0x35800000021c7fae */ /* 0x0043e8000a92184c */
[----:B------:R2:W-:Y:S04]  /*11710*/  LDGSTS.E [R28+0x36800], [R26.64], P5 ;  /* 0x368000001a1c7fae */ /* 0x0005e8000a92184c */
[----:B------:R2:W-:Y:S04]  /*11720*/  LDGSTS.E [R28+0x37800], [R22.64], P5 ;  /* 0x37800000161c7fae */ /* 0x0005e8000a92184c */
[----:B-1----:R-:W2:Y:S04]  /*11730*/  LDL.LU.64 R2, [R1+0xf50] ;  /* 0x000f500001027983 */ /* 0x002ea80000300a00 */
[----:B------:R1:W-:Y:S01]  /*11740*/  LDGSTS.E [R28+0x38800], [R24.64], P5 ;  /* 0x38800000181c7fae */ /* 0x0003e2000a92184c */
[----:B------:R-:W-:-:S03]  /*11750*/  SHF.R.U32.HI R29, RZ, 0x2, R0 ;  /* 0x00000002ff1d7819 */ /* 0x000fc60000011600 */
[----:B------:R2:W-:Y:S04]  /*11760*/  LDGSTS.E [R28+0x39800], [R18.64], P5 ;  /* 0x39800000121c7fae */ /* 0x0005e8000a92184c */
[----:B------:R2:W-:Y:S04]  /*11770*/  LDGSTS.E [R28+0x3a800], [R14.64], P5 ;  /* 0x3a8000000e1c7fae */ /* 0x0005e8000a92184c */
[----:B-1----:R-:W3:Y:S04]  /*11780*/  LDL.LU.64 R24, [R1+0x3b8] ;  /* 0x0003b80001187983 */ /* 0x002ee80000300a00 */
[----:B------:R1:W-:Y:S04]  /*11790*/  LDGSTS.E [R28+0x3b800], [R10.64], P5 ;  /* 0x3b8000000a1c7fae */ /* 0x0003e8000a92184c */
[----:B----4-:R1:W-:Y:S04]  /*117a0*/  LDGSTS.E [R28+0x3c800], [R6.64], P5 ;  /* 0x3c800000061c7fae */ /* 0x0103e8000a92184c */
[----:B------:R1:W-:Y:S04]  /*117b0*/  LDGSTS.E [R28+0x3d800], [R16.64], P5 ;  /* 0x3d800000101c7fae */ /* 0x0003e8000a92184c */
[----:B------:R4:W-:Y:S04]  /*117c0*/  LDGSTS.E [R28+0x3e800], [R12.64], P5 ;  /* 0x3e8000000c1c7fae */ /* 0x0009e8000a92184c */
[----:B------:R3:W-:Y:S04]  /*117d0*/  LDGSTS.E [R28+0x3f800], [R4.64], P5 ;  /* 0x3f800000041c7fae */ /* 0x0007e8000a92184c */
[----:B------:R-:W0:Y:S04]  /*117e0*/  LDGDEPBAR ;  /* 0x00000000000079af */ /* 0x000e280000000000 */
[----:B----4-:R-:W3:Y:S04]  /*117f0*/  LDL.LU.64 R12, [R1+0x5c0] ;  /* 0x0005c000010c7983 */ /* 0x010ee80000300a00 */
[----:B------:R-:W-:Y:S01]  /*11800*/  BAR.SYNC.DEFER_BLOCKING 0x0 ;  /* 0x0000000000007b1d */ /* 0x000fe20000010000 */
[----:B--2---:R-:W-:-:S05]  /*11810*/  IMAD.SHL.U32 R2, R2, 0x4, RZ ;  /* 0x0000000402027824 */ /* 0x004fca00078e00ff */
[----:B------:R-:W-:Y:S02]  /*11820*/  LOP3.LUT R29, R29, 0x7fc, R2, 0x78, !PT ;  /* 0x000007fc1d1d7812 */ /* 0x000fe400078e7802 */
[----:B------:R-:W2:Y:S02]  /*11830*/  S2R R2, SR_TID.X ;  /* 0x0000000000027919 */ /* 0x000ea40000002100 */
[----:B------:R-:W-:-:S05]  /*11840*/  IADD3 R0, R29, 0x100000, RZ ;  /* 0x001000001d007810 */ /* 0x000fca0007ffe0ff */
[----:B------:R-:W-:Y:S01]  /*11850*/  @!PT LDS RZ, [RZ] ;  /* 0x00000000fffff984 */ /* 0x000fe20000000800 */
[----:B------:R-:W-:Y:S01]  /*11860*/  @!PT LDS RZ, [RZ] ;  /* 0x00000000fffff984 */ /* 0x000fe20000000800 */
[----:B------:R-:W-:Y:S01]  /*11870*/  @!PT LDS RZ, [RZ] ;  /* 0x00000000fffff984 */ /* 0x000fe20000000800 */
[----:B------:R1:W-:Y:S04]  /*11880*/  LDGSTS.E [R0+-0x70000], [R20.64], P6 ;  /* 0x9000000014007fae */ /* 0x0003e8000b12184c */
[----:B-1----:R-:W4:Y:S01]  /*11890*/  LDL.LU.64 R20, [R1+0x5c8] ;  /* 0x0005c80001147983 */ /* 0x002f220000300a00 */
[----:B--2---:R-:W-:-:S04]  /*118a0*/  SHF.R.U32.HI R2, RZ, 0x7, R2 ;  /* 0x00000007ff027819 */ /* 0x004fc80000011602 */
[----:B------:R-:W-:-:S04]  /*118b0*/  SGXT.U32 R2, R2, 0x2 ;  /* 0x000000020202781a */ /* 0x000fc80000000000 */
[----:B------:R-:W-:-:S04]  /*118c0*/  LOP3.LUT R2, R2, 0x4, RZ, 0xfc, !PT ;  /* 0x0000000402027812 */ /* 0x000fc800078efcff */
[----:B------:R-:W-:Y:S02]  /*118d0*/  ISETP.GE.AND P1, PT, R2, UR8, PT ;  /* 0x0000000802007c0c */ /* 0x000fe4000bf26270 */
[----:B------:R-:W1:Y:S02]  /*118e0*/  S2R R2, SR_TID.X ;  /* 0x0000000000027919 */ /* 0x000e640000002100 */
[----:B------:R-:W-:-:S04]  /*118f0*/  SEL R0, RZ, 0x4, P1 ;  /* 0x00000004ff007807 */ /* 0x000fc80000800000 */
[----:B------:R-:W-:-:S04]  /*11900*/  SEL R0, R0, RZ, P2 ;  /* 0x000000ff00007207 */ /* 0x000fc80001000000 */
[----:B------:R-:W-:Y:S01]  /*11910*/  ISETP.NE.U32.AND P1, PT, R0, RZ, PT ;  /* 0x000000ff0000720c */ /* 0x000fe20003f25070 */
[----:B------:R-:W-:-:S04]  /*11920*/  IMAD.U32 R0, RZ, RZ, UR5 ;  /* 0x00000005ff007e24 */ /* 0x000fc8000f8e00ff */
[----:B---3--:R-:W-:Y:S01]  /*11930*/  IMAD.WIDE R4, R0, 0x4, R8 ;  /* 0x0000000400047825 */ /* 0x008fe200078e0208 */
[----:B------:R-:W-:-:S07]  /*11940*/  IADD3 R0, R29, 0x100000, RZ ;  /* 0x001000001d007810 */ /* 0x000fce0007ffe0ff */
[----:B------:R2:W-:Y:S01]  /*11950*/  LDGSTS.E [R0+-0x6f800], [R4.64], P1 ;  /* 0x9080000004007fae */ /* 0x0005e2000892184c */
[----:B-1----:R-:W-:-:S04]  /*11960*/  SHF.R.U32.HI R2, RZ, 0x7, R2 ;  /* 0x00000007ff027819 */ /* 0x002fc80000011602 */
[----:B------:R-:W-:-:S04]  /*11970*/  SGXT.U32 R2, R2, 0x2 ;  /* 0x000000020202781a */ /* 0x000fc80000000000 */
[----:B------:R-:W-:-:S04]  /*11980*/  LOP3.LUT R9, R2, 0x8, RZ, 0xfc, !PT ;  /* 0x0000000802097812 */ /* 0x000fc800078efcff */
[----:B------:R-:W-:Y:S02]  /*11990*/  ISETP.GE.AND P1, PT, R9, UR8, PT ;  /* 0x0000000809007c0c */ /* 0x000fe4000bf26270 */
[----:B------:R-:W3:Y:S02]  /*119a0*/  LDL.LU.64 R8, [R1+0x5d0] ;  /* 0x0005d00001087983 */ /* 0x000ee40000300a00 */
[----:B--2---:R-:W-:-:S04]  /*119b0*/  SEL R0, RZ, 0x4, P1 ;  /* 0x00000004ff007807 */ /* 0x004fc80000800000 */
[----:B------:R-:W-:-:S04]  /*119c0*/  SEL R0, R0, RZ, P2 ;  /* 0x000000ff00007207 */ /* 0x000fc80001000000 */
[----:B------:R-:W-:Y:S01]  /*119d0*/  ISETP.NE.U32.AND P1, PT, R0, RZ, PT ;  /* 0x000000ff0000720c */ /* 0x000fe20003f25070 */
[----:B------:R-:W-:-:S04]  /*119e0*/  IMAD.U32 R0, RZ, RZ, UR5 ;  /* 0x00000005ff007e24 */ /* 0x000fc8000f8e00ff */
[----:B------:R-:W-:Y:S02]  /*119f0*/  IMAD.WIDE R4, R0, 0x4, R24 ;  /* 0x0000000400047825 */ /* 0x000fe400078e0218 */
[----:B------:R-:W2:Y:S04]  /*11a00*/  LDL.LU.64 R24, [R1+0x5d8] ;  /* 0x0005d80001187983 */ /* 0x000ea80000300a00 */
[----:B------:R-:W1:Y:S01]  /*11a10*/  S2R R2, SR_TID.X ;  /* 0x0000000000027919 */ /* 0x000e620000002100 */
[----:B------:R-:W-:-:S05]  /*11a20*/  IADD3 R0, R29, 0x100000, RZ ;  /* 0x001000001d007810 */ /* 0x000fca0007ffe0ff */
[----:B------:R1:W-:Y:S02]  /*11a30*/  LDGSTS.E [R0+-0x6f000], [R4.64], P1 ;  /* 0x9100000004007fae */ /* 0x0003e4000892184c */
[----:B-1----:R-:W-:-:S04]  /*11a40*/  SHF.R.U32.HI R2, RZ, 0x7, R2 ;  /* 0x00000007ff027819 */ /* 0x002fc80000011602 */
[----:B------:R-:W-:-:S04]  /*11a50*/  SGXT.U32 R2, R2, 0x2 ;  /* 0x000000020202781a */ /* 0x000fc80000000000 */
[----:B------:R-:W-:-:S04]  /*11a60*/  LOP3.LUT R2, R2, 0xc, RZ, 0xfc, !PT ;  /* 0x0000000c02027812 */ /* 0x000fc800078efcff */
[----:B------:R-:W-:Y:S02]  /*11a70*/  ISETP.GE.AND P1, PT, R2, UR8, PT ;  /* 0x0000000802007c0c */ /* 0x000fe4000bf26270 */
[----:B------:R-:W1:Y:S02]  /*11a80*/  S2R R2, SR_TID.X ;  /* 0x0000000000027919 */ /* 0x000e640000002100 */
[----:B------:R-:W-:-:S04]  /*11a90*/  SEL R0, RZ, 0x4, P1 ;  /* 0x00000004ff007807 */ /* 0x000fc80000800000 */
[----:B------:R-:W-:-:S04]  /*11aa0*/  SEL R0, R0, RZ, P2 ;  /* 0x000000ff00007207 */ /* 0x000fc80001000000 */
[----:B------:R-:W-:Y:S01]  /*11ab0*/  ISETP.NE.U32.AND P1, PT, R0, RZ, PT ;  /* 0x000000ff0000720c */ /* 0x000fe20003f25070 */
[----:B------:R-:W-:Y:S01]  /*11ac0*/  IMAD.U32 R0, RZ, RZ, UR5 ;  /* 0x00000005ff007e24 */ /* 0x000fe2000f8e00ff */
[----:B-1----:R-:W-:-:S04]  /*11ad0*/  SHF.R.U32.HI R2, RZ, 0x7, R2 ;  /* 0x00000007ff027819 */ /* 0x002fc80000011602 */
[----:B------:R-:W-:-:S04]  /*11ae0*/  SGXT.U32 R2, R2, 0x2 ;  /* 0x000000020202781a */ /* 0x000fc80000000000 */
[----:B------:R-:W-:Y:S02]  /*11af0*/  LOP3.LUT R28, R2, 0x10, RZ, 0xfc, !PT ;  /* 0x00000010021c7812 */ /* 0x000fe400078efcff */
[----:B------:R-:W1:Y:S01]  /*11b00*/  S2R R2, SR_TID.X ;  /* 0x0000000000027919 */ /* 0x000e620000002100 */
[----:B------:R-:W-:Y:S01]  /*11b10*/  IMAD.WIDE R4, R0, 0x4, R12 ;  /* 0x0000000400047825 */ /* 0x000fe200078e020c */
[----:B------:R-:W-:Y:S02]  /*11b20*/  IADD3 R0, R29, 0x100000, RZ ;  /* 0x001000001d007810 */ /* 0x000fe40007ffe0ff */
[----:B------:R-:W2:Y:S04]  /*11b30*/  LDL.LU.64 R12, [R1+0x5e0] ;  /* 0x0005e000010c7983 */ /* 0x000ea80000300a00 */
[----:B------:R1:W-:Y:S01]  /*11b40*/  LDGSTS.E [R0+-0x6e800], [R4.64], P1 ;  /* 0x9180000004007fae */ /* 0x0003e2000892184c */
[----:B------:R-:W-:-:S04]  /*11b50*/  ISETP.GE.AND P1, PT, R28, UR8, PT ;  /* 0x000000081c007c0c */ /* 0x000fc8000bf26270 */
[----:B-1----:R-:W-:-:S04]  /*11b60*/  SEL R0, RZ, 0x4, P1 ;  /* 0x00000004ff007807 */ /* 0x002fc80000800000 */
[----:B------:R-:W-:Y:S02]  /*11b70*/  SEL R0, R0, RZ, P2 ;  /* 0x000000ff00007207 */ /* 0x000fe40001000000 */
[----:B------:R-:W-:Y:S02]  /*11b80*/  SHF.R.U32.HI R2, RZ, 0x7, R2 ;  /* 0x00000007ff027819 */ /* 0x000fe40000011602 */
[----:B------:R-:W-:Y:S01]  /*11b90*/  ISETP.NE.U32.AND P1, PT, R0, RZ, PT ;  /* 0x000000ff0000720c */ /* 0x000fe20003f25070 */
[----:B------:R-:W-:Y:S01]  /*11ba0*/  IMAD.U32 R0, RZ, RZ, UR5 ;  /* 0x00000005ff007e24 */ /* 0x000fe2000f8e00ff */
[----:B------:R-:W-:-:S04]  /*11bb0*/  SGXT.U32 R2, R2, 0x2 ;  /* 0x000000020202781a */ /* 0x000fc80000000000 */
[----:B------:R-:W-:Y:S01]  /*11bc0*/  LOP3.LUT R2, R2, 0x14, RZ, 0xfc, !PT ;  /* 0x0000001402027812 */ /* 0x000fe200078efcff */
[----:B----4-:R-:W-:Y:S01]  /*11bd0*/  IMAD.WIDE R4, R0, 0x4, R20 ;  /* 0x0000000400047825 */ /* 0x010fe200078e0214 */
[----:B------:R-:W-:Y:S01]  /*11be0*/  IADD3 R0, R29, 0x100000, RZ ;  /* 0x001000001d007810 */ /* 0x000fe20007ffe0ff */
[----:B------:R-:W4:Y:S04]  /*11bf0*/  LDL.LU.64 R20, [R1+0x5f0] ;  /* 0x0005f00001147983 */ /* 0x000f280000300a00 */
[----:B------:R1:W-:Y:S01]  /*11c00*/  LDGSTS.E [R0+-0x6e000], [R4.64], P1 ;  /* 0x9200000004007fae */ /* 0x0003e2000892184c */
[----:B------:R-:W-:-:S03]  /*11c10*/  ISETP.GE.AND P1, PT, R2, UR8, PT ;  /* 0x0000000802007c0c */ /* 0x000fc6000bf26270 */
[----:B------:R-:W1:Y:S02]  /*11c20*/  S2R R2, SR_TID.X ;  /* 0x0000000000027919 */ /* 0x000e640000002100 */
[----:B-1----:R-:W-:-:S04]  /*11c30*/  SEL R0, RZ, 0x4, P1 ;  /* 0x00000004ff007807 */ /* 0x002fc80000800000 */
[----:B------:R-:W-:-:S04]  /*11c40*/  SEL R0, R0, RZ, P2 ;  /* 0x000000ff00007207 */ /* 0x000fc80001000000 */
[----:B------:R-:W-:Y:S01]  /*11c50*/  ISETP.NE.U32.AND P1, PT, R0, RZ, PT ;  /* 0x000000ff0000720c */ /* 0x000fe20003f25070 */
[----:B------:R-:W-:Y:S01]  /*11c60*/  IMAD.U32 R0, RZ, RZ, UR5 ;  /* 0x00000005ff007e24 */ /* 0x000fe2000f8e00ff */
[----:B------:R-:W-:-:S04]  /*11c70*/  SHF.R.U32.HI R2, RZ, 0x7, R2 ;  /* 0x00000007ff027819 */ /* 0x000fc80000011602 */
[----:B------:R-:W-:Y:S01]  /*11c80*/  SGXT.U32 R2, R2, 0x2 ;  /* 0x000000020202781a */ /* 0x000fe20000000000 */
[----:B---3--:R-:W-:Y:S01]  /*11c90*/  IMAD.WIDE R4, R0, 0x4, R8 ;  /* 0x0000000400047825 */ /* 0x008fe200078e0208 */
[----:B------:R-:W-:Y:S02]  /*11ca0*/  IADD3 R0, R29, 0x100000, RZ ;  /* 0x001000001d007810 */ /* 0x000fe40007ffe0ff */
[----:B------:R-:W-:-:S03]  /*11cb0*/  LOP3.LUT R9, R2, 0x18, RZ, 0xfc, !PT ;  /* 0x0000001802097812 */ /* 0x000fc600078efcff */
[----:B------:R1:W-:Y:S01]  /*11cc0*/  LDGSTS.E [R0+-0x6d800], [R4.64], P1 ;  /* 0x9280000004007fae */ /* 0x0003e2000892184c */
[----:B------:R-:W-:-:S03]  /*11cd0*/  ISETP.GE.AND P1, PT, R9, UR8, PT ;  /* 0x0000000809007c0c */ /* 0x000fc6000bf26270 */
[----:B------:R-:W3:Y:S01]  /*11ce0*/  LDL.LU.64 R8, [R1+0x5e8] ;  /* 0x0005e80001087983 */ /* 0x000ee20000300a00 */
[----:B-1----:R-:W-:-:S04]  /*11cf0*/  SEL R0, RZ, 0x4, P1 ;  /* 0x00000004ff007807 */ /* 0x002fc80000800000 */
[----:B------:R-:W-:-:S04]  /*11d00*/  SEL R0, R0, RZ, P2 ;  /* 0x000000ff00007207 */ /* 0x000fc80001000000 */
[----:B------:R-:W-:Y:S01]  /*11d10*/  ISETP.NE.U32.AND P1, PT, R0, RZ, PT ;  /* 0x000000ff0000720c */ /* 0x000fe20003f25070 */
[----:B------:R-:W-:-:S04]  /*11d20*/  IMAD.U32 R0, RZ, RZ, UR5 ;  /* 0x00000005ff007e24 */ /* 0x000fc8000f8e00ff */
[----:B--2---:R-:W-:Y:S02]  /*11d30*/  IMAD.WIDE R4, R0, 0x4, R24 ;  /* 0x0000000400047825 */ /* 0x004fe400078e0218 */
        /* <DEDUP_REMOVED lines=114> */
[----:B------:R-:W-:Y:S02]  /*12460*/  SEL R0, R0, RZ, P2 ;  /* 0x000000ff00007207 */ /* 0x000fe40001000000 */
[----:B-1----:R-:W-:-:S04]  /*12470*/  SHF.R.U32.HI R2, RZ, 0x7, R2 ;  /* 0x00000007ff027819 */ /* 0x002fc80000011602 */
[----:B------:R-:W-:-:S04]  /*12480*/  SGXT.U32 R2, R2, 0x2 ;  /* 0x000000020202781a */ /* 0x000fc80000000000 */
[----:B------:R-:W-:Y:S02]  /*12490*/  LOP3.LUT R28, R2, 0x40, RZ, 0xfc, !PT ;  /* 0x00000040021c7812 */ /* 0x000fe400078efcff */
[----:B------:R-:W1:Y:S01]  /*124a0*/  S2R R2, SR_TID.X ;  /* 0x0000000000027919 */ /* 0x000e620000002100 */
[----:B------:R-:W-:Y:S01]  /*124b0*/  ISETP.NE.U32.AND P1, PT, R0, RZ, PT ;  /* 0x000000ff0000720c */ /* 0x000fe20003f25070 */
[----:B------:R-:W-:-:S04]  /*124c0*/  IMAD.U32 R0, RZ, RZ, UR5 ;  /* 0x00000005ff007e24 */ /* 0x000fc8000f8e00ff */
[----:B------:R-:W-:Y:S01]  /*124d0*/  IMAD.WIDE R4, R0, 0x4, R12 ;  /* 0x0000000400047825 */ /* 0x000fe200078e020c */
[----:B------:R-:W-:Y:S01]  /*124e0*/  IADD3 R0, R29, 0x100000, RZ ;  /* 0x001000001d007810 */ /* 0x000fe20007ffe0ff */
[----:B------:R-:W2:Y:S06]  /*124f0*/  LDL.LU.64 R12, [R1+0x650] ;  /* 0x00065000010c7983 */ /* 0x000eac0000300a00 */
[----:B------:R1:W-:Y:S01]  /*12500*/  LDGSTS.E [R0+-0x68800], [R4.64], P1 ;  /* 0x9780000004007fae */ /* 0x0003e2000892184c */
[----:B------:R-:W-:Y:S02]  /*12510*/  ISETP.GE.AND P1, PT, R28, UR8, PT ;  /* 0x000000081c007c0c */ /* 0x000fe4000bf26270 */
[----:B-1----:R-:W-:-:S02]  /*12520*/  SHF.R.U32.HI R2, RZ, 0x7, R2 ;  /* 0x00000007ff027819 */ /* 0x002fc40000011602 */
[----:B------:R-:W-:Y:S02]  /*12530*/  SEL R0, RZ, 0x4, P1 ;  /* 0x00000004ff007807 */ /* 0x000fe40000800000 */
[----:B------:R-:W-:Y:S02]  /*12540*/  SGXT.U32 R2, R2, 0x2 ;  /* 0x000000020202781a */ /* 0x000fe40000000000 */
[----:B------:R-:W-:Y:S02]  /*12550*/  SEL R0, R0, RZ, P2 ;  /* 0x000000ff00007207 */ /* 0x000fe40001000000 */
[----:B------:R-:W-:Y:S02]  /*12560*/  LOP3.LUT R28, R2, 0x44, RZ, 0xfc, !PT ;  /* 0x00000044021c7812 */ /* 0x000fe400078efcff */
[----:B------:R-:W-:Y:S01]  /*12570*/  ISETP.NE.U32.AND P1, PT, R0, RZ, PT ;  /* 0x000000ff0000720c */ /* 0x000fe20003f25070 */
[----:B------:R-:W-:Y:S01]  /*12580*/  IMAD.U32 R0, RZ, RZ, UR5 ;  /* 0x00000005ff007e24 */ /* 0x000fe2000f8e00ff */
[----:B------:R-:W1:Y:S02]  /*12590*/  S2R R2, SR_TID.X ;  /* 0x0000000000027919 */ /* 0x000e640000002100 */
[----:B-1----:R-:W-:-:S04]  /*125a0*/  SHF.R.U32.HI R2, RZ, 0x7, R2 ;  /* 0x00000007ff027819 */ /* 0x002fc80000011602 */
[----:B------:R-:W-:-:S04]  /*125b0*/  SGXT.U32 R2, R2, 0x2 ;  /* 0x000000020202781a */ /* 0x000fc80000000000 */
[----:B------:R-:W-:Y:S01]  /*125c0*/  LOP3.LUT R2, R2, 0x48, RZ, 0xfc, !PT ;  /* 0x0000004802027812 */ /* 0x000fe200078efcff */
[----:B----4-:R-:W-:Y:S01]  /*125d0*/  IMAD.WIDE R4, R0, 0x4, R20 ;  /* 0x0000000400047825 */ /* 0x010fe200078e0214 */
[----:B------:R-:W-:Y:S01]  /*125e0*/  IADD3 R0, R29, 0x100000, RZ ;  /* 0x001000001d007810 */ /* 0x000fe20007ffe0ff */
[----:B------:R-:W4:Y:S04]  /*125f0*/  LDL.LU.64 R20, [R1+0x648] ;  /* 0x0006480001147983 */ /* 0x000f280000300a00 */
[----:B------:R1:W-:Y:S01]  /*12600*/  LDGSTS.E [R0+-0x68000], [R4.64], P1 ;  /* 0x9800000004007fae */ /* 0x0003e2000892184c */
[----:B------:R-:W-:-:S04]  /*12610*/  ISETP.GE.AND P1, PT, R28, UR8, PT ;  /* 0x000000081c007c0c */ /* 0x000fc8000bf26270 */
[----:B-1----:R-:W-:-:S04]  /*12620*/  SEL R0, RZ, 0x4, P1 ;  /* 0x00000004ff007807 */ /* 0x002fc80000800000 */
[----:B------:R-:W-:-:S04]  /*12630*/  SEL R0, R0, RZ, P2 ;  /* 0x000000ff00007207 */ /* 0x000fc80001000000 */
[----:B------:R-:W-:Y:S01]  /*12640*/  ISETP.NE.U32.AND P1, PT, R0, RZ, PT ;  /* 0x000000ff0000720c */ /* 0x000fe20003f25070 */
[----:B------:R-:W-:-:S04]  /*12650*/  IMAD.U32 R0, RZ, RZ, UR5 ;  /* 0x00000005ff007e24 */ /* 0x000fc8000f8e00ff */
[----:B---3--:R-:W-:Y:S01]  /*12660*/  IMAD.WIDE R4, R0, 0x4, R8 ;  /* 0x0000000400047825 */ /* 0x008fe200078e0208 */
[----:B------:R-:W-:-:S07]  /*12670*/  IADD3 R0, R29, 0x100000, RZ ;  /* 0x001000001d007810 */ /* 0x000fce0007ffe0ff */
[----:B------:R1:W-:Y:S01]  /*12680*/  LDGSTS.E [R0+-0x67800], [R4.64], P1 ;  /* 0x9880000004007fae */ /* 0x0003e2000892184c */
[----:B------:R-:W-:-:S03]  /*12690*/  ISETP.GE.AND P1, PT, R2, UR8, PT ;  /* 0x0000000802007c0c */ /* 0x000fc6000bf26270 */
[----:B------:R-:W3:Y:S01]  /*126a0*/  S2R R2, SR_TID.X ;  /* 0x0000000000027919 */ /* 0x000ee20000002100 */
[----:B-1----:R-:W-:Y:S02]  /*126b0*/  SEL R0, RZ, 0x4, P1 ;  /* 0x00000004ff007807 */ /* 0x002fe40000800000 */
[----:B---3--:R-:W-:-:S04]  /*126c0*/  LOP3.LUT R9, R2, 0x7f, RZ, 0xc0, !PT ;  /* 0x0000007f02097812 */ /* 0x008fc800078ec0ff */
[----:B------:R-:W-:Y:S02]  /*126d0*/  ISETP.GE.AND P1, PT, R9, UR8, PT ;  /* 0x0000000809007c0c */ /* 0x000fe4000bf26270 */
[----:B------:R-:W3:Y:S01]  /*126e0*/  LDL.LU.64 R8, [R1+0x640] ;  /* 0x0006400001087983 */ /* 0x000ee20000300a00 */
[----:B------:R-:W-:Y:S02]  /*126f0*/  SEL R0, R0, RZ, P2 ;  /* 0x000000ff00007207 */ /* 0x000fe40001000000 */
[----:B------:R-:W-:Y:S02]  /*12700*/  SHF.R.U32.HI R2, RZ, 0x7, R2 ;  /* 0x00000007ff027819 */ /* 0x000fe40000011602 */
[----:B------:R-:W-:Y:S01]  /*12710*/  ISETP.NE.U32.AND P3, PT, R0, RZ, PT ;  /* 0x000000ff0000720c */ /* 0x000fe20003f65070 */
[----:B------:R-:W-:Y:S01]  /*12720*/  IMAD.U32 R0, RZ, RZ, UR5 ;  /* 0x00000005ff007e24 */ /* 0x000fe2000f8e00ff */
[----:B------:R-:W-:-:S03]  /*12730*/  SGXT.U32 R2, R2, 0x2 ;  /* 0x000000020202781a */ /* 0x000fc60000000000 */
[----:B--2---:R-:W-:Y:S01]  /*12740*/  IMAD.WIDE R6, R0, 0x4, R24 ;  /* 0x0000000400067825 */ /* 0x004fe200078e0218 */
[----:B------:R-:W-:Y:S02]  /*12750*/  LOP3.LUT R25, R2, 0x4c, RZ, 0xfc, !PT ;  /* 0x0000004c02197812 */ /* 0x000fe400078efcff */
[----:B------:R-:W-:Y:S02]  /*12760*/  SEL R0, RZ, 0x4, P1 ;  /* 0x00000004ff007807 */ /* 0x000fe40000800000 */
[----:B------:R-:W-:Y:S02]  /*12770*/  ISETP.GE.AND P1, PT, R25, UR8, PT ;  /* 0x0000000819007c0c */ /* 0x000fe4000bf26270 */
[----:B------:R-:W2:Y:S04]  /*12780*/  LDL.LU.64 R24, [R1+0x638] ;  /* 0x0006380001187983 */ /* 0x000ea80000300a00 */
[----:B------:R-:W1:Y:S01]  /*12790*/  S2R R28, SR_TID.X ;  /* 0x00000000001c7919 */ /* 0x000e620000002100 */
[----:B------:R-:W-:-:S05]  /*127a0*/  IADD3 R2, R29, 0x100000, RZ ;  /* 0x001000001d027810 */ /* 0x000fca0007ffe0ff */
[----:B------:R1:W-:Y:S01]  /*127b0*/  LDGSTS.E [R2+-0x67000], [R6.64], P3 ;  /* 0x9900000006027fae */ /* 0x0003e2000992184c */
[----:B------:R-:W-:Y:S02]  /*127c0*/  SEL R0, R0, RZ, P2 ;  /* 0x000000ff00007207 */ /* 0x000fe40001000000 */
[--C-:B-1----:R-:W-:Y:S02]  /*127d0*/  SHF.R.U32.HI R5, RZ, 0x7, R28.reuse ;  /* 0x00000007ff057819 */ /* 0x102fe4000001161c */
[----:B------:R-:W-:Y:S02]  /*127e0*/  SHF.R.U32.HI R28, RZ, 0x7, R28 ;  /* 0x00000007ff1c7819 */ /* 0x000fe4000001161c */
[----:B------:R-:W-:Y:S02]  /*127f0*/  SGXT.U32 R5, R5, 0x2 ;  /* 0x000000020505781a */ /* 0x000fe40000000000 */
[----:B------:R-:W-:Y:S02]  /*12800*/  SGXT.U32 R28, R28, 0x2 ;  /* 0x000000021c1c781a */ /* 0x000fe40000000000 */
[----:B------:R-:W-:-:S04]  /*12810*/  LOP3.LUT R5, R5, 0x50, RZ, 0xfc, !PT ;  /* 0x0000005005057812 */ /* 0x000fc800078efcff */
[----:B------:R-:W-:Y:S02]  /*12820*/  ISETP.GE.AND P3, PT, R5, UR8, PT ;  /* 0x0000000805007c0c */ /* 0x000fe4000bf66270 */
[----:B------:R-:W-:Y:S02]  /*12830*/  LOP3.LUT R5, R28, 0x54, RZ, 0xfc, !PT ;  /* 0x000000541c057812 */ /* 0x000fe400078efcff */
[----:B------:R-:W-:Y:S02]  /*12840*/  SEL R2, RZ, 0x4, P1 ;  /* 0x00000004ff027807 */ /* 0x000fe40000800000 */
[----:B------:R-:W-:Y:S02]  /*12850*/  ISETP.GE.AND P4, PT, R5, UR8, PT ;  /* 0x0000000805007c0c */ /* 0x000fe4000bf86270 */
[----:B------:R-:W-:Y:S02]  /*12860*/  ISETP.NE.U32.AND P1, PT, R0, RZ, PT ;  /* 0x000000ff0000720c */ /* 0x000fe40003f25070 */
[----:B------:R-:W-:-:S02]  /*12870*/  LOP3.LUT R28, R28, 0x58, RZ, 0xfc, !PT ;  /* 0x000000581c1c7812 */ /* 0x000fc400078efcff */
[----:B------:R-:W-:Y:S02]  /*12880*/  SEL R0, R2, RZ, P2 ;  /* 0x000000ff02007207 */ /* 0x000fe40001000000 */
[----:B------:R-:W-:Y:S02]  /*12890*/  SEL R4, RZ, 0x4, P3 ;  /* 0x00000004ff047807 */ /* 0x000fe40001800000 */
[----:B------:R-:W-:Y:S02]  /*128a0*/  SEL R2, RZ, 0x4, P4 ;  /* 0x00000004ff027807 */ /* 0x000fe40002000000 */
[----:B------:R-:W-:Y:S02]  /*128b0*/  ISETP.GE.AND P3, PT, R28, UR8, PT ;  /* 0x000000081c007c0c */ /* 0x000fe4000bf66270 */
[----:B------:R-:W-:Y:S02]  /*128c0*/  SEL R4, R4, RZ, P2 ;  /* 0x000000ff04047207 */ /* 0x000fe40001000000 */
[----:B------:R-:W-:-:S02]  /*128d0*/  SEL R2, R2, RZ, P2 ;  /* 0x000000ff02027207 */ /* 0x000fc40001000000 */
[----:B------:R-:W-:Y:S01]  /*128e0*/  ISETP.NE.U32.AND P6, PT, R0, RZ, PT ;  /* 0x000000ff0000720c */ /* 0x000fe20003fc5070 */
[----:B------:R-:W-:Y:S01]  /*128f0*/  IMAD.U32 R5, RZ, RZ, UR5 ;  /* 0x00000005ff057e24 */ /* 0x000fe2000f8e00ff */
[----:B------:R-:W-:Y:S02]  /*12900*/  SEL R0, RZ, 0x4, P3 ;  /* 0x00000004ff007807 */ /* 0x000fe40001800000 */
[----:B------:R-:W-:Y:S01]  /*12910*/  ISETP.NE.U32.AND P3, PT, R4, RZ, PT ;  /* 0x000000ff0400720c */ /* 0x000fe20003f65070 */
[----:B------:R-:W-:Y:S01]  /*12920*/  IMAD.U32 R4, RZ, RZ, UR5 ;  /* 0x00000005ff047e24 */ /* 0x000fe2000f8e00ff */
[----:B------:R-:W-:Y:S01]  /*12930*/  ISETP.NE.U32.AND P4, PT, R2, RZ, PT ;  /* 0x000000ff0200720c */ /* 0x000fe20003f85070 */
[----:B------:R-:W-:Y:S02]  /*12940*/  IMAD.U32 R2, RZ, RZ, UR5 ;  /* 0x00000005ff027e24 */ /* 0x000fe4000f8e00ff */
[----:B------:R-:W-:Y:S01]  /*12950*/  IMAD.WIDE R14, R5, 0x4, R12 ;  /* 0x00000004050e7825 */ /* 0x000fe200078e020c */
[----:B------:R-:W1:Y:S01]  /*12960*/  S2R R28, SR_TID.X ;  /* 0x00000000001c7919 */ /* 0x000e620000002100 */
[----:B------:R-:W-:-:S04]  /*12970*/  SEL R0, R0, RZ, P2 ;  /* 0x000000ff00007207 */ /* 0x000fc80001000000 */
[----:B------:R-:W-:Y:S01]  /*12980*/  ISETP.NE.U32.AND P5, PT, R0, RZ, PT ;  /* 0x000000ff0000720c */ /* 0x000fe20003fa5070 */
[----:B------:R-:W-:Y:S01]  /*12990*/  IMAD.U32 R0, RZ, RZ, UR5 ;  /* 0x00000005ff007e24 */ /* 0x000fe2000f8e00ff */
[----:B------:R-:W-:-:S05]  /*129a0*/  IADD3 R12, R29, 0x100000, RZ ;  /* 0x001000001d0c7810 */ /* 0x000fca0007ffe0ff */
[----:B------:R1:W-:Y:S01]  /*129b0*/  LDGSTS.E [R12+-0x66800], [R14.64], P6 ;  /* 0x998000000e0c7fae */ /* 0x0003e2000b12184c */
[----:B----4-:R-:W-:-:S03]  /*129c0*/  IMAD.WIDE R10, R2, 0x4, R20 ;  /* 0x00000004020a7825 */ /* 0x010fc600078e0214 */
[----:B------:R-:W4:Y:S02]  /*129d0*/  S2R R21, SR_TID.X ;  /* 0x0000000000157919 */ /* 0x000f240000002100 */
[----:B----4-:R-:W-:-:S04]  /*129e0*/  SHF.R.U32.HI R21, RZ, 0x7, R21 ;  /* 0x00000007ff157819 */ /* 0x010fc80000011615 */
[----:B------:R-:W-:-:S04]  /*129f0*/  SGXT.U32 R21, R21, 0x2 ;  /* 0x000000021515781a */ /* 0x000fc80000000000 */
[----:B------:R-:W-:Y:S02]  /*12a00*/  LOP3.LUT R20, R21, 0x5c, RZ, 0xfc, !PT ;  /* 0x0000005c15147812 */ /* 0x000fe400078efcff */
[----:B-1----:R-:W-:-:S04]  /*12a10*/  SHF.R.U32.HI R21, RZ, 0x7, R28 ;  /* 0x00000007ff157819 */ /* 0x002fc8000001161c */
[----:B------:R-:W-:Y:S02]  /*12a20*/  SGXT.U32 R21, R21, 0x2 ;  /* 0x000000021515781a */ /* 0x000fe40000000000 */
[----:B------:R-:W-:Y:S02]  /*12a30*/  ISETP.GE.AND P6, PT, R20, UR8, PT ;  /* 0x0000000814007c0c */ /* 0x000fe4000bfc6270 */
[----:B------:R-:W-:Y:S01]  /*12a40*/  LOP3.LUT R13, R21, 0x60, RZ, 0xfc, !PT ;  /* 0x00000060150d7812 */ /* 0x000fe200078efcff */
[----:B---3--:R-:W-:Y:S02]  /*12a50*/  IMAD.WIDE R4, R4, 0x4, R8 ;  /* 0x0000000404047825 */ /* 0x008fe400078e0208 */
[----:B------:R-:W3:Y:S02]  /*12a60*/  LDL.LU.64 R8, [R1+0x668] ;  /* 0x0006680001087983 */ /* 0x000ee40000300a00 */
[----:B--2---:R-:W-:Y:S02]  /*12a70*/  IMAD.WIDE R6, R0, 0x4, R24 ;  /* 0x0000000400067825 */ /* 0x004fe400078e0218 */
[----:B------:R-:W2:Y:S04]  /*12a80*/  LDL.LU.64 R24, [R1+0x660] ;  /* 0x0006600001187983 */ /* 0x000ea80000300a00 */
[----:B------:R-:W4:Y:S01]  /*12a90*/  LDL.LU.64 R20, [R1+0x658] ;  /* 0x0006580001147983 */ /* 0x000f220000300a00 */
[----:B------:R-:W-:-:S02]  /*12aa0*/  IADD3 R2, R29, 0x100000, RZ ;  /* 0x001000001d027810 */ /* 0x000fc40007ffe0ff */
[----:B------:R-:W-:Y:S02]  /*12ab0*/  SHF.R.U32.HI R28, RZ, 0x7, R28 ;  /* 0x00000007ff1c7819 */ /* 0x000fe4000001161c */
[----:B------:R-:W-:Y:S01]  /*12ac0*/  IADD3 R0, R29, 0x100000, RZ ;  /* 0x001000001d007810 */ /* 0x000fe20007ffe0ff */
[----:B------:R1:W-:Y:S01]  /*12ad0*/  LDGSTS.E [R2+-0x66000], [R10.64], P3 ;  /* 0x9a0000000a027fae */ /* 0x0003e2000992184c */
[----:B------:R-:W-:Y:S02]  /*12ae0*/  SGXT.U32 R28, R28, 0x2 ;  /* 0x000000021c1c781a */ /* 0x000fe40000000000 */
[----:B------:R-:W-:Y:S01]  /*12af0*/  ISETP.GE.AND P3, PT, R13, UR8, PT ;  /* 0x000000080d007c0c */ /* 0x000fe2000bf66270 */
[----:B------:R1:W-:Y:S01]  /*12b00*/  LDGSTS.E [R0+-0x65800], [R4.64], P4 ;  /* 0x9a80000004007fae */ /* 0x0003e2000a12184c */
[C---:B------:R-:W-:Y:S02]  /*12b10*/  LOP3.LUT R13, R28.reuse, 0x64, RZ, 0xfc, !PT ;  /* 0x000000641c0d7812 */ /* 0x040fe400078efcff */
[----:B------:R-:W-:-:S02]  /*12b20*/  LOP3.LUT R28, R28, 0x68, RZ, 0xfc, !PT ;  /* 0x000000681c1c7812 */ /* 0x000fc400078efcff */
[----:B------:R-:W-:Y:S02]  /*12b30*/  ISETP.GE.AND P4, PT, R13, UR8, PT ;  /* 0x000000080d007c0c */ /* 0x000fe4000bf86270 */
[----:B-1----:R-:W-:Y:S02]  /*12b40*/  SEL R2, RZ, 0x4, P3 ;  /* 0x00000004ff027807 */ /* 0x002fe40001800000 */
[----:B------:R-:W-:Y:S02]  /*12b50*/  SEL R0, RZ, 0x4, P6 ;  /* 0x00000004ff007807 */ /* 0x000fe40003000000 */
[----:B------:R-:W-:Y:S02]  /*12b60*/  SEL R5, R2, RZ, P2 ;  /* 0x000000ff02057207 */ /* 0x000fe40001000000 */
[----:B------:R-:W-:Y:S02]  /*12b70*/  SEL R10, R0, RZ, P2 ;  /* 0x000000ff000a7207 */ /* 0x000fe40001000000 */
[----:B------:R-:W-:-:S02]  /*12b80*/  SEL R0, RZ, 0x4, P4 ;  /* 0x00000004ff007807 */ /* 0x000fc40002000000 */
[----:B------:R-:W-:Y:S01]  /*12b90*/  ISETP.NE.U32.AND P4, PT, R5, RZ, PT ;  /* 0x000000ff0500720c */ /* 0x000fe20003f85070 */
[----:B------:R-:W-:Y:S01]  /*12ba0*/  IMAD.U32 R5, RZ, RZ, UR5 ;  /* 0x00000005ff057e24 */ /* 0x000fe2000f8e00ff */
[----:B------:R-:W-:Y:S02]  /*12bb0*/  ISETP.GE.AND P6, PT, R28, UR8, PT ;  /* 0x000000081c007c0c */ /* 0x000fe4000bfc6270 */
[----:B------:R-:W1:Y:S01]  /*12bc0*/  S2R R28, SR_TID.X ;  /* 0x00000000001c7919 */ /* 0x000e620000002100 */
[----:B------:R-:W-:Y:S02]  /*12bd0*/  ISETP.NE.U32.AND P3, PT, R10, RZ, PT ;  /* 0x000000ff0a00720c */ /* 0x000fe40003f65070 */
[----:B------:R-:W-:-:S05]  /*12be0*/  IADD3 R4, R29, 0x100000, RZ ;  /* 0x001000001d047810 */ /* 0x000fca0007ffe0ff */
[----:B------:R1:W-:Y:S01]  /*12bf0*/  LDGSTS.E [R4+-0x65000], [R6.64], P5 ;  /* 0x9b00000006047fae */ /* 0x0003e2000a92184c */
[----:B------:R-:W-:Y:S02]  /*12c00*/  SEL R2, R0, RZ, P2 ;  /* 0x000000ff00027207 */ /* 0x000fe40001000000 */
[----:B------:R-:W-:Y:S02]  /*12c10*/  SEL R0, RZ, 0x4, P6 ;  /* 0x00000004ff007807 */ /* 0x000fe40003000000 */
[----:B-1----:R-:W-:Y:S01]  /*12c20*/  SHF.R.U32.HI R28, RZ, 0x7, R28 ;  /* 0x00000007ff1c7819 */ /* 0x002fe2000001161c */
[----:B------:R-:W-:-:S03]  /*12c30*/  IMAD.U32 R4, RZ, RZ, UR5 ;  /* 0x00000005ff047e24 */ /* 0x000fc6000f8e00ff */
[----:B------:R-:W-:-:S04]  /*12c40*/  SGXT.U32 R28, R28, 0x2 ;  /* 0x000000021c1c781a */ /* 0x000fc80000000000 */
[----:B------:R-:W-:Y:S02]  /*12c50*/  LOP3.LUT R28, R28, 0x6c, RZ, 0xfc, !PT ;  /* 0x0000006c1c1c7812 */ /* 0x000fe400078efcff */
[----:B------:R-:W-:Y:S02]  /*12c60*/  SEL R0, R0, RZ, P2 ;  /* 0x000000ff00007207 */ /* 0x000fe40001000000 */
[----:B------:R-:W-:Y:S02]  /*12c70*/  ISETP.GE.AND P5, PT, R28, UR8, PT ;  /* 0x000000081c007c0c */ /* 0x000fe4000bfa6270 */
[----:B------:R-:W-:Y:S02]  /*12c80*/  ISETP.NE.U32.AND P6, PT, R2, RZ, PT ;  /* 0x000000ff0200720c */ /* 0x000fe40003fc5070 */
[----:B------:R-:W-:Y:S02]  /*12c90*/  SEL R2, RZ, 0x4, P5 ;  /* 0x00000004ff027807 */ /* 0x000fe40002800000 */
[----:B------:R-:W-:Y:S01]  /*12ca0*/  ISETP.NE.U32.AND P5, PT, R0, RZ, PT ;  /* 0x000000ff0000720c */ /* 0x000fe20003fa5070 */
[----:B------:R-:W-:-:S02]  /*12cb0*/  IMAD.U32 R0, RZ, RZ, UR5 ;  /* 0x00000005ff007e24 */ /* 0x000fc4000f8e00ff */
[----:B---3--:R-:W-:Y:S02]  /*12cc0*/  IMAD.WIDE R12, R5, 0x4, R8 ;  /* 0x00000004050c7825 */ /* 0x008fe400078e0208 */
[----:B------:R-:W1:Y:S01]  /*12cd0*/  S2R R8, SR_TID.X ;  /* 0x0000000000087919 */ /* 0x000e620000002100 */
[----:B------:R-:W-:-:S05]  /*12ce0*/  IADD3 R9, R29, 0x100000, RZ ;  /* 0x001000001d097810 */ /* 0x000fca0007ffe0ff */
[----:B------:R3:W-:Y:S04]  /*12cf0*/  LDGSTS.E [R9+-0x64800], [R12.64], P3 ;  /* 0x9b8000000c097fae */ /* 0x0007e8000992184c */
[----:B---3--:R-:W3:Y:S01]  /*12d00*/  S2R R9, SR_TID.X ;  /* 0x0000000000097919 */ /* 0x008ee20000002100 */
[----:B-1----:R-:W-:Y:S01]  /*12d10*/  SHF.R.U32.HI R8, RZ, 0x7, R8 ;  /* 0x00000007ff087819 */ /* 0x002fe20000011608 */
[----:B--2---:R-:W-:Y:S01]  /*12d20*/  IMAD.WIDE R10, R4, 0x4, R24 ;  /* 0x00000004040a7825 */ /* 0x004fe200078e0218 */
[----:B------:R-:W-:Y:S02]  /*12d30*/  IADD3 R5, R29, 0x100000, RZ ;  /* 0x001000001d057810 */ /* 0x000fe40007ffe0ff */
[----:B------:R-:W-:-:S03]  /*12d40*/  SGXT.U32 R8, R8, 0x2 ;  /* 0x000000020808781a */ /* 0x000fc60000000000 */
[----:B------:R1:W-:Y:S01]  /*12d50*/  LDGSTS.E [R5+-0x64000], [R10.64], P4 ;  /* 0x9c0000000a057fae */ /* 0x0003e2000a12184c */
[----:B------:R-:W-:-:S04]  /*12d60*/  LOP3.LUT R8, R8, 0x70, RZ, 0xfc, !PT ;  /* 0x0000007008087812 */ /* 0x000fc800078efcff */
[----:B------:R-:W-:Y:S01]  /*12d70*/  ISETP.GE.AND P4, PT, R8, UR8, PT ;  /* 0x0000000808007c0c */ /* 0x000fe2000bf86270 */
[----:B----4-:R-:W-:Y:S01]  /*12d80*/  IMAD.WIDE R6, R0, 0x4, R20 ;  /* 0x0000000400067825 */ /* 0x010fe200078e0214 */
[--C-:B---3--:R-:W-:Y:S02]  /*12d90*/  SHF.R.U32.HI R8, RZ, 0x7, R9.reuse ;  /* 0x00000007ff087819 */ /* 0x108fe40000011609 */
[----:B------:R-:W-:Y:S02]  /*12da0*/  SHF.R.U32.HI R9, RZ, 0x7, R9 ;  /* 0x00000007ff097819 */ /* 0x000fe40000011609 */
[----:B------:R-:W-:Y:S02]  /*12db0*/  SGXT.U32 R8, R8, 0x2 ;  /* 0x000000020808781a */ /* 0x000fe40000000000 */
[----:B------:R-:W-:Y:S02]  /*12dc0*/  SEL R0, R2, RZ, P2 ;  /* 0x000000ff02007207 */ /* 0x000fe40001000000 */
[----:B------:R-:W-:-:S02]  /*12dd0*/  IADD3 R4, R29, 0x100000, RZ ;  /* 0x001000001d047810 */ /* 0x000fc40007ffe0ff */
[----:B------:R-:W-:Y:S02]  /*12de0*/  SGXT.U32 R9, R9, 0x2 ;  /* 0x000000020909781a */ /* 0x000fe40000000000 */
[----:B------:R-:W-:Y:S01]  /*12df0*/  LOP3.LUT R29, R8, 0x74, RZ, 0xfc, !PT ;  /* 0x00000074081d7812 */ /* 0x000fe200078efcff */
[----:B------:R2:W-:Y:S01]  /*12e00*/  LDGSTS.E [R4+-0x63800], [R6.64], P6 ;  /* 0x9c80000006047fae */ /* 0x0005e2000b12184c */
[----:B------:R-:W-:Y:S02]  /*12e10*/  ISETP.NE.U32.AND P3, PT, R0, RZ, PT ;  /* 0x000000ff0000720c */ /* 0x000fe40003f65070 */
[----:B------:R-:W-:Y:S02]  /*12e20*/  SEL R0, RZ, 0x4, P4 ;  /* 0x00000004ff007807 */ /* 0x000fe40002000000 */
[----:B------:R-:W-:Y:S02]  /*12e30*/  LOP3.LUT R8, R9, 0x78, RZ, 0xfc, !PT ;  /* 0x0000007809087812 */ /* 0x000fe400078efcff */
[----:B------:R-:W-:-:S02]  /*12e40*/  ISETP.GE.AND P4, PT, R29, UR8, PT ;  /* 0x000000081d007c0c */ /* 0x000fc4000bf86270 */
[----:B------:R-:W-:Y:S02]  /*12e50*/  LOP3.LUT R9, R9, 0x7c, RZ, 0xfc, !PT ;  /* 0x0000007c09097812 */ /* 0x000fe400078efcff */
[----:B------:R-:W-:Y:S02]  /*12e60*/  ISETP.GE.AND P6, PT, R8, UR8, PT ;  /* 0x0000000808007c0c */ /* 0x000fe4000bfc6270 */
[----:B--2---:R-:W-:Y:S02]  /*12e70*/  SEL R4, RZ, 0x4, P4 ;  /* 0x00000004ff047807 */ /* 0x004fe40002000000 */
[----:B------:R-:W-:Y:S02]  /*12e80*/  ISETP.GE.AND P4, PT, R9, UR8, PT ;  /* 0x0000000809007c0c */ /* 0x000fe4000bf86270 */
[----:B------:R-:W2:Y:S04]  /*12e90*/  LDL.LU.64 R8, [R1+0x280] ;  /* 0x0002800001087983 */ /* 0x000ea80000300a00 */
[----:B------:R-:W-:Y:S04]  /*12ea0*/  STL [R1+0x3a8], R4 ;  /* 0x0003a80401007387 */ /* 0x000fe80000100800 */
[----:B--2---:R2:W-:Y:S04]  /*12eb0*/  STL.64 [R1+0xf20], R8 ;  /* 0x000f200801007387 */ /* 0x0045e80000100a00 */
[----:B--2---:R-:W2:Y:S04]  /*12ec0*/  LDL.LU.64 R8, [R1+0x288] ;  /* 0x0002880001087983 */ /* 0x004ea80000300a00 */
[----:B--2---:R2:W-:Y:S04]  /*12ed0*/  STL.64 [R1+0xf28], R8 ;  /* 0x000f280801007387 */ /* 0x0045e80000100a00 */
[----:B--2---:R-:W2:Y:S04]  /*12ee0*/  LDL.LU.64 R8, [R1+0x290] ;  /* 0x0002900001087983 */ /* 0x004ea80000300a00 */
[----:B--2---:R2:W-:Y:S04]  /*12ef0*/  STL.64 [R1+0xf30], R8 ;  /* 0x000f300801007387 */ /* 0x0045e80000100a00 */
[----:B--2---:R-:W2:Y:S04]  /*12f00*/  LDL.LU.64 R8, [R1+0x2a0] ;  /* 0x0002a00001087983 */ /* 0x004ea80000300a00 */
[----:B--2---:R2:W-:Y:S04]  /*12f10*/  STL [R1+0xf48], R8 ;  /* 0x000f480801007387 */ /* 0x0045e80000100800 */
[----:B--2---:R-:W2:Y:S04]  /*12f20*/  LDL.LU R8, [R1+0x3a8] ;  /* 0x0003a80001087983 */ /* 0x004ea80000300800 */
[----:B------:R-:W-:Y:S04]  /*12f30*/  STL [R1+0xf3c], R9 ;  /* 0x000f3c0901007387 */ /* 0x000fe80000100800 */
[----:B------:R-:W3:Y:S04]  /*12f40*/  LDL.LU.64 R26, [R1+0x270] ;  /* 0x00027000011a7983 */ /* 0x000ee80000300a00 */
[----:B------:R-:W4:Y:S04]  /*12f50*/  S2R R29, SR_TID.X ;  /* 0x00000000001d7919 */ /* 0x000f280000002100 */
[----:B---3--:R3:W-:Y:S04]  /*12f60*/  STL.64 [R1+0xf40], R26 ;  /* 0x000f401a01007387 */ /* 0x0087e80000100a00 */
[----:B---3--:R-:W3:Y:S01]  /*12f70*/  LDL.LU.64 R26, [R1+0x670] ;  /* 0x00067000011a7983 */ /* 0x008ee20000300a00 */
[----:B----4-:R-:W-:Y:S01]  /*12f80*/  LOP3.LUT R9, R29, 0x180, RZ, 0xc0, !PT ;  /* 0x000001801d097812 */ /* 0x010fe200078ec0ff */
[----:B------:R-:W-:-:S02]  /*12f90*/  IMAD.U32 R2, RZ, RZ, UR5 ;  /* 0x00000005ff027e24 */ /* 0x000fc4000f8e00ff */
[----:B------:R-:W4:Y:S01]  /*12fa0*/  LDL.LU.64 R22, [R1+0x268] ;  /* 0x0002680001167983 */ /* 0x000f220000300a00 */
[----:B------:R-:W-:-:S03]  /*12fb0*/  SHF.R.U32.HI R9, RZ, 0x2, R9 ;  /* 0x00000002ff097819 */ /* 0x000fc60000011609 */
[----:B------:R-:W4:Y:S01]  /*12fc0*/  LDL.LU.64 R18, [R1+0x260] ;  /* 0x0002600001127983 */ /* 0x000f220000300a00 */
[----:B------:R-:W-:-:S03]  /*12fd0*/  LOP3.LUT R9, R9, 0x7fc, R3, 0x78, !PT ;  /* 0x000007fc09097812 */ /* 0x000fc600078e7803 */
[----:B------:R-:W4:Y:S01]  /*12fe0*/  LDL.LU.64 R14, [R1+0x258] ;  /* 0x00025800010e7983 */ /* 0x000f220000300a00 */
[----:B------:R-:W-:-:S03]  /*12ff0*/  SEL R3, RZ, 0x4, P6 ;  /* 0x00000004ff037807 */ /* 0x000fc60003000000 */
[----:B-1----:R-:W4:Y:S01]  /*13000*/  LDL.LU.64 R10, [R1+0x250] ;  /* 0x00025000010a7983 */ /* 0x002f220000300a00 */
[----:B--2---:R-:W-:-:S03]  /*13010*/  SEL R8, R8, RZ, P2 ;  /* 0x000000ff08087207 */ /* 0x004fc60001000000 */
[----:B------:R-:W2:Y:S01]  /*13020*/  LDL.LU.64 R6, [R1+0x248] ;  /* 0x0002480001067983 */ /* 0x000ea20000300a00 */
[----:B------:R-:W-:-:S03]  /*13030*/  IADD3 R9, R9, 0x100000, RZ ;  /* 0x0010000009097810 */ /* 0x000fc60007ffe0ff */
[----:B------:R-:W2:Y:S01]  /*13040*/  LDL.LU.64 R16, [R1+0x240] ;  /* 0x0002400001107983 */ /* 0x000ea20000300a00 */
[----:B------:R-:W-:-:S03]  /*13050*/  SEL R0, R0, RZ, P2 ;  /* 0x000000ff00007207 */ /* 0x000fc60001000000 */
[----:B------:R-:W2:Y:S01]  /*13060*/  LDL.LU.64 R4, [R1+0x238] ;  /* 0x0002380001047983 */ /* 0x000ea20000300a00 */
[----:B------:R-:W-:-:S03]  /*13070*/  SEL R3, R3, RZ, P2 ;  /* 0x000000ff03037207 */ /* 0x000fc60001000000 */
[----:B------:R-:W2:Y:S04]  /*13080*/  LDL.LU.64 R12, [R1+0x230] ;  /* 0x00023000010c7983 */ /* 0x000ea80000300a00 */
[----:B------:R-:W2:Y:S04]  /*13090*/  LDL.LU.64 R24, [R1+0x228] ;  /* 0x0002280001187983 */ /* 0x000ea80000300a00 */
[----:B------:R-:W2:Y:S04]  /*130a0*/  LDL.LU.64 R20, [R1+0x220] ;  /* 0x0002200001147983 */ /* 0x000ea80000300a00 */
[----:B------:R-:W2:Y:S01]  /*130b0*/  LDL.LU.64 R28, [R1+0x218] ;  /* 0x00021800011c7983 */ /* 0x000ea20000300a00 */
[----:B---3--:R-:W-:Y:S01]  /*130c0*/  IMAD.WIDE R26, R2, 0x4, R26 ;  /* 0x00000004021a7825 */ /* 0x008fe200078e021a */
[----:B------:R-:W-:-:S04]  /*130d0*/  SEL R2, RZ, 0x4, P4 ;  /* 0x00000004ff027807 */ /* 0x000fc80002000000 */
[----:B------:R-:W-:Y:S01]  /*130e0*/  SEL R2, R2, RZ, P2 ;  /* 0x000000ff02027207 */ /* 0x000fe20001000000 */
[----:B------:R1:W-:Y:S01]  /*130f0*/  LDGSTS.E [R9+-0x63000], [R26.64], P5 ;  /* 0x9d0000001a097fae */ /* 0x0003e2000a92184c */
[----:B------:R-:W-:-:S03]  /*13100*/  ISETP.NE.U32.AND P2, PT, R8, RZ, PT ;  /* 0x000000ff0800720c */ /* 0x000fc60003f45070 */
[----:B------:R-:W3:Y:S01]  /*13110*/  LDL.LU R8, [R1+0xf48] ;  /* 0x000f480001087983 */ /* 0x000ee20000300800 */
[----:B------:R-:W-:-:S03]  /*13120*/  ISETP.NE.U32.AND P4, PT, R3, RZ, PT ;  /* 0x000000ff0300720c */ /* 0x000fc60003f85070 */
[----:B-1----:R-:W2:Y:S04]  /*13130*/  LDL.LU.64 R26, [R1+0xf40] ;  /* 0x000f4000011a7983 */ /* 0x002ea80000300a00 */
[----:B------:R-:W3:Y:S04]  /*13140*/  LDL.LU R9, [R1+0xf3c] ;  /* 0x000f3c0001097983 */ /* 0x000ee80000300800 */
[----:B------:R-:W2:Y:S01]  /*13150*/  LDL.LU R3, [R1+0xf38] ;  /* 0x000f380001037983 */ /* 0x000ea20000300800 */
[----:B------:R-:W-:Y:S01]  /*13160*/  USHF.L.U32 UR6, UR7, 0x7, URZ ;  /* 0x0000000707067899 */ /* 0x000fe2000800063f */
[----:B------:R-:W-:-:S05]  /*13170*/  ISETP.NE.U32.AND P6, PT, R0, RZ, PT ;  /* 0x000000ff0000720c */ /* 0x000fca0003fc5070 */
[----:B------:R-:W-:Y:S01]  /*13180*/  IMAD.U32 R0, RZ, RZ, UR6 ;  /* 0x00000006ff007e24 */ /* 0x000fe2000f8e00ff */
[----:B------:R-:W-:-:S03]  /*13190*/  ISETP.NE.U32.AND P5, PT, R2, RZ, PT ;  /* 0x000000ff0200720c */ /* 0x000fc60003fa5070 */
[C---:B---3--:R-:W-:Y:S01]  /*131a0*/  IMAD.WIDE R8, R0.reuse, 0x4, R8 ;  /* 0x0000000400087825 */ /* 0x048fe200078e0208 */
[----:B--2---:R1:W-:Y:S04]  /*131b0*/  STL [R1+0xd38], R3 ;  /* 0x000d380301007387 */ /* 0x0043e80000100800 */
[----:B-1----:R-:W2:Y:S04]  /*131c0*/  LDL.LU.64 R2, [R1+0x278] ;  /* 0x0002780001027983 */ /* 0x002ea80000300a00 */
[----:B------:R1:W-:Y:S04]  /*131d0*/  STL.64 [R1+0x6c8], R8 ;  /* 0x0006c80801007387 */ /* 0x0003e80000100a00 */
[----:B-1----:R-:W3:Y:S02]  /*131e0*/  LDL.LU.64 R8, [R1+0xf30] ;  /* 0x000f300001087983 */ /* 0x002ee40000300a00 */
[----:B---3--:R-:W-:-:S05]  /*131f0*/  IMAD.WIDE R8, R0, 0x4, R8 ;  /* 0x0000000400087825 */ /* 0x008fca00078e0208 */
[----:B------:R1:W-:Y:S04]  /*13200*/  STL.64 [R1+0x6c0], R8 ;  /* 0x0006c00801007387 */ /* 0x0003e80000100a00 */
[----:B-1----:R-:W3:Y:S02]  /*13210*/  LDL.LU.64 R8, [R1+0xf28] ;  /* 0x000f280001087983 */ /* 0x002ee40000300a00 */
[----:B---3--:R-:W-:-:S05]  /*13220*/  IMAD.WIDE R8, R0, 0x4, R8 ;  /* 0x0000000400087825 */ /* 0x008fca00078e0208 */
[----:B------:R1:W-:Y:S04]  /*13230*/  STL.64 [R1+0x6b8], R8 ;  /* 0x0006b80801007387 */ /* 0x0003e80000100a00 */
[----:B-1----:R-:W3:Y:S01]  /*13240*/  LDL.LU.64 R8, [R1+0xf20] ;  /* 0x000f200001087983 */ /* 0x002ee20000300a00 */
[----:B--2---:R-:W-:-:S04]  /*13250*/  IMAD.WIDE R2, R0, 0x4, R2 ;  /* 0x0000000400027825 */ /* 0x004fc800078e0202 */
[----:B------:R-:W-:-:S04]  /*13260*/  IMAD.WIDE R26, R0, 0x4, R26 ;  /* 0x00000004001a7825 */ /* 0x000fc800078e021a */
[----:B----4-:R-:W-:-:S04]  /*13270*/  IMAD.WIDE R22, R0, 0x4, R22 ;  /* 0x0000000400167825 */ /* 0x010fc800078e0216 */
[----:B------:R-:W-:-:S04]  /*13280*/  IMAD.WIDE R14, R0, 0x4, R14 ;  /* 0x00000004000e7825 */ /* 0x000fc800078e020e */
[----:B------:R-:W-:-:S04]  /*13290*/  IMAD.WIDE R10, R0, 0x4, R10 ;  /* 0x00000004000a7825 */ /* 0x000fc800078e020a */
[----:B------:R-:W-:-:S04]  /*132a0*/  IMAD.WIDE R4, R0, 0x4, R4 ;  /* 0x0000000400047825 */ /* 0x000fc800078e0204 */
[----:B---3--:R-:W-:-:S05]  /*132b0*/  IMAD.WIDE R8, R0, 0x4, R8 ;  /* 0x0000000400087825 */ /* 0x008fca00078e0208 */
[----:B------:R1:W-:Y:S04]  /*132c0*/  STL.64 [R1+0x6b0], R8 ;  /* 0x0006b00801007387 */ /* 0x0003e80000100a00 */
[----:B-1----:R-:W2:Y:S04]  /*132d0*/  LDL.LU.64 R8, [R1+0xf18] ;  /* 0x000f180001087983 */ /* 0x002ea80000300a00 */
[----:B------:R1:W-:Y:S04]  /*132e0*/  STL.64 [R1+0x6a8], R2 ;  /* 0x0006a80201007387 */ /* 0x0003e80000100a00 */
[----:B------:R-:W-:Y:S04]  /*132f0*/  STL.64 [R1+0x6a0], R26 ;  /* 0x0006a01a01007387 */ /* 0x000fe80000100a00 */
[----:B------:R-:W-:Y:S01]  /*13300*/  STL.64 [R1+0x698], R22 ;  /* 0x0006981601007387 */ /* 0x000fe20000100a00 */
[----:B-1----:R-:W-:-:S05]  /*13310*/  IMAD.WIDE R2, R0, 0x4, R18 ;  /* 0x0000000400027825 */ /* 0x002fca00078e0212 */
[----:B------:R1:W-:Y:S04]  /*13320*/  STL.64 [R1+0x690], R2 ;  /* 0x0006900201007387 */ /* 0x0003e80000100a00 */
[----:B------:R-:W-:Y:S04]  /*13330*/  STL.64 [R1+0x688], R14 ;  /* 0x0006880e01007387 */ /* 0x000fe80000100a00 */
[----:B------:R-:W-:Y:S01]  /*13340*/  STL.64 [R1+0x680], R10 ;  /* 0x0006800a01007387 */ /* 0x000fe20000100a00 */
[----:B-1----:R-:W-:-:S04]  /*13350*/  IMAD.WIDE R2, R0, 0x4, R6 ;  /* 0x0000000400027825 */ /* 0x002fc800078e0206 */
[C---:B------:R-:W-:Y:S01]  /*13360*/  IMAD.WIDE R6, R0.reuse, 0x4, R16 ;  /* 0x0000000400067825 */ /* 0x040fe200078e0210 */
[----:B------:R1:W-:Y:S04]  /*13370*/  STL.64 [R1+0x678], R2 ;  /* 0x0006780201007387 */ /* 0x0003e80000100a00 */
[----:B------:R3:W-:Y:S04]  /*13380*/  STL.64 [R1+0x670], R6 ;  /* 0x0006700601007387 */ /* 0x0007e80000100a00 */
[----:B------:R4:W-:Y:S01]  /*13390*/  STL.64 [R1+0x668], R4 ;  /* 0x0006680401007387 */ /* 0x0009e20000100a00 */
[----:B-1----:R-:W-:-:S04]  /*133a0*/  IMAD.WIDE R2, R0, 0x4, R12 ;  /* 0x0000000400027825 */ /* 0x002fc800078e020c */
[C---:B---3--:R-:W-:Y:S01]  /*133b0*/  IMAD.WIDE R6, R0.reuse, 0x4, R24 ;  /* 0x0000000400067825 */ /* 0x048fe200078e0218 */
[----:B------:R1:W-:Y:S03]  /*133c0*/  STL.64 [R1+0x660], R2 ;  /* 0x0006600201007387 */ /* 0x0003e60000100a00 */
[C---:B----4-:R-:W-:Y:S01]  /*133d0*/  IMAD.WIDE R4, R0.reuse, 0x4, R20 ;  /* 0x0000000400047825 */ /* 0x050fe200078e0214 */
[----:B------:R-:W-:Y:S04]  /*133e0*/  STL.64 [R1+0x658], R6 ;  /* 0x0006580601007387 */ /* 0x000fe80000100a00 */
[----:B------:R-:W3:Y:S01]  /*133f0*/  LDL.LU.64 R20, [R1+0x188] ;  /* 0x0001880001147983 */ /* 0x000ee20000300a00 */
[----:B-1----:R-:W-:-:S03]  /*13400*/  IMAD.WIDE R2, R0, 0x4, R28 ;  /* 0x0000000400027825 */ /* 0x002fc600078e021c */
[----:B------:R-:W-:Y:S04]  /*13410*/  STL.64 [R1+0x650], R4 ;  /* 0x0006500401007387 */ /* 0x000fe80000100a00 */
[----:B---3--:R1:W-:Y:S04]  /*13420*/  STL.64 [R1+0xe98], R20 ;  /* 0x000e981401007387 */ /* 0x0083e80000100a00 */
[----:B------:R-:W-:Y:S04]  /*13430*/  STL.64 [R1+0x648], R2 ;  /* 0x0006480201007387 */ /* 0x000fe80000100a00 */
[----:B-1----:R-:W3:Y:S04]  /*13440*/  LDL.LU.64 R20, [R1+0x190] ;  /* 0x0001900001147983 */ /* 0x002ee80000300a00 */
[----:B---3--:R1:W-:Y:S04]  /*13450*/  STL.64 [R1+0xea0], R20 ;  /* 0x000ea01401007387 */ /* 0x0083e80000100a00 */
        /* <DEDUP_REMOVED lines=26> */
[----:B-1----:R-:W3:Y:S01]  /*13600*/  LDL.LU.64 R20, [R1+0x200] ;  /* 0x0002000001147983 */ /* 0x002ee20000300a00 */
[----:B--2---:R-:W-:-:S03]  /*13610*/  IMAD.WIDE R8, R0, 0x4, R8 ;  /* 0x0000000400087825 */ /* 0x004fc600078e0208 */
[----:B---3--:R1:W-:Y:S04]  /*13620*/  STL.64 [R1+0xf10], R20 ;  /* 0x000f101401007387 */ /* 0x0083e80000100a00 */
[----:B-1----:R-:W2:Y:S04]  /*13630*/  LDL.LU.64 R20, [R1+0x208] ;  /* 0x0002080001147983 */ /* 0x002ea80000300a00 */
[----:B------:R-:W3:Y:S04]  /*13640*/  LDL.LU.64 R28, [R1+0x180] ;  /* 0x00018000011c7983 */ /* 0x000ee80000300a00 */
[----:B------:R-:W4:Y:S04]  /*13650*/  LDL.LU.64 R2, [R1+0x178] ;  /* 0x0001780001027983 */ /* 0x000f280000300a00 */
[----:B------:R-:W3:Y:S04]  /*13660*/  LDL.LU.64 R26, [R1+0x170] ;  /* 0x00017000011a7983 */ /* 0x000ee80000300a00 */
        /* <DEDUP_REMOVED lines=9> */
[----:B------:R1:W-:Y:S04]  /*13700*/  STL.64 [R1+0x640], R8 ;  /* 0x0006400801007387 */ /* 0x0003e80000100a00 */
[----:B-1----:R-:W3:Y:S01]  /*13710*/  LDL.LU.64 R8, [R1+0x118] ;  /* 0x0001180001087983 */ /* 0x002ee20000300a00 */
[----:B--2---:R-:W-:-:S05]  /*13720*/  IMAD.WIDE R20, R0, 0x4, R20 ;  /* 0x0000000400147825 */ /* 0x004fca00078e0214 */
[----:B------:R1:W-:Y:S04]  /*13730*/  STL.64 [R1+0x638], R20 ;  /* 0x0006381401007387 */ /* 0x0003e80000100a00 */
[----:B-1----:R-:W2:Y:S02]  /*13740*/  LDL.LU.64 R20, [R1+0xf10] ;  /* 0x000f100001147983 */ /* 0x002ea40000300a00 */
        /* <DEDUP_REMOVED lines=44> */
[----:B-1----:R-:W2:Y:S01]  /*13a10*/  LDL.LU.64 R20, [R1+0xe98] ;  /* 0x000e980001147983 */ /* 0x002ea20000300a00 */
[----:B---3--:R-:W-:-:S04]  /*13a20*/  IMAD.WIDE R28, R0, 0x4, R28 ;  /* 0x00000004001c7825 */ /* 0x008fc800078e021c */
[----:B----4-:R-:W-:-:S04]  /*13a30*/  IMAD.WIDE R2, R0, 0x4, R2 ;  /* 0x0000000400027825 */ /* 0x010fc800078e0202 */
[----:B------:R-:W-:-:S04]  /*13a40*/  IMAD.WIDE R26, R0, 0x4, R26 ;  /* 0x00000004001a7825 */ /* 0x000fc800078e021a */
[----:B--2---:R-:W-:-:S05]  /*13a50*/  IMAD.WIDE R20, R0, 0x4, R20 ;  /* 0x0000000400147825 */ /* 0x004fca00078e0214 */
[----:B------:R1:W-:Y:S04]  /*13a60*/  STL.64 [R1+0x3b8], R20 ;  /* 0x0003b81401007387 */ /* 0x0003e80000100a00 */
[----:B-1----:R-:W2:Y:S04]  /*13a70*/  LDL.LU.64 R20, [R1+0xe90] ;  /* 0x000e900001147983 */ /* 0x002ea80000300a00 */
[----:B------:R1:W-:Y:S04]  /*13a80*/  STL.64 [R1+0x3b0], R28 ;  /* 0x0003b01c01007387 */ /* 0x0003e80000100a00 */
[----:B-1----:R-:W3:Y:S04]  /*13a90*/  LDL.LU.64 R28, [R1+0xe88] ;  /* 0x000e8800011c7983 */ /* 0x002ee80000300a00 */
[----:B------:R1:W-:Y:S01]  /*13aa0*/  STL.64 [R1+0x3a8], R2 ;  /* 0x0003a80201007387 */ /* 0x0003e20000100a00 */
[----:B------:R-:W-:-:S03]  /*13ab0*/  IMAD.WIDE R18, R0, 0x4, R18 ;  /* 0x0000000400127825 */ /* 0x000fc600078e0212 */
[----:B------:R-:W-:Y:S01]  /*13ac0*/  STL.64 [R1+0x3a0], R26 ;  /* 0x0003a01a01007387 */ /* 0x000fe20000100a00 */
[----:B------:R-:W-:-:S04]  /*13ad0*/  IMAD.WIDE R14, R0, 0x4, R14 ;  /* 0x00000004000e7825 */ /* 0x000fc800078e020e */
[----:B-1----:R-:W-:-:S05]  /*13ae0*/  IMAD.WIDE R2, R0, 0x4, R22 ;  /* 0x0000000400027825 */ /* 0x002fca00078e0216 */
[----:B------:R1:W-:Y:S04]  /*13af0*/  STL.64 [R1+0x2a0], R2 ;  /* 0x0002a00201007387 */ /* 0x0003e80000100a00 */
[----:B------:R-:W-:Y:S04]  /*13b00*/  STL.64 [R1+0x290], R18 ;  /* 0x0002901201007387 */ /* 0x000fe80000100a00 */
[----:B------:R-:W-:Y:S01]  /*13b10*/  STL.64 [R1+0x288], R14 ;  /* 0x0002880e01007387 */ /* 0x000fe20000100a00 */
[----:B-1----:R-:W-:-:S04]  /*13b20*/  IMAD.WIDE R2, R0, 0x4, R10 ;  /* 0x0000000400027825 */ /* 0x002fc800078e020a */
[C---:B------:R-:W-:Y:S01]  /*13b30*/  IMAD.WIDE R10, R0.reuse, 0x4, R6 ;  /* 0x00000004000a7825 */ /* 0x040fe200078e0206 */
[----:B------:R1:W-:Y:S03]  /*13b40*/  STL.64 [R1+0x280], R2 ;  /* 0x0002800201007387 */ /* 0x0003e60000100a00 */
[C---:B------:R-:W-:Y:S01]  /*13b50*/  IMAD.WIDE R6, R0.reuse, 0x4, R16 ;  /* 0x0000000400067825 */ /* 0x040fe200078e0210 */
[----:B------:R-:W-:Y:S04]  /*13b60*/  STL.64 [R1+0x278], R10 ;  /* 0x0002780a01007387 */ /* 0x000fe80000100a00 */
[----:B------:R4:W-:Y:S01]  /*13b70*/  STL.64 [R1+0x270], R6 ;  /* 0x0002700601007387 */ /* 0x0009e20000100a00 */
[----:B-1----:R-:W-:-:S04]  /*13b80*/  IMAD.WIDE R2, R0, 0x4, R4 ;  /* 0x0000000400027825 */ /* 0x002fc800078e0204 */
[C---:B------:R-:W-:Y:S01]  /*13b90*/  IMAD.WIDE R4, R0.reuse, 0x4, R12 ;  /* 0x0000000400047825 */ /* 0x040fe200078e020c */
[----:B------:R-:W-:Y:S03]  /*13ba0*/  STL.64 [R1+0x268], R2 ;  /* 0x0002680201007387 */ /* 0x000fe60000100a00 */
[C---:B----4-:R-:W-:Y:S01]  /*13bb0*/  IMAD.WIDE R6, R0.reuse, 0x4, R24 ;  /* 0x0000000400067825 */ /* 0x050fe200078e0218 */
[----:B------:R1:W-:Y:S04]  /*13bc0*/  STL.64 [R1+0x260], R4 ;  /* 0x0002600401007387 */ /* 0x0003e80000100a00 */
[----:B------:R-:W-:Y:S01]  /*13bd0*/  STL.64 [R1+0x258], R6 ;  /* 0x0002580601007387 */ /* 0x000fe20000100a00 */
[----:B-1----:R-:W-:-:S03]  /*13be0*/  IMAD.WIDE R4, R0, 0x4, R8 ;  /* 0x0000000400047825 */ /* 0x002fc600078e0208 */
[----:B------:R-:W4:Y:S01]  /*13bf0*/  LDL.LU.64 R8, [R1+0x108] ;  /* 0x0001080001087983 */ /* 0x000f220000300a00 */
[----:B---3--:R-:W-:-:S05]  /*13c00*/  IMAD.WIDE R2, R0, 0x4, R28 ;  /* 0x0000000400027825 */ /* 0x008fca00078e021c */
[----:B------:R1:W-:Y:S04]  /*13c10*/  STL.64 [R1+0x250], R2 ;  /* 0x0002500201007387 */ /* 0x0003e80000100a00 */
[----:B-1----:R-:W3:Y:S04]  /*13c20*/  LDL.LU.64 R2, [R1+0x100] ;  /* 0x0001000001027983 */ /* 0x002ee80000300a00 */
[----:B------:R-:W-:Y:S04]  /*13c30*/  STL.64 [R1+0x248], R4 ;  /* 0x0002480401007387 */ /* 0x000fe80000100a00 */
[----:B------:R-:W2:Y:S04]  /*13c40*/  LDL.LU.64 R26, [R1+0x88] ;  /* 0x00008800011a7983 */ /* 0x000ea80000300a00 */
[----:B--2---:R1:W-:Y:S04]  /*13c50*/  STL.64 [R1+0xe18], R26 ;  /* 0x000e181a01007387 */ /* 0x0043e80000100a00 */
[----:B-1----:R-:W2:Y:S04]  /*13c60*/  LDL.LU.64 R26, [R1+0x90] ;  /* 0x00009000011a7983 */ /* 0x002ea80000300a00 */
        /* <DEDUP_REMOVED lines=23> */
[----:B-1----:R-:W2:Y:S01]  /*13de0*/  LDL.LU.64 R26, [R1+0xf0] ;  /* 0x0000f000011a7983 */ /* 0x002ea20000300a00 */
[----:B------:R-:W-:-:S03]  /*13df0*/  IMAD.WIDE R20, R0, 0x4, R20 ;  /* 0x0000000400147825 */ /* 0x000fc600078e0214 */
[----:B--2---:R1:W-:Y:S04]  /*13e00*/  STL.64 [R1+0xe80], R26 ;  /* 0x000e801a01007387 */ /* 0x0043e80000100a00 */
[----:B-1----:R-:W2:Y:S04]  /*13e10*/  LDL.LU.64 R26, [R1+0xf8] ;  /* 0x0000f800011a7983 */ /* 0x002ea80000300a00 */
[----:B------:R-:W2:Y:S04]  /*13e20*/  LDL.LU.64 R22, [R1+0x80] ;  /* 0x0000800001167983 */ /* 0x000ea80000300a00 */
[----:B------:R-:W2:Y:S04]  /*13e30*/  LDL.LU.64 R18, [R1+0x78] ;  /* 0x0000780001127983 */ /* 0x000ea80000300a00 */
[----:B------:R-:W2:Y:S04]  /*13e40*/  LDL.LU.64 R14, [R1+0x70] ;  /* 0x00007000010e7983 */ /* 0x000ea80000300a00 */
[----:B------:R-:W2:Y:S01]  /*13e50*/  LDL.LU.64 R10, [R1+0x68] ;  /* 0x00006800010a7983 */ /* 0x000ea20000300a00 */
[----:B----4-:R-:W-:-:S03]  /*13e60*/  IMAD.WIDE R8, R0, 0x4, R8 ;  /* 0x0000000400087825 */ /* 0x010fc600078e0208 */
[----:B------:R-:W4:Y:S04]  /*13e70*/  LDL.LU.64 R6, [R1+0x60] ;  /* 0x0000600001067983 */ /* 0x000f280000300a00 */
[----:B------:R-:W4:Y:S01]  /*13e80*/  LDL.LU.64 R16, [R1+0x58] ;  /* 0x0000580001107983 */ /* 0x000f220000300a00 */
[----:B---3--:R-:W-:-:S03]  /*13e90*/  IMAD.WIDE R2, R0, 0x4, R2 ;  /* 0x0000000400027825 */ /* 0x008fc600078e0202 */
[----:B------:R-:W3:Y:S04]  /*13ea0*/  LDL.LU.64 R4, [R1+0x50] ;  /* 0x0000500001047983 */ /* 0x000ee80000300a00 */
[----:B------:R-:W3:Y:S04]  /*13eb0*/  LDL.LU.64 R12, [R1+0x48] ;  /* 0x00004800010c7983 */ /* 0x000ee80000300a00 */
[----:B------:R-:W3:Y:S04]  /*13ec0*/  LDL.LU.64 R24, [R1+0x40] ;  /* 0x0000400001187983 */ /* 0x000ee80000300a00 */
[----:B------:R-:W3:Y:S04]  /*13ed0*/  LDL.LU.64 R28, [R1+0x38] ;  /* 0x00003800011c7983 */ /* 0x000ee80000300a00 */
[----:B------:R1:W-:Y:S04]  /*13ee0*/  STL.64 [R1+0x240], R20 ;  /* 0x0002401401007387 */ /* 0x0003e80000100a00 */
[----:B-1----:R-:W3:Y:S04]  /*13ef0*/  LDL.LU.64 R20, [R1+0x28] ;  /* 0x0000280001147983 */ /* 0x002ee80000300a00 */
[----:B------:R1:W-:Y:S04]  /*13f00*/  STL.64 [R1+0x238], R8 ;  /* 0x0002380801007387 */ /* 0x0003e80000100a00 */
[----:B-1----:R-:W3:Y:S04]  /*13f10*/  LDL.LU.64 R8, [R1+0x18] ;  /* 0x0000180001087983 */ /* 0x002ee80000300a00 */
        /* <DEDUP_REMOVED lines=44> */
[----:B------:R-:W-:-:S04]  /*141e0*/  IMAD.WIDE R22, R0, 0x4, R22 ;  /* 0x0000000400167825 */ /* 0x000fc800078e0216 */
[----:B------:R-:W-:-:S04]  /*141f0*/  IMAD.WIDE R18, R0, 0x4, R18 ;  /* 0x0000000400127825 */ /* 0x000fc800078e0212 */
[----:B------:R-:W-:-:S04]  /*14200*/  IMAD.WIDE R14, R0, 0x4, R14 ;  /* 0x00000004000e7825 */ /* 0x000fc800078e020e */
[----:B------:R-:W-:-:S04]  /*14210*/  IMAD.WIDE R10, R0, 0x4, R10 ;  /* 0x00000004000a7825 */ /* 0x000fc800078e020a */
[----:B----4-:R-:W-:-:S04]  /*14220*/  IMAD.WIDE R6, R0, 0x4, R6 ;  /* 0x0000000400067825 */ /* 0x010fc800078e0206 */
[----:B------:R-:W-:-:S04]  /*14230*/  IMAD.WIDE R16, R0, 0x4, R16 ;  /* 0x0000000400107825 */ /* 0x000fc800078e0210 */
[----:B---3--:R-:W-:-:S04]  /*14240*/  IMAD.WIDE R4, R0, 0x4, R4 ;  /* 0x0000000400047825 */ /* 0x008fc800078e0204 */
[----:B------:R-:W-:-:S04]  /*14250*/  IMAD.WIDE R12, R0, 0x4, R12 ;  /* 0x00000004000c7825 */ /* 0x000fc800078e020c */
[----:B------:R-:W-:-:S04]  /*14260*/  IMAD.WIDE R24, R0, 0x4, R24 ;  /* 0x0000000400187825 */ /* 0x000fc800078e0218 */
[----:B--2---:R-:W-:-:S05]  /*14270*/  IMAD.WIDE R26, R0, 0x4, R26 ;  /* 0x00000004001a7825 */ /* 0x004fca00078e021a */
[----:B------:R1:W-:Y:S04]  /*14280*/  STL.64 [R1+0x1b8], R26 ;  /* 0x0001b81a01007387 */ /* 0x0003e80000100a00 */
[----:B-1----:R-:W2:Y:S04]  /*14290*/  LDL.LU.64 R26, [R1+0xe10] ;  /* 0x000e1000011a7983 */ /* 0x002ea80000300a00 */
[----:B------:R1:W-:Y:S04]  /*142a0*/  STL.64 [R1+0x1b0], R22 ;  /* 0x0001b01601007387 */ /* 0x0003e80000100a00 */
[----:B-1----:R-:W3:Y:S04]  /*142b0*/  LDL.LU.64 R22, [R1+0xe08] ;  /* 0x000e080001167983 */ /* 0x002ee80000300a00 */
[----:B------:R1:W-:Y:S04]  /*142c0*/  STL.64 [R1+0x1a8], R18 ;  /* 0x0001a81201007387 */ /* 0x0003e80000100a00 */
[----:B-1----:R-:W4:Y:S04]  /*142d0*/  LDL.LU.64 R18, [R1+0xe00] ;  /* 0x000e000001127983 */ /* 0x002f280000300a00 */
[----:B------:R1:W-:Y:S04]  /*142e0*/  STL.64 [R1+0x1a0], R14 ;  /* 0x0001a00e01007387 */ /* 0x0003e80000100a00 */
[----:B-1----:R-:W2:Y:S04]  /*142f0*/  LDL.LU.64 R14, [R1+0xdf8] ;  /* 0x000df800010e7983 */ /* 0x002ea80000300a00 */
        /* <DEDUP_REMOVED lines=9> */
[----:B-1----:R-:W3:Y:S04]  /*14390*/  LDL.LU.64 R12, [R1+0xdd0] ;  /* 0x000dd000010c7983 */ /* 0x002ee80000300a00 */
[----:B------:R1:W-:Y:S04]  /*143a0*/  STL.64 [R1+0x170], R24 ;  /* 0x0001701801007387 */ /* 0x0003e80000100a00 */
[----:B-1----:R-:W4:Y:S01]  /*143b0*/  LDL.LU.64 R24, [R1+0xdc8] ;  /* 0x000dc80001187983 */ /* 0x002f220000300a00 */
[----:B------:R-:W-:-:S04]  /*143c0*/  IMAD.WIDE R28, R0, 0x4, R28 ;  /* 0x00000004001c7825 */ /* 0x000fc800078e021c */
[C---:B------:R-:W-:Y:S01]  /*143d0*/  IMAD.WIDE R20, R0.reuse, 0x4, R20 ;  /* 0x0000000400147825 */ /* 0x040fe200078e0214 */
[----:B------:R1:W-:Y:S03]  /*143e0*/  STL.64 [R1+0x168], R28 ;  /* 0x0001681c01007387 */ /* 0x0003e60000100a00 */
[C---:B------:R-:W-:Y:S01]  /*143f0*/  IMAD.WIDE R8, R0.reuse, 0x4, R8 ;  /* 0x0000000400087825 */ /* 0x040fe200078e0208 */
[----:B-1----:R-:W4:Y:S03]  /*14400*/  LDL.LU.64 R28, [R1+0xdc0] ;  /* 0x000dc000011c7983 */ /* 0x002f260000300a00 */
[----:B------:R-:W-:-:S04]  /*14410*/  IMAD.WIDE R2, R0, 0x4, R2 ;  /* 0x0000000400027825 */ /* 0x000fc800078e0202 */
[----:B--2---:R-:W-:-:S04]  /*14420*/  IMAD.WIDE R4, R0, 0x4, R4 ;  /* 0x0000000400047825 */ /* 0x004fc800078e0204 */
[----:B---3--:R-:W-:-:S04]  /*14430*/  IMAD.WIDE R12, R0, 0x4, R12 ;  /* 0x00000004000c7825 */ /* 0x008fc800078e020c */
[----:B----4-:R-:W-:-:S05]  /*14440*/  IMAD.WIDE R24, R0, 0x4, R24 ;  /* 0x0000000400187825 */ /* 0x010fca00078e0218 */
        /* <DEDUP_REMOVED lines=10> */
[----:B------:R1:W-:Y:S02]  /*144f0*/  STL.64 [R1+0x138], R2 ;  /* 0x0001380201007387 */ /* 0x0003e40000100a00 */
[----:B-1----:R-:W-:-:S02]  /*14500*/  IMAD.WIDE R2, R0, 0x4, R16 ;  /* 0x0000000400027825 */ /* 0x002fc400078e0210 */
[----:B------:R-:W3:Y:S02]  /*14510*/  LDL.LU.64 R16, [R1+0xd90] ;  /* 0x000d900001107983 */ /* 0x000ee40000300a00 */
[C---:B------:R-:W-:Y:S02]  /*14520*/  IMAD.WIDE R6, R0.reuse, 0x4, R6 ;  /* 0x0000000400067825 */ /* 0x040fe400078e0206 */
[----:B------:R2:W-:Y:S02]  /*14530*/  STL.64 [R1+0x130], R2 ;  /* 0x0001300201007387 */ /* 0x0005e40000100a00 */
[----:B--2---:R-:W-:-:S04]  /*14540*/  IMAD.WIDE R2, R0, 0x4, R4 ;  /* 0x0000000400027825 */ /* 0x004fc800078e0204 */
[C---:B------:R-:W-:Y:S01]  /*14550*/  IMAD.WIDE R4, R0.reuse, 0x4, R8 ;  /* 0x0000000400047825 */ /* 0x040fe200078e0208 */
[----:B------:R1:W-:Y:S04]  /*14560*/  STL.64 [R1+0x128], R2 ;  /* 0x0001280201007387 */ /* 0x0003e80000100a00 */
[----:B------:R4:W-:Y:S04]  /*14570*/  STL.64 [R1+0x120], R6 ;  /* 0x0001200601007387 */ /* 0x0009e80000100a00 */
[----:B------:R2:W-:Y:S01]  /*14580*/  STL.64 [R1+0x118], R4 ;  /* 0x0001180401007387 */ /* 0x0005e20000100a00 */
[----:B-1----:R-:W-:-:S04]  /*14590*/  IMAD.WIDE R2, R0, 0x4, R10 ;  /* 0x0000000400027825 */ /* 0x002fc800078e020a */
[C---:B----4-:R-:W-:Y:S01]  /*145a0*/  IMAD.WIDE R6, R0.reuse, 0x4, R12 ;  /* 0x0000000400067825 */ /* 0x050fe200078e020c */
[----:B------:R3:W-:Y:S03]  /*145b0*/  STL.64 [R1+0x110], R2 ;  /* 0x0001100201007387 */ /* 0x0007e60000100a00 */
[C---:B--2---:R-:W-:Y:S01]  /*145c0*/  IMAD.WIDE R4, R0.reuse, 0x4, R14 ;  /* 0x0000000400047825 */ /* 0x044fe200078e020e */
[----:B------:R1:W-:Y:S04]  /*145d0*/  STL.64 [R1+0x108], R6 ;  /* 0x0001080601007387 */ /* 0x0003e80000100a00 */
[----:B------:R2:W-:Y:S01]  /*145e0*/  STL.64 [R1+0x100], R4 ;  /* 0x0001000401007387 */ /* 0x0005e20000100a00 */
[----:B---3--:R-:W-:-:S04]  /*145f0*/  IMAD.WIDE R2, R0, 0x4, R16 ;  /* 0x0000000400027825 */ /* 0x008fc800078e0210 */
[C---:B-1----:R-:W-:Y:S01]  /*14600*/  IMAD.WIDE R6, R0.reuse, 0x4, R18 ;  /* 0x0000000400067825 */ /* 0x042fe200078e0212 */
[----:B------:R1:W-:Y:S03]  /*14610*/  STL.64 [R1+0xf8], R2 ;  /* 0x0000f80201007387 */ /* 0x0003e60000100a00 */
[C---:B--2---:R-:W-:Y:S01]  /*14620*/  IMAD.WIDE R4, R0.reuse, 0x4, R20 ;  /* 0x0000000400047825 */ /* 0x044fe200078e0214 */
[----:B------:R2:W-:Y:S04]  /*14630*/  STL.64 [R1+0xf0], R6 ;  /* 0x0000f00601007387 */ /* 0x0005e80000100a00 */
[----:B------:R3:W-:Y:S01]  /*14640*/  STL.64 [R1+0xe8], R4 ;  /* 0x0000e80401007387 */ /* 0x0007e20000100a00 */
[----:B-1----:R-:W-:-:S04]  /*14650*/  IMAD.WIDE R2, R0, 0x4, R22 ;  /* 0x0000000400027825 */ /* 0x002fc800078e0216 */
[C---:B--2---:R-:W-:Y:S01]  /*14660*/  IMAD.WIDE R6, R0.reuse, 0x4, R24 ;  /* 0x0000000400067825 */ /* 0x044fe200078e0218 */
[----:B------:R1:W-:Y:S04]  /*14670*/  STL.64 [R1+0xe0], R2 ;  /* 0x0000e00201007387 */ /* 0x0003e80000100a00 */
[----:B------:R-:W-:Y:S04]  /*14680*/  STL.64 [R1+0xd8], R6 ;  /* 0x0000d80601007387 */ /* 0x000fe80000100a00 */
[----:B------:R-:W2:Y:S01]  /*14690*/  LDL.LU.64 R8, [R1+0x2a8] ;  /* 0x0002a80001087983 */ /* 0x000ea20000300a00 */
[----:B---3--:R-:W-:-:S04]  /*146a0*/  IMAD.WIDE R4, R0, 0x4, R26 ;  /* 0x0000000400047825 */ /* 0x008fc800078e021a */
[C---:B-1----:R-:W-:Y:S01]  /*146b0*/  IMAD.WIDE R2, R0.reuse, 0x4, R28 ;  /* 0x0000000400027825 */ /* 0x042fe200078e021c */
[----:B------:R-:W-:Y:S04]  /*146c0*/  STL.64 [R1+0xd0], R4 ;  /* 0x0000d00401007387 */ /* 0x000fe80000100a00 */
[----:B--2---:R1:W-:Y:S04]  /*146d0*/  STL.64 [R1+0xd88], R8 ;  /* 0x000d880801007387 */ /* 0x0043e80000100a00 */
[----:B------:R-:W-:Y:S04]  /*146e0*/  STL.64 [R1+0xb8], R2 ;  /* 0x0000b80201007387 */ /* 0x000fe80000100a00 */
[----:B-1----:R-:W2:Y:S04]  /*146f0*/  LDL.LU.64 R8, [R1+0x298] ;  /* 0x0002980001087983 */ /* 0x002ea80000300a00 */
[----:B------:R-:W3:Y:S04]  /*14700*/  LDL.LU.64 R14, [R1+0x2b8] ;  /* 0x0002b800010e7983 */ /* 0x000ee80000300a00 */
[----:B---3--:R1:W-:Y:S04]  /*14710*/  STL.64 [R1+0xd80], R14 ;  /* 0x000d800e01007387 */ /* 0x0083e80000100a00 */
[----:B-1----:R-:W3:Y:S04]  /*14720*/  LDL.LU.64 R14, [R1+0x2b0] ;  /* 0x0002b000010e7983 */ /* 0x002ee80000300a00 */
[----:B------:R-:W4:Y:S04]  /*14730*/  LDL.LU.64 R6, [R1+0x2c8] ;  /* 0x0002c80001067983 */ /* 0x000f280000300a00 */
[----:B----4-:R1:W-:Y:S04]  /*14740*/  STL.64 [R1+0xd78], R6 ;  /* 0x000d780601007387 */ /* 0x0103e80000100a00 */
[----:B-1----:R-:W4:Y:S04]  /*14750*/  LDL.LU.64 R6, [R1+0x2c0] ;  /* 0x0002c00001067983 */ /* 0x002f280000300a00 */
[----:B------:R-:W2:Y:S04]  /*14760*/  LDL.LU.64 R12, [R1+0x2d8] ;  /* 0x0002d800010c7983 */ /* 0x000ea80000300a00 */
[----:B--2---:R1:W-:Y:S04]  /*14770*/  STL.64 [R1+0xd70], R12 ;  /* 0x000d700c01007387 */ /* 0x0043e80000100a00 */
[----:B-1----:R-:W2:Y:S04]  /*14780*/  LDL.LU.64 R12, [R1+0x2d0] ;  /* 0x0002d000010c7983 */ /* 0x002ea80000300a00 */
[----:B------:R-:W2:Y:S04]  /*14790*/  LDL.LU.64 R4, [R1+0x2e8] ;  /* 0x0002e80001047983 */ /* 0x000ea80000300a00 */
[----:B--2---:R1:W-:Y:S04]  /*147a0*/  STL.64 [R1+0xd68], R4 ;  /* 0x000d680401007387 */ /* 0x0043e80000100a00 */
[----:B-1----:R-:W2:Y:S04]  /*147b0*/  LDL.LU.64 R4, [R1+0x2e0] ;  /* 0x0002e00001047983 */ /* 0x002ea80000300a00 */
[----:B------:R-:W2:Y:S04]  /*147c0*/  LDL.LU.64 R10, [R1+0x2f0] ;  /* 0x0002f000010a7983 */ /* 0x000ea80000300a00 */
[----:B------:R-:W2:Y:S04]  /*147d0*/  LDL.LU.64 R18, [R1+0x2f8] ;  /* 0x0002f80001127983 */ /* 0x000ea80000300a00 */
        /* <DEDUP_REMOVED lines=15> */
[----:B------:R-:W2:Y:S04]  /*148d0*/  LDL.LU.64 R22, [R1+0x348] ;  /* 0x0003480001167983 */ /* 0x000ea80000300a00 */
[----:B------:R-:W2:Y:S04]  /*148e0*/  LDL.LU.64 R20, [R1+0x350] ;  /* 0x0003500001147983 */ /* 0x000ea80000300a00 */
[----:B------:R-:W2:Y:S04]  /*148f0*/  LDL.LU.64 R16, [R1+0x358] ;  /* 0x0003580001107983 */ /* 0x000ea80000300a00 */
[----:B------:R1:W-:Y:S04]  /*14900*/  STL.64 [R1+0xb0], R8 ;  /* 0x0000b00801007387 */ /* 0x0003e80000100a00 */
[----:B-1----:R-:W2:Y:S01]  /*14910*/  LDL.LU.64 R8, [R1+0xd88] ;  /* 0x000d880001087983 */ /* 0x002ea20000300a00 */
[----:B---3--:R-:W-:-:S04]  /*14920*/  IMAD.WIDE R14, R0, 0x4, R14 ;  /* 0x00000004000e7825 */ /* 0x008fc800078e020e */
[----:B--2---:R-:W-:-:S05]  /*14930*/  IMAD.WIDE R8, R0, 0x4, R8 ;  /* 0x0000000400087825 */ /* 0x004fca00078e0208 */
[----:B------:R1:W-:Y:S04]  /*14940*/  STL.64 [R1+0xa8], R8 ;  /* 0x0000a80801007387 */ /* 0x0003e80000100a00 */
[----:B-1----:R-:W2:Y:S04]  /*14950*/  LDL.LU.64 R8, [R1+0x360] ;  /* 0x0003600001087983 */ /* 0x002ea80000300a00 */
[----:B------:R1:W-:Y:S04]  /*14960*/  STL.64 [R1+0xa0], R14 ;  /* 0x0000a00e01007387 */ /* 0x0003e80000100a00 */
[----:B-1----:R-:W3:Y:S01]  /*14970*/  LDL.LU.64 R14, [R1+0xd80] ;  /* 0x000d8000010e7983 */ /* 0x002ee20000300a00 */
[----:B----4-:R-:W-:-:S04]  /*14980*/  IMAD.WIDE R6, R0, 0x4, R6 ;  /* 0x0000000400067825 */ /* 0x010fc800078e0206 */
[----:B---3--:R-:W-:-:S05]  /*14990*/  IMAD.WIDE R14, R0, 0x4, R14 ;  /* 0x00000004000e7825 */ /* 0x008fca00078e020e */
[----:B------:R1:W-:Y:S04]  /*149a0*/  STL.64 [R1+0x98], R14 ;  /* 0x0000980e01007387 */ /* 0x0003e80000100a00 */
[----:B-1----:R-:W3:Y:S04]  /*149b0*/  LDL.LU.64 R14, [R1+0x368] ;  /* 0x00036800010e7983 */ /* 0x002ee80000300a00 */
[----:B------:R1:W-:Y:S04]  /*149c0*/  STL.64 [R1+0x90], R6 ;  /* 0x0000900601007387 */ /* 0x0003e80000100a00 */
[----:B-1----:R-:W4:Y:S01]  /*149d0*/  LDL.LU.64 R6, [R1+0xd78] ;  /* 0x000d780001067983 */ /* 0x002f220000300a00 */
[----:B------:R-:W-:-:S04]  /*149e0*/  IMAD.WIDE R12, R0, 0x4, R12 ;  /* 0x00000004000c7825 */ /* 0x000fc800078e020c */
[----:B----4-:R-:W-:-:S05]  /*149f0*/  IMAD.WIDE R6, R0, 0x4, R6 ;  /* 0x0000000400067825 */ /* 0x010fca00078e0206 */
[----:B------:R1:W-:Y:S04]  /*14a00*/  STL.64 [R1+0x88], R6 ;  /* 0x0000880601007387 */ /* 0x0003e80000100a00 */
[----:B-1----:R-:W4:Y:S04]  /*14a10*/  LDL.LU.64 R6, [R1+0x378] ;  /* 0x0003780001067983 */ /* 0x002f280000300a00 */
[----:B------:R1:W-:Y:S04]  /*14a20*/  STL.64 [R1+0x80], R12 ;  /* 0x0000800c01007387 */ /* 0x0003e80000100a00 */
[----:B-1----:R-:W2:Y:S01]  /*14a30*/  LDL.LU.64 R12, [R1+0xd70] ;  /* 0x000d7000010c7983 */ /* 0x002ea20000300a00 */
[----:B------:R-:W-:-:S04]  /*14a40*/  IMAD.WIDE R4, R0, 0x4, R4 ;  /* 0x0000000400047825 */ /* 0x000fc800078e0204 */
[----:B--2---:R-:W-:-:S05]  /*14a50*/  IMAD.WIDE R12, R0, 0x4, R12 ;  /* 0x00000004000c7825 */ /* 0x004fca00078e020c */
[----:B------:R1:W-:Y:S04]  /*14a60*/  STL.64 [R1+0x78], R12 ;  /* 0x0000780c01007387 */ /* 0x0003e80000100a00 */
[----:B-1----:R-:W2:Y:S04]  /*14a70*/  LDL.LU.64 R12, [R1+0x380] ;  /* 0x00038000010c7983 */ /* 0x002ea80000300a00 */
[----:B------:R1:W-:Y:S04]  /*14a80*/  STL.64 [R1+0x70], R4 ;  /* 0x0000700401007387 */ /* 0x0003e80000100a00 */
[----:B-1----:R-:W2:Y:S01]  /*14a90*/  LDL.LU.64 R4, [R1+0xd68] ;  /* 0x000d680001047983 */ /* 0x002ea20000300a00 */
[----:B------:R-:W-:-:S04]  /*14aa0*/  IMAD.WIDE R10, R0, 0x4, R10 ;  /* 0x00000004000a7825 */ /* 0x000fc800078e020a */
[----:B------:R-:W-:-:S04]  /*14ab0*/  IMAD.WIDE R18, R0, 0x4, R18 ;  /* 0x0000000400127825 */ /* 0x000fc800078e0212 */
[----:B------:R-:W-:-:S04]  /*14ac0*/  IMAD.WIDE R2, R0, 0x4, R2 ;  /* 0x0000000400027825 */ /* 0x000fc800078e0202 */
[----:B--2---:R-:W-:-:S05]  /*14ad0*/  IMAD.WIDE R4, R0, 0x4, R4 ;  /* 0x0000000400047825 */ /* 0x004fca00078e0204 */
[----:B------:R1:W-:Y:S04]  /*14ae0*/  STL.64 [R1+0x68], R4 ;  /* 0x0000680401007387 */ /* 0x0003e80000100a00 */
[----:B-1----:R-:W2:Y:S04]  /*14af0*/  LDL.LU.64 R4, [R1+0x390] ;  /* 0x0003900001047983 */ /* 0x002ea80000300a00 */
[----:B------:R1:W-:Y:S04]  /*14b00*/  STL.64 [R1+0x60], R10 ;  /* 0x0000600a01007387 */ /* 0x0003e80000100a00 */
[----:B-1----:R-:W2:Y:S04]  /*14b10*/  LDL.LU.64 R10, [R1+0x388] ;  /* 0x00038800010a7983 */ /* 0x002ea80000300a00 */
[----:B------:R1:W-:Y:S04]  /*14b20*/  STL.64 [R1+0x58], R18 ;  /* 0x0000581201007387 */ /* 0x0003e80000100a00 */
[----:B-1----:R-:W2:Y:S04]  /*14b30*/  LDL.LU.64 R18, [R1+0x398] ;  /* 0x0003980001127983 */ /* 0x002ea80000300a00 */
        /* <DEDUP_REMOVED lines=18> */
[----:B------:R-:W-:-:S04]  /*14c60*/  IMAD.WIDE R16, R0, 0x4, R16 ;  /* 0x0000000400107825 */ /* 0x000fc800078e0210 */
[----:B------:R-:W-:-:S04]  /*14c70*/  IMAD.WIDE R20, R0, 0x4, R20 ;  /* 0x0000000400147825 */ /* 0x000fc800078e0214 */
[----:B------:R-:W-:-:S04]  /*14c80*/  IMAD.WIDE R8, R0, 0x4, R8 ;  /* 0x0000000400087825 */ /* 0x000fc800078e0208 */
[----:B---3--:R-:W-:-:S04]  /*14c90*/  IMAD.WIDE R14, R0, 0x4, R14 ;  /* 0x00000004000e7825 */ /* 0x008fc800078e020e */
[----:B----4-:R-:W-:-:S04]  /*14ca0*/  IMAD.WIDE R6, R0, 0x4, R6 ;  /* 0x0000000400067825 */ /* 0x010fc800078e0206 */
[----:B------:R-:W-:-:S04]  /*14cb0*/  IMAD.WIDE R12, R0, 0x4, R12 ;  /* 0x00000004000c7825 */ /* 0x000fc800078e020c */
[----:B--2---:R-:W-:-:S05]  /*14cc0*/  IMAD.WIDE R2, R0, 0x4, R2 ;  /* 0x0000000400027825 */ /* 0x004fca00078e0202 */
[----:B------:R1:W-:Y:S04]  /*14cd0*/  STL.64 [R1+0x28], R2 ;  /* 0x0000280201007387 */ /* 0x0003e80000100a00 */
[----:B-1----:R-:W2:Y:S04]  /*14ce0*/  LDL.LU R3, [R1+0xd38] ;  /* 0x000d380001037983 */ /* 0x002ea80000300800 */
[----:B------:R-:W-:Y:S04]  /*14cf0*/  STL.64 [R1+0x20], R28 ;  /* 0x0000201c01007387 */ /* 0x000fe80000100a00 */
[----:B------:R-:W-:Y:S04]  /*14d00*/  STL.64 [R1+0x18], R26 ;  /* 0x0000181a01007387 */ /* 0x000fe80000100a00 */
[----:B------:R-:W-:Y:S04]  /*14d10*/  STL.64 [R1+0x10], R24 ;  /* 0x0000101801007387 */ /* 0x000fe80000100a00 */
[----:B------:R-:W-:Y:S04]  /*14d20*/  STL.64 [R1+0x8], R22 ;  /* 0x0000081601007387 */ /* 0x000fe80000100a00 */
[----:B------:R1:W-:Y:S04]  /*14d30*/  STL.64 [R1+0xc00], R16 ;  /* 0x000c001001007387 */ /* 0x0003e80000100a00 */
[----:B------:R-:W-:Y:S04]  /*14d40*/  STL.64 [R1], R20 ;  /* 0x0000001401007387 */ /* 0x000fe80000100a00 */
        /* <DEDUP_REMOVED lines=8> */
[----:B-1----:R-:W4:Y:S04]  /*14dd0*/  LDL.LU.64 R12, [R1+0x718] ;  /* 0x00071800010c7983 */ /* 0x002f280000300a00 */
[----:B------:R-:W1:Y:S01]  /*14de0*/  S2R R2, SR_TID.X ;  /* 0x0000000000027919 */ /* 0x000e620000002100 */
[----:B------:R-:W-:-:S02]  /*14df0*/  IMAD.U32 R22, RZ, RZ, UR5 ;  /* 0x00000005ff167e24 */ /* 0x000fc4000f8e00ff */
[----:B------:R-:W-:-:S04]  /*14e00*/  IMAD.WIDE R4, R0, 0x4, R4 ;  /* 0x0000000400047825 */ /* 0x000fc800078e0204 */
[----:B------:R-:W-:Y:S02]  /*14e10*/  IMAD.U32 R24, RZ, RZ, UR5 ;  /* 0x00000005ff187e24 */ /* 0x000fe4000f8e00ff */
[----:B------:R-:W-:Y:S01]  /*14e20*/  IMAD.U32 R20, RZ, RZ, UR5 ;  /* 0x00000005ff147e24 */ /* 0x000fe2000f8e00ff */
[----:B------:R1:W-:Y:S01]  /*14e30*/  STL.64 [R1+0xad8], R4 ;  /* 0x000ad80401007387 */ /* 0x0003e20000100a00 */
[----:B------:R-:W-:Y:S01]  /*14e40*/  IMAD.WIDE R10, R0, 0x4, R10 ;  /* 0x00000004000a7825 */ /* 0x000fe200078e020a */
[----:B-1----:R-:W-:-:S03]  /*14e50*/  LOP3.LUT R25, R2, 0x180, RZ, 0xc0, !PT ;  /* 0x0000018002197812 */ /* 0x002fc600078ec0ff */
[----:B------:R-:W-:Y:S02]  /*14e60*/  IMAD.SHL.U32 R2, R2, 0x4, RZ ;  /* 0x0000000402027824 */ /* 0x000fe400078e00ff */
[----:B------:R-:W-:Y:S01]  /*14e70*/  IMAD.WIDE R18, R0, 0x4, R18 ;  /* 0x0000000400127825 */ /* 0x000fe200078e0212 */
[----:B------:R-:W-:Y:S04]  /*14e80*/  STL.64 [R1+0xc18], R10 ;  /* 0x000c180a01007387 */ /* 0x000fe80000100a00 */
[----:B------:R-:W-:Y:S01]  /*14e90*/  STL.64 [R1+0xae0], R18 ;  /* 0x000ae01201007387 */ /* 0x000fe20000100a00 */
[----:B---3--:R-:W-:Y:S01]  /*14ea0*/  IMAD.WIDE R22, R22, 0x4, R16 ;  /* 0x0000000416167825 */ /* 0x008fe200078e0210 */
[----:B------:R-:W-:-:S04]  /*14eb0*/  SHF.R.U32.HI R16, RZ, 0x2, R25 ;  /* 0x00000002ff107819 */ /* 0x000fc80000011619 */
[----:B------:R-:W-:-:S04]  /*14ec0*/  LOP3.LUT R16, R16, 0x7fc, R2, 0x78, !PT ;  /* 0x000007fc10107812 */ /* 0x000fc800078e7802 */
[C---:B------:R-:W-:Y:S02]  /*14ed0*/  IADD3 R5, R16.reuse, 0x100000, RZ ;  /* 0x0010000010057810 */ /* 0x040fe40007ffe0ff */
[----:B------:R-:W-:Y:S01]  /*14ee0*/  IADD3 R4, R16, 0x100000, RZ ;  /* 0x0010000010047810 */ /* 0x000fe20007ffe0ff */
[----:B--2---:R-:W-:Y:S01]  /*14ef0*/  IMAD.WIDE R24, R24, 0x4, R6 ;  /* 0x0000000418187825 */ /* 0x004fe200078e0206 */
[----:B------:R-:W-:-:S03]  /*14f00*/  IADD3 R6, R16, 0x100000, RZ ;  /* 0x0010000010067810 */ /* 0x000fc60007ffe0ff */
[----:B----4-:R-:W-:-:S05]  /*14f10*/  IMAD.WIDE R20, R20, 0x4, R12 ;  /* 0x0000000414147825 */ /* 0x010fca00078e020c */
[----:B------:R1:W-:Y:S04]  /*14f20*/  LDGSTS.E [R6+-0x62800], [R20.64], P3 ;  /* 0x9d80000014067fae */ /* 0x0003e8000992184c */
[----:B------:R2:W-:Y:S04]  /*14f30*/  LDGSTS.E [R5+-0x62000], [R22.64], P6 ;  /* 0x9e00000016057fae */ /* 0x0005e8000b12184c */
[----:B------:R3:W-:Y:S04]  /*14f40*/  LDGSTS.E [R4+-0x61800], [R24.64], P2 ;  /* 0x9e80000018047fae */ /* 0x0007e8000912184c */
[----:B---3--:R-:W3:Y:S04]  /*14f50*/  LDL.LU.64 R24, [R1+0x288] ;  /* 0x0002880001187983 */ /* 0x008ee80000300a00 */
[----:B---3--:R3:W-:Y:S04]  /*14f60*/  STL.64 [R1+0xcb8], R24 ;  /* 0x000cb81801007387 */ /* 0x0087e80000100a00 */
        /* <DEDUP_REMOVED lines=29> */
[----:B------:R-:W4:Y:S01]  /*15140*/  S2R R17, SR_TID.X ;  /* 0x0000000000117919 */ /* 0x000f220000002100 */
[----:B------:R-:W-:-:S02]  /*15150*/  IMAD.U32 R28, RZ, RZ, UR5 ;  /* 0x00000005ff1c7e24 */ /* 0x000fc4000f8e00ff */
[----:B------:R-:W-:Y:S02]  /*15160*/  IMAD.U32 R26, RZ, RZ, UR5 ;  /* 0x00000005ff1a7e24 */ /* 0x000fe4000f8e00ff */
[----:B------:R-:W-:-:S04]  /*15170*/  IMAD.WIDE R28, R28, 0x4, R8 ;  /* 0x000000041c1c7825 */ /* 0x000fc800078e0208 */
[----:B------:R-:W-:Y:S01]  /*15180*/  IMAD.WIDE R26, R26, 0x4, R14 ;  /* 0x000000041a1a7825 */ /* 0x000fe200078e020e */
[C---:B------:R-:W-:Y:S02]  /*15190*/  IADD3 R2, R16.reuse, 0x100000, RZ ;  /* 0x0010000010027810 */ /* 0x040fe40007ffe0ff */
[----:B------:R-:W-:-:S03]  /*151a0*/  IADD3 R0, R16, 0x100000, RZ ;  /* 0x0010000010007810 */ /* 0x000fc60007ffe0ff */
[----:B------:R1:W-:Y:S02]  /*151b0*/  LDGSTS.E [R2+-0x61000], [R26.64], P4 ;  /* 0x9f0000001a027fae */ /* 0x0003e4000a12184c */
[----:B------:R1:W-:Y:S02]  /*151c0*/  LDGSTS.E [R0+-0x60800], [R28.64], P5 ;  /* 0x9f8000001c007fae */ /* 0x0003e4000a92184c */
[----:B------:R-:W0:Y:S01]  /*151d0*/  LDGDEPBAR ;  /* 0x00000000000079af */ /* 0x000e220000000000 */
[----:B---3--:R3:W-:Y:S04]  /*151e0*/  STL.64 [R1+0xd30], R24 ;  /* 0x000d301801007387 */ /* 0x0087e80000100a00 */
[----:B---3--:R-:W3:Y:S01]  /*151f0*/  LDL.LU.64 R24, [R1+0x6c8] ;  /* 0x0006c80001187983 */ /* 0x008ee20000300a00 */
[C---:B----4-:R-:W-:Y:S01]  /*15200*/  LOP3.LUT R8, R17.reuse, 0x180, RZ, 0xc0, !PT ;  /* 0x0000018011087812 */ /* 0x050fe200078ec0ff */
[----:B--2---:R-:W2:Y:S02]  /*15210*/  LDL.LU.64 R22, [R1+0x278] ;  /* 0x0002780001167983 */ /* 0x004ea40000300a00 */
[----:B------:R-:W4:Y:S01]  /*15220*/  LDL.LU.64 R18, [R1+0x268] ;  /* 0x0002680001127983 */ /* 0x000f220000300a00 */
[----:B------:R-:W2:Y:S01]  /*15230*/  LDL.LU.64 R10, [R1+0x258] ;  /* 0x00025800010a7983 */ /* 0x000ea20000300a00 */
[----:B------:R-:W-:-:S02]  /*15240*/  IMAD.SHL.U32 R9, R17, 0x4, RZ ;  /* 0x0000000411097824 */ /* 0x000fc400078e00ff */
[----:B------:R-:W2:Y:S02]  /*15250*/  LDL.LU.64 R4, [R1+0x248] ;  /* 0x0002480001047983 */ /* 0x000ea40000300a00 */
[----:B------:R-:W2:Y:S01]  /*15260*/  LDL.LU.64 R12, [R1+0x238] ;  /* 0x00023800010c7983 */ /* 0x000ea20000300a00 */
[----:B-1----:R-:W-:Y:S01]  /*15270*/  SHF.R.U32.HI R21, RZ, 0x3, R8 ;  /* 0x00000003ff157819 */ /* 0x002fe20000011608 */
[----:B------:R-:W2:Y:S01]  /*15280*/  LDL.LU.64 R6, [R1+0x228] ;  /* 0x0002280001067983 */ /* 0x000ea20000300a00 */
[----:B------:R-:W2:Y:S02]  /*15290*/  LDL.LU.64 R14, [R1+0x218] ;  /* 0x00021800010e7983 */ /* 0x000ea40000300a00 */
[----:B------:R-:W2:Y:S02]  /*152a0*/  LDL.LU.64 R16, [R1+0x208] ;  /* 0x0002080001107983 */ /* 0x000ea40000300a00 */
[----:B------:R-:W2:Y:S01]  /*152b0*/  LDL.LU.64 R26, [R1+0x2a0] ;  /* 0x0002a000011a7983 */ /* 0x000ea20000300a00 */
[----:B------:R-:W-:Y:S01]  /*152c0*/  LOP3.LUT R21, R21, 0x7fc, R9, 0x78, !PT ;  /* 0x000007fc15157812 */ /* 0x000fe200078e7809 */
[----:B------:R1:W-:Y:S04]  /*152d0*/  STL.64 [R1+0xc20], R8 ;  /* 0x000c200801007387 */ /* 0x0003e80000100a00 */
[----:B-1----:R-:W2:Y:S01]  /*152e0*/  LDL.LU.64 R8, [R1+0x3a8] ;  /* 0x0003a80001087983 */ /* 0x002ea20000300a00 */
[----:B------:R1:W-:Y:S03]  /*152f0*/  STL [R1+0xae8], R3 ;  /* 0x000ae80301007387 */ /* 0x0003e60000100800 */
[----:B-1----:R-:W2:Y:S01]  /*15300*/  LDL.LU.64 R2, [R1+0x3b8] ;  /* 0x0003b80001027983 */ /* 0x002ea20000300a00 */
[----:B------:R-:W2:Y:S03]  /*15310*/  LDL.LU.64 R28, [R1+0x5c8] ;  /* 0x0005c800011c7983 */ /* 0x000ea60000300a00 */
[----:B---3--:R1:W-:Y:S04]  /*15320*/  LDGSTS.E [R21+0x40000], [R24.64], P1 ;  /* 0x4000000018157fae */ /* 0x0083e8000892184c */
[----:B-1----:R-:W3:Y:S04]  /*15330*/  LDL.LU.64 R24, [R1+0xd30] ;  /* 0x000d300001187983 */ /* 0x002ee80000300a00 */
        /* <DEDUP_REMOVED lines=28> */
[----:B---3--:R1:W-:Y:S01]  /*15500*/  LDGSTS.E [R21+0x4f000], [R24.64], P1 ;  /* 0x4f00000018157fae */ /* 0x0083e2000892184c */
[----:B--2---:R2:W-:Y:S02]  /*15510*/  LDGSTS.E [R21+0x50000], [R28.64], P1 ;  /* 0x500000001c157fae */ /* 0x0045e4000892184c */
[----:B------:R3:W-:Y:S02]  /*15520*/  LDGSTS.E [R21+0x51000], [R2.64], P1 ;  /* 0x5100000002157fae */ /* 0x0007e4000892184c */
[----:B------:R2:W-:Y:S01]  /*15530*/  LDGSTS.E [R21+0x52000], [R8.64], P1 ;  /* 0x5200000008157fae */ /* 0x0005e2000892184c */
[----:B------:R3:W-:Y:S04]  /*15540*/  LDGSTS.E [R21+0x53000], [R26.64], P1 ;  /* 0x530000001a157fae */ /* 0x0007e8000892184c */
[----:B-1----:R-:W3:Y:S01]  /*15550*/  LDL.LU.64 R24, [R1+0xcb8] ;  /* 0x000cb80001187983 */ /* 0x002ee20000300a00 */
[----:B--2---:R-:W2:Y:S03]  /*15560*/  LDL.LU.64 R8, [R1+0xd8] ;  /* 0x0000d80001087983 */ /* 0x004ea60000300a00 */
[----:B---3--:R1:W-:Y:S04]  /*15570*/  LDGSTS.E [R21+0x54000], [R24.64], P1 ;  /* 0x5400000018157fae */ /* 0x0083e8000892184c */
[----:B--2---:R2:W-:Y:S01]  /*15580*/  STL.64 [R1+0xc28], R8 ;  /* 0x000c280801007387 */ /* 0x0045e20000100a00 */
[----:B------:R3:W-:Y:S02]  /*15590*/  LDGSTS.E [R21+0x55000], [R22.64], P1 ;  /* 0x5500000016157fae */ /* 0x0007e4000892184c */
[----:B----4-:R4:W-:Y:S02]  /*155a0*/  LDGSTS.E [R21+0x56000], [R18.64], P1 ;  /* 0x5600000012157fae */ /* 0x0109e4000892184c */
[----:B------:R1:W-:Y:S01]  /*155b0*/  LDGSTS.E [R21+0x57000], [R10.64], P1 ;  /* 0x570000000a157fae */ /* 0x0003e2000892184c */
[----:B------:R1:W-:Y:S01]  /*155c0*/  LDGSTS.E [R21+0x58000], [R4.64], P1 ;  /* 0x5800000004157fae */ /* 0x0003e2000892184c */
[----:B------:R1:W-:Y:S02]  /*155d0*/  LDGSTS.E [R21+0x59000], [R12.64], P1 ;  /* 0x590000000c157fae */ /* 0x0003e4000892184c */
[----:B------:R1:W-:Y:S02]  /*155e0*/  LDGSTS.E [R21+0x5a000], [R6.64], P1 ;  /* 0x5a00000006157fae */ /* 0x0003e4000892184c */
[----:B------:R1:W-:Y:S01]  /*155f0*/  LDGSTS.E [R21+0x5b000], [R14.64], P1 ;  /* 0x5b0000000e157fae */ /* 0x0003e2000892184c */
[----:B------:R1:W-:Y:S04]  /*15600*/  LDGSTS.E [R21+0x5c000], [R16.64], P1 ;  /* 0x5c00000010157fae */ /* 0x0003e8000892184c */
[----:B--2---:R-:W2:Y:S04]  /*15610*/  LDL.LU.64 R8, [R1+0xe8] ;  /* 0x0000e80001087983 */ /* 0x004ea80000300a00 */
[----:B--2---:R2:W-:Y:S04]  /*15620*/  STL.64 [R1+0xc30], R8 ;  /* 0x000c300801007387 */ /* 0x0045e80000100a00 */
        /* <DEDUP_REMOVED lines=32> */
[----:B--2---:R-:W2:Y:S01]  /*15830*/  LDL.LU.64 R8, [R1+0x1f8] ;  /* 0x0001f80001087983 */ /* 0x004ea20000300a00 */
[----:B-1----:R-:W2:Y:S02]  /*15840*/  LDL.LU.64 R10, [R1+0xb8] ;  /* 0x0000b800010a7983 */ /* 0x002ea40000300a00 */
[----:B------:R-:W2:Y:S02]  /*15850*/  LDL.LU.64 R12, [R1+0xa8] ;  /* 0x0000a800010c7983 */ /* 0x000ea40000300a00 */
[----:B------:R-:W2:Y:S01]  /*15860*/  LDL.LU.64 R14, [R1+0x98] ;  /* 0x00009800010e7983 */ /* 0x000ea20000300a00 */
[----:B------:R-:W2:Y:S01]  /*15870*/  LDL.LU.64 R16, [R1+0x88] ;  /* 0x0000880001107983 */ /* 0x000ea20000300a00 */
[----:B------:R-:W2:Y:S02]  /*15880*/  LDL.LU.64 R28, [R1+0x78] ;  /* 0x00007800011c7983 */ /* 0x000ea40000300a00 */
[----:B------:R-:W2:Y:S02]  /*15890*/  LDL.LU.64 R2, [R1+0x68] ;  /* 0x0000680001027983 */ /* 0x000ea40000300a00 */
[----:B------:R-:W2:Y:S01]  /*158a0*/  LDL.LU.64 R26, [R1+0x58] ;  /* 0x00005800011a7983 */ /* 0x000ea20000300a00 */
[----:B------:R-:W2:Y:S01]  /*158b0*/  LDL.LU.64 R24, [R1+0x48] ;  /* 0x0000480001187983 */ /* 0x000ea20000300a00 */
[----:B---3--:R-:W3:Y:S02]  /*158c0*/  LDL.LU.64 R22, [R1+0x38] ;  /* 0x0000380001167983 */ /* 0x008ee40000300a00 */
[----:B----4-:R-:W4:Y:S02]  /*158d0*/  LDL.LU.64 R18, [R1+0x28] ;  /* 0x0000280001127983 */ /* 0x010f240000300a00 */
[----:B------:R-:W3:Y:S01]  /*158e0*/  LDL.LU.64 R4, [R1+0x18] ;  /* 0x0000180001047983 */ /* 0x000ee20000300a00 */
[----:B------:R-:W3:Y:S04]  /*158f0*/  LDL.LU.64 R6, [R1+0x8] ;  /* 0x0000080001067983 */ /* 0x000ee80000300a00 */
[----:B--2---:R1:W-:Y:S04]  /*15900*/  LDGSTS.E [R21+0x5d000], [R8.64], P1 ;  /* 0x5d00000008157fae */ /* 0x0043e8000892184c */
[----:B-1----:R-:W2:Y:S04]  /*15910*/  LDL.LU.64 R8, [R1+0xcb0] ;  /* 0x000cb00001087983 */ /* 0x002ea80000300a00 */
        /* <DEDUP_REMOVED lines=34> */
[----:B--2---:R1:W-:Y:S01]  /*15b40*/  LDGSTS.E [R21+0x6f000], [R8.64], P1 ;  /* 0x6f00000008157fae */ /* 0x0043e2000892184c */
[----:B------:R2:W-:Y:S02]  /*15b50*/  LDGSTS.E [R21+0x70000], [R10.64], P1 ;  /* 0x700000000a157fae */ /* 0x0005e4000892184c */
[----:B------:R2:W-:Y:S02]  /*15b60*/  LDGSTS.E [R21+0x71000], [R12.64], P1 ;  /* 0x710000000c157fae */ /* 0x0005e4000892184c */
[----:B------:R2:W-:Y:S01]  /*15b70*/  LDGSTS.E [R21+0x72000], [R14.64], P1 ;  /* 0x720000000e157fae */ /* 0x0005e2000892184c */
[----:B------:R2:W-:Y:S01]  /*15b80*/  LDGSTS.E [R21+0x73000], [R16.64], P1 ;  /* 0x7300000010157fae */ /* 0x0005e2000892184c */
[----:B------:R2:W-:Y:S02]  /*15b90*/  LDGSTS.E [R21+0x74000], [R28.64], P1 ;  /* 0x740000001c157fae */ /* 0x0005e4000892184c */
[----:B------:R2:W-:Y:S02]  /*15ba0*/  LDGSTS.E [R21+0x75000], [R2.64], P1 ;  /* 0x7500000002157fae */ /* 0x0005e4000892184c */
[----:B------:R2:W-:Y:S01]  /*15bb0*/  LDGSTS.E [R21+0x76000], [R26.64], P1 ;  /* 0x760000001a157fae */ /* 0x0005e2000892184c */
[----:B------:R2:W-:Y:S01]  /*15bc0*/  LDGSTS.E [R21+0x77000], [R24.64], P1 ;  /* 0x7700000018157fae */ /* 0x0005e2000892184c */
[----:B---3--:R3:W-:Y:S02]  /*15bd0*/  LDGSTS.E [R21+0x78000], [R22.64], P1 ;  /* 0x7800000016157fae */ /* 0x0087e4000892184c */
[----:B----4-:R4:W-:Y:S02]  /*15be0*/  LDGSTS.E [R21+0x79000], [R18.64], P1 ;  /* 0x7900000012157fae */ /* 0x0109e4000892184c */
[----:B------:R3:W-:Y:S01]  /*15bf0*/  LDGSTS.E [R21+0x7a000], [R4.64], P1 ;  /* 0x7a00000004157fae */ /* 0x0007e2000892184c */
[----:B-1----:R-:W3:Y:S01]  /*15c00*/  LDL.LU.64 R8, [R1+0xc20] ;  /* 0x000c200001087983 */ /* 0x002ee20000300a00 */
[----:B--2---:R-:W2:Y:S03]  /*15c10*/  LDL.LU.64 R10, [R1+0xc18] ;  /* 0x000c1800010a7983 */ /* 0x004ea60000300a00 */
[----:B------:R-:W2:Y:S01]  /*15c20*/  LDL.LU.64 R12, [R1+0xc10] ;  /* 0x000c1000010c7983 */ /* 0x000ea20000300a00 */
[----:B------:R-:W2:Y:S03]  /*15c30*/  LDL.LU.64 R14, [R1+0xc08] ;  /* 0x000c0800010e7983 */ /* 0x000ea60000300a00 */
[----:B------:R-:W2:Y:S04]  /*15c40*/  LDL.LU.64 R16, [R1+0xc00] ;  /* 0x000c000001107983 */ /* 0x000ea80000300a00 */
[----:B------:R1:W-:Y:S04]  /*15c50*/  LDGSTS.E [R21+0x7b000], [R6.64], P1 ;  /* 0x7b00000006157fae */ /* 0x0003e8000892184c */
[----:B--2---:R2:W-:Y:S01]  /*15c60*/  LDGSTS.E [R21+0x7c000], [R16.64], P1 ;  /* 0x7c00000010157fae */ /* 0x0045e2000892184c */
[----:B---3--:R-:W-:Y:S01]  /*15c70*/  SHF.R.U32.HI R20, RZ, 0x3, R8 ;  /* 0x00000003ff147819 */ /* 0x008fe20000011608 */
        /* <DEDUP_REMOVED lines=34> */
[----:B------:R-:W-:-:S03]  /*15ea0*/  LOP3.LUT R20, R20, 0x7fc, R9, 0x78, !PT ;  /* 0x000007fc14147812 */ /* 0x000fc600078e7809 */
[----:B--2---:R2:W-:Y:S04]  /*15eb0*/  STL.64 [R1+0xbf8], R16 ;  /* 0x000bf81001007387 */ /* 0x0045e80000100a00 */
[----:B--2---:R-:W2:Y:S01]  /*15ec0*/  LDL.LU.64 R16, [R1+0x6c0] ;  /* 0x0006c00001107983 */ /* 0x004ea20000300a00 */
[----:B------:R-:W2:Y:S02]  /*15ed0*/  LDL.LU.64 R28, [R1+0x280] ;  /* 0x00028000011c7983 */ /* 0x000ea40000300a00 */
[----:B------:R-:W2:Y:S02]  /*15ee0*/  LDL.LU.64 R2, [R1+0x270] ;  /* 0x0002700001027983 */ /* 0x000ea40000300a00 */
[----:B------:R-:W2:Y:S01]  /*15ef0*/  LDL.LU.64 R26, [R1+0x260] ;  /* 0x00026000011a7983 */ /* 0x000ea20000300a00 */
[----:B------:R-:W2:Y:S01]  /*15f00*/  LDL.LU.64 R24, [R1+0x250] ;  /* 0x0002500001187983 */ /* 0x000ea20000300a00 */
[----:B------:R-:W2:Y:S02]  /*15f10*/  LDL.LU.64 R22, [R1+0x240] ;  /* 0x0002400001167983 */ /* 0x000ea40000300a00 */
[----:B----4-:R-:W4:Y:S02]  /*15f20*/  LDL.LU.64 R18, [R1+0x230] ;  /* 0x0002300001127983 */ /* 0x010f240000300a00 */
[----:B------:R-:W4:Y:S01]  /*15f30*/  LDL.LU.64 R4, [R1+0x220] ;  /* 0x0002200001047983 */ /* 0x000f220000300a00 */
[----:B------:R-:W-:Y:S01]  /*15f40*/  LOP3.LUT R20, R20, 0x40, RZ, 0x3c, !PT ;  /* 0x0000004014147812 */ /* 0x000fe200078e3cff */
[----:B-1----:R-:W4:Y:S01]  /*15f50*/  LDL.LU.64 R6, [R1+0x210] ;  /* 0x0002100001067983 */ /* 0x002f220000300a00 */
[----:B------:R-:W4:Y:S02]  /*15f60*/  LDL.LU.64 R8, [R1+0x200] ;  /* 0x0002000001087983 */ /* 0x000f240000300a00 */
[----:B---3--:R-:W3:Y:S02]  /*15f70*/  LDL.LU.64 R14, [R1+0x3a0] ;  /* 0x0003a000010e7983 */ /* 0x008ee40000300a00 */
        /* <DEDUP_REMOVED lines=33> */
[----:B---3--:R2:W-:Y:S02]  /*16190*/  LDGSTS.E [R20+0x50800], [R10.64], P1 ;  /* 0x508000000a147fae */ /* 0x0085e4000892184c */
[----:B------:R3:W-:Y:S02]  /*161a0*/  LDGSTS.E [R20+0x51800], [R12.64], P1 ;  /* 0x518000000c147fae */ /* 0x0007e4000892184c */
[----:B------:R2:W-:Y:S01]  /*161b0*/  LDGSTS.E [R20+0x52800], [R14.64], P1 ;  /* 0x528000000e147fae */ /* 0x0005e2000892184c */
[----:B-1----:R-:W2:Y:S04]  /*161c0*/  LDL.LU.64 R16, [R1+0xb80] ;  /* 0x000b800001107983 */ /* 0x002ea80000300a00 */
[----:B--2---:R1:W-:Y:S01]  /*161d0*/  LDGSTS.E [R20+0x53800], [R16.64], P1 ;  /* 0x5380000010147fae */ /* 0x0043e2000892184c */
[----:B------:R2:W-:Y:S02]  /*161e0*/  LDGSTS.E [R20+0x54800], [R28.64], P1 ;  /* 0x548000001c147fae */ /* 0x0005e4000892184c */
[----:B------:R1:W-:Y:S02]  /*161f0*/  LDGSTS.E [R20+0x55800], [R2.64], P1 ;  /* 0x5580000002147fae */ /* 0x0003e4000892184c */
[----:B------:R2:W-:Y:S01]  /*16200*/  LDGSTS.E [R20+0x56800], [R26.64], P1 ;  /* 0x568000001a147fae */ /* 0x0005e2000892184c */
[----:B------:R2:W-:Y:S01]  /*16210*/  LDGSTS.E [R20+0x57800], [R24.64], P1 ;  /* 0x5780000018147fae */ /* 0x0005e2000892184c */
[----:B------:R2:W-:Y:S02]  /*16220*/  LDGSTS.E [R20+0x58800], [R22.64], P1 ;  /* 0x5880000016147fae */ /* 0x0005e4000892184c */
[----:B----4-:R4:W-:Y:S02]  /*16230*/  LDGSTS.E [R20+0x59800], [R18.64], P1 ;  /* 0x5980000012147fae */ /* 0x0109e4000892184c */
[----:B------:R2:W-:Y:S01]  /*16240*/  LDGSTS.E [R20+0x5a800], [R4.64], P1 ;  /* 0x5a80000004147fae */ /* 0x0005e2000892184c */
[----:B------:R2:W-:Y:S01]  /*16250*/  LDGSTS.E [R20+0x5b800], [R6.64], P1 ;  /* 0x5b80000006147fae */ /* 0x0005e2000892184c */
[----:B------:R2:W-:Y:S03]  /*16260*/  LDGSTS.E [R20+0x5c800], [R8.64], P1 ;  /* 0x5c80000008147fae */ /* 0x0005e6000892184c */
        /* <DEDUP_REMOVED lines=37> */
[----:B----4-:R-:W4:Y:S02]  /*164c0*/  LDL.LU.64 R18, [R1+0xb0] ;  /* 0x0000b00001127983 */ /* 0x010f240000300a00 */
[----:B------:R-:W4:Y:S02]  /*164d0*/  LDL.LU.64 R4, [R1+0xa0] ;  /* 0x0000a00001047983 */ /* 0x000f240000300a00 */
[----:B------:R-:W4:Y:S01]  /*164e0*/  LDL.LU.64 R6, [R1+0x90] ;  /* 0x0000900001067983 */ /* 0x000f220000300a00 */
[----:B------:R-:W4:Y:S01]  /*164f0*/  LDL.LU.64 R8, [R1+0x80] ;  /* 0x0000800001087983 */ /* 0x000f220000300a00 */
[----:B------:R-:W4:Y:S02]  /*16500*/  LDL.LU.64 R10, [R1+0x70] ;  /* 0x00007000010a7983 */ /* 0x000f240000300a00 */
[----:B---3--:R-:W3:Y:S02]  /*16510*/  LDL.LU.64 R12, [R1+0x60] ;  /* 0x00006000010c7983 */ /* 0x008ee40000300a00 */
[----:B------:R-:W3:Y:S01]  /*16520*/  LDL.LU.64 R14, [R1+0x50] ;  /* 0x00005000010e7983 */ /* 0x000ee20000300a00 */
[----:B------:R-:W3:Y:S01]  /*16530*/  LDL.LU.64 R16, [R1+0x40] ;  /* 0x0000400001107983 */ /* 0x000ee20000300a00 */
[----:B------:R-:W3:Y:S02]  /*16540*/  LDL.LU.64 R28, [R1+0x30] ;  /* 0x00003000011c7983 */ /* 0x000ee40000300a00 */
[----:B------:R-:W3:Y:S02]  /*16550*/  LDL.LU.64 R26, [R1+0x20] ;  /* 0x00002000011a7983 */ /* 0x000ee40000300a00 */
[----:B------:R-:W3:Y:S01]  /*16560*/  LDL.LU.64 R24, [R1+0x10] ;  /* 0x0000100001187983 */ /* 0x000ee20000300a00 */
[----:B------:R-:W3:Y:S04]  /*16570*/  LDL.LU.64 R22, [R1] ;  /* 0x0000000001167983 */ /* 0x000ee80000300a00 */
        /* <DEDUP_REMOVED lines=36> */
[----:B------:R-:W1:Y:S04]  /*167c0*/  S2R R21, SR_TID.X ;  /* 0x0000000000157919 */ /* 0x000e680000002100 */
[----:B--2---:R2:W-:Y:S01]  /*167d0*/  LDGSTS.E [R20+0x6f800], [R2.64], P1 ;  /* 0x6f80000002147fae */ /* 0x0045e2000892184c */
[----:B----4-:R4:W-:Y:S02]  /*167e0*/  LDGSTS.E [R20+0x70800], [R18.64], P1 ;  /* 0x7080000012147fae */ /* 0x0109e4000892184c */
[----:B------:R1:W-:Y:S02]  /*167f0*/  LDGSTS.E [R20+0x71800], [R4.64], P1 ;  /* 0x7180000004147fae */ /* 0x0003e4000892184c */
[----:B------:R1:W-:Y:S01]  /*16800*/  LDGSTS.E [R20+0x72800], [R6.64], P1 ;  /* 0x7280000006147fae */ /* 0x0003e2000892184c */
[----:B------:R1:W-:Y:S01]  /*16810*/  LDGSTS.E [R20+0x73800], [R8.64], P1 ;  /* 0x7380000008147fae */ /* 0x0003e2000892184c */
[----:B------:R1:W-:Y:S02]  /*16820*/  LDGSTS.E [R20+0x74800], [R10.64], P1 ;  /* 0x748000000a147fae */ /* 0x0003e4000892184c */
[----:B---3--:R3:W-:Y:S02]  /*16830*/  LDGSTS.E [R20+0x75800], [R12.64], P1 ;  /* 0x758000000c147fae */ /* 0x0087e4000892184c */
[----:B------:R3:W-:Y:S01]  /*16840*/  LDGSTS.E [R20+0x76800], [R14.64], P1 ;  /* 0x768000000e147fae */ /* 0x0007e2000892184c */
[----:B------:R3:W-:Y:S01]  /*16850*/  LDGSTS.E [R20+0x77800], [R16.64], P1 ;  /* 0x7780000010147fae */ /* 0x0007e2000892184c */
[----:B------:R3:W-:Y:S02]  /*16860*/  LDGSTS.E [R20+0x78800], [R28.64], P1 ;  /* 0x788000001c147fae */ /* 0x0007e4000892184c */
[----:B------:R3:W-:Y:S02]  /*16870*/  LDGSTS.E [R20+0x79800], [R26.64], P1 ;  /* 0x798000001a147fae */ /* 0x0007e4000892184c */
[----:B------:R3:W-:Y:S01]  /*16880*/  LDGSTS.E [R20+0x7a800], [R24.64], P1 ;  /* 0x7a80000018147fae */ /* 0x0007e2000892184c */
[----:B--2---:R3:W5:Y:S01]  /*16890*/  LDL.LU R3, [R1+0xae8] ;  /* 0x000ae80001037983 */ /* 0x0047620000300800 */
[----:B----4-:R-:W2:Y:S02]  /*168a0*/  LDL.LU.64 R18, [R1+0xae0] ;  /* 0x000ae00001127983 */ /* 0x010ea40000300a00 */
[----:B-1----:R-:W4:Y:S01]  /*168b0*/  LDL.LU.64 R4, [R1+0xad8] ;  /* 0x000ad80001047983 */ /* 0x002f220000300a00 */
[----:B------:R-:W2:Y:S04]  /*168c0*/  LDL.LU.64 R6, [R1+0xad0] ;  /* 0x000ad00001067983 */ /* 0x000ea80000300a00 */
[----:B------:R-:W2:Y:S04]  /*168d0*/  LDL.LU.64 R8, [R1+0xac8] ;  /* 0x000ac80001087983 */ /* 0x000ea80000300a00 */
[----:B------:R3:W-:Y:S04]  /*168e0*/  LDGSTS.E [R20+0x7b800], [R22.64], P1 ;  /* 0x7b80000016147fae */ /* 0x0007e8000892184c */
[----:B--2---:R3:W-:Y:S01]  /*168f0*/  LDGSTS.E [R20+0x7c800], [R8.64], P1 ;  /* 0x7c80000008147fae */ /* 0x0047e2000892184c */
[----:B------:R3:W-:Y:S02]  /*16900*/  LDGSTS.E [R20+0x7d800], [R6.64], P1 ;  /* 0x7d80000006147fae */ /* 0x0007e4000892184c */
[----:B----4-:R3:W-:Y:S02]  /*16910*/  LDGSTS.E [R20+0x7e800], [R4.64], P1 ;  /* 0x7e80000004147fae */ /* 0x0107e4000892184c */
[----:B------:R3:W-:Y:S01]  /*16920*/  LDGSTS.E [R20+0x7f800], [R18.64], P1 ;  /* 0x7f80000012147fae */ /* 0x0007e2000892184c */
[----:B------:R-:W0:Y:S01]  /*16930*/  LDGDEPBAR ;  /* 0x00000000000079af */ /* 0x000e220000000000 */
[----:B------:R-:W-:Y:S05]  /*16940*/  @P0 BRA `(.L_x_0) ;  /* 0x0000082000000947 */ /* 0x000fea0003800000 */
[----:B------:R1:W-:Y:S01]  /*16950*/  STL [R1+0x260], RZ ;  /* 0x000260ff01007387 */ /* 0x0003e20000100800 */
[----:B------:R-:W-:Y:S01]  /*16960*/  IMAD.SHL.U32 R0, R21, 0x80, RZ ;  /* 0x0000008015007824 */ /* 0x000fe200078e00ff */
[----:B---3--:R-:W-:Y:S01]  /*16970*/  CS2R R8, SRZ ;  /* 0x0000000000087805 */ /* 0x008fe2000001ff00 */
[----:B------:R-:W-:Y:S01]  /*16980*/  CS2R R10, SRZ ;  /* 0x00000000000a7805 */ /* 0x000fe2000001ff00 */
[----:B------:R1:W-:Y:S02]  /*16990*/  STL [R1+0x264], RZ ;  /* 0x000264ff01007387 */ /* 0x0003e40000100800 */
[----:B------:R-:W-:-:S02]  /*169a0*/  LOP3.LUT R0, R0, 0x7000, RZ, 0xc0, !PT ;  /* 0x0000700000007812 */ /* 0x000fc400078ec0ff */
[----:B------:R1:W-:Y:S04]  /*169b0*/  STL [R1+0x268], RZ ;  /* 0x000268ff01007387 */ /* 0x0003e80000100800 */
        /* <DEDUP_REMOVED lines=104> */
[----:B------:R1:W-:Y:S04]  /*17040*/  STL [R1+0x7f0], R0 ;  /* 0x0007f00001007387 */ /* 0x0003e80000100800 */
        /* <DEDUP_REMOVED lines=16> */
[----:B------:R1:W-:Y:S01]  /*17150*/  STL [R1+0x24c], RZ ;  /* 0x00024cff01007387 */ /* 0x0003e20000100800 */
[----:B------:R-:W-:Y:S05]  /*17160*/  BRA `(.L_x_1) ;  /* 0x0002c9f000007947 */ /* 0x000fea0003800000 */
.L_x_0:
[----:B---3--:R-:W2:Y:S04]  /*17170*/  LDL.LU R24, [R1+0x6f0] ;  /* 0x0006f00001187983 */ /* 0x008ea80000300800 */
[----:B------:R-:W3:Y:S04]  /*17180*/  LDL.LU R5, [R1+0x724] ;  /* 0x0007240001057983 */ /* 0x000ee80000300800 */
[----:B------:R-:W4:Y:S04]  /*17190*/  LDL.LU R19, [R1+0x6f4] ;  /* 0x0006f40001137983 */ /* 0x000f280000300800 */
        /* <DEDUP_REMOVED lines=9> */
[----:B------:R-:W1:Y:S01]  /*17230*/  S2R R0, SR_TID.X ;  /* 0x0000000000007919 */ /* 0x000e620000002100 */
[----:B------:R-:W-:-:S02]  /*17240*/  IMAD.MOV.U32 R20, RZ, RZ, c[0x0][0x188] ;  /* 0x00006200ff147624 */ /* 0x000fc400078e00ff */
[----:B------:R-:W-:Y:S01]  /*17250*/  IMAD.U32 R4, RZ, RZ, UR5 ;  /* 0x00000005ff047e24 */ /* 0x000fe2000f8e00ff */
[----:B-----5:R3:W-:Y:S01]  /*17260*/  STL [R1+0xac8], R3 ;  /* 0x000ac80301007387 */ /* 0x0207e20000100800 */
[----:B-1----:R-:W-:-:S04]  /*17270*/  SHF.R.U32.HI R2, RZ, 0x7, R0 ;  /* 0x00000007ff027819 */ /* 0x002fc80000011600 */
[----:B------:R-:W-:-:S05]  /*17280*/  SGXT.U32 R2, R2, 0x2 ;  /* 0x000000020202781a */ /* 0x000fca0000000000 */
[C---:B------:R-:W-:Y:S02]  /*17290*/  IMAD R22, R2.reuse, c[0x0][0x188], RZ ;  /* 0x0000620002167a24 */ /* 0x040fe400078e02ff */
[----:B------:R-:W-:Y:S02]  /*172a0*/  IMAD R23, R2, c[0x0][0x188], RZ ;  /* 0x0000620002177a24 */ /* 0x000fe400078e02ff */
[----:B------:R-:W-:-:S03]  /*172b0*/  IMAD R20, R20, 0x4, R22 ;  /* 0x0000000414147824 */ /* 0x000fc600078e0216 */
[----:B------:R-:W-:-:S04]  /*172c0*/  SHF.R.S32.HI R2, RZ, 0x1f, R23 ;  /* 0x0000001fff027819 */ /* 0x000fc80000011417 */
[----:B------:R-:W-:Y:S02]  /*172d0*/  SHF.L.U64.HI R8, R23, 0x2, R2 ;  /* 0x0000000217087819 */ /* 0x000fe40000010202 */
[----:B---3--:R-:W-:Y:S02]  /*172e0*/  LEA R3, P2, R4, R5, 0x3 ;  /* 0x0000000504037211 */ /* 0x008fe400078418ff */
[----:B------:R-:W-:Y:S02]  /*172f0*/  SHF.R.S32.HI R4, RZ, 0x1f, R20 ;  /* 0x0000001fff047819 */ /* 0x000fe40000011414 */
[----:B----4-:R-:W-:Y:S01]  /*17300*/  SHF.R.S32.HI R5, RZ, 0x1f, R19 ;  /* 0x0000001fff057819 */ /* 0x010fe20000011413 */
[----:B------:R1:W-:Y:S01]  /*17310*/  STL [R1+0x77c], R3 ;  /* 0x00077c0301007387 */ /* 0x0003e20000100800 */
[----:B--2---:R-:W-:Y:S02]  /*17320*/  SHF.R.S32.HI R2, RZ, 0x1f, R18 ;  /* 0x0000001fff027819 */ /* 0x004fe40000011412 */
[----:B-1----:R-:W-:-:S02]  /*17330*/  SHF.L.U64.HI R3, R20, 0x2, R4 ;  /* 0x0000000214037819 */ /* 0x002fc40000010204 */
[----:B------:R-:W-:Y:S02]  /*17340*/  SHF.L.U64.HI R4, R19, 0x2, R5 ;  /* 0x0000000213047819 */ /* 0x000fe40000010205 */
[----:B------:R-:W-:Y:S01]  /*17350*/  SHF.R.S32.HI R5, RZ, 0x1f, R15 ;  /* 0x0000001fff057819 */ /* 0x000fe2000001140f */
[----:B------:R1:W-:Y:S04]  /*17360*/  STL [R1+0x7b8], R3 ;  /* 0x0007b80301007387 */ /* 0x0003e80000100800 */
[----:B------:R2:W-:Y:S01]  /*17370*/  STL [R1+0x7b4], R4 ;  /* 0x0007b40401007387 */ /* 0x0005e20000100800 */
[----:B------:R-:W-:Y:S02]  /*17380*/  SHF.L.U64.HI R8, R15, 0x2, R5 ;  /* 0x000000020f087819 */ /* 0x000fe40000010205 */
[----:B-1----:R-:W-:-:S02]  /*17390*/  SHF.L.U64.HI R3, R18, 0x2, R2 ;  /* 0x0000000212037819 */ /* 0x002fc40000010202 */
[----:B--2---:R-:W-:-:S03]  /*173a0*/  SHF.R.S32.HI R4, RZ, 0x1f, R12 ;  /* 0x0000001fff047819 */ /* 0x004fc6000001140c */
[----:B------:R1:W-:Y:S01]  /*173b0*/  STL [R1+0x7b0], R3 ;  /* 0x0007b00301007387 */ /* 0x0003e20000100800 */
[----:B------:R-:W-:Y:S02]  /*173c0*/  SHF.R.S32.HI R2, RZ, 0x1f, R17 ;  /* 0x0000001fff027819 */ /* 0x000fe40000011411 */
[----:B------:R-:W-:Y:S01]  /*173d0*/  SHF.R.S32.HI R5, RZ, 0x1f, R16 ;  /* 0x0000001fff057819 */ /* 0x000fe20000011410 */
[----:B------:R-:W-:Y:S04]  /*173e0*/  STL [R1+0x7ac], R8 ;  /* 0x0007ac0801007387 */ /* 0x000fe80000100800 */
[----:B------:R-:W2:Y:S01]  /*173f0*/  LDL.LU R15, [R1+0x498] ;  /* 0x00049800010f7983 */ /* 0x000ea20000300800 */
[----:B-1----:R-:W-:-:S03]  /*17400*/  SHF.L.U64.HI R3, R12, 0x2, R4 ;  /* 0x000000020c037819 */ /* 0x002fc60000010204 */
[----:B------:R-:W3:Y:S01]  /*17410*/  LDL.LU R12, [R1+0x370] ;  /* 0x00037000010c7983 */ /* 0x000ee20000300800 */
[----:B------:R-:W-:-:S03]  /*17420*/  SHF.L.U64.HI R4, R17, 0x2, R2 ;  /* 0x0000000211047819 */ /* 0x000fc60000010202 */
[----:B------:R1:W-:Y:S01]  /*17430*/  STL [R1+0x7a8], R3 ;  /* 0x0007a80301007387 */ /* 0x0003e20000100800 */
[----:B------:R-:W-:-:S03]  /*17440*/  SHF.R.S32.HI R2, RZ, 0x1f, R6 ;  /* 0x0000001fff027819 */ /* 0x000fc60000011406 */
[----:B------:R-:W-:Y:S01]  /*17450*/  STL [R1+0x7a4], R4 ;  /* 0x0007a40401007387 */ /* 0x000fe20000100800 */
[----:B-1----:R-:W-:-:S05]  /*17460*/  SHF.L.U64.HI R3, R16, 0x2, R5 ;  /* 0x0000000210037819 */ /* 0x002fca0000010205 */
[----:B------:R1:W-:Y:S02]  /*17470*/  STL [R1+0x7a0], R3 ;  /* 0x0007a00301007387 */ /* 0x0003e40000100800 */
[----:B-1----:R-:W-:Y:S02]  /*17480*/  SHF.L.U64.HI R3, R6, 0x2, R2 ;  /* 0x0000000206037819 */ /* 0x002fe40000010202 */
[----:B------:R-:W1:Y:S01]  /*17490*/  S2R R6, SR_TID.X ;  /* 0x0000000000067919 */ /* 0x000e620000002100 */
[----:B------:R-:W-:-:S04]  /*174a0*/  SHF.R.S32.HI R5, RZ, 0x1f, R13 ;  /* 0x0000001fff057819 */ /* 0x000fc8000001140d */
[----:B------:R-:W-:Y:S01]  /*174b0*/  SHF.L.U64.HI R5, R13, 0x2, R5 ;  /* 0x000000020d057819 */ /* 0x000fe20000010205 */
[----:B------:R4:W-:Y:S01]  /*174c0*/  STL [R1+0x79c], R3 ;  /* 0x00079c0301007387 */ /* 0x0009e20000100800 */
[----:B------:R-:W-:-:S03]  /*174d0*/  SHF.R.S32.HI R4, RZ, 0x1f, R7 ;  /* 0x0000001fff047819 */ /* 0x000fc60000011407 */
[----:B------:R-:W-:Y:S04]  /*174e0*/  STL [R1+0x798], R5 ;  /* 0x0007980501007387 */ /* 0x000fe80000100800 */
[----:B------:R-:W3:Y:S01]  /*174f0*/  LDL.LU R22, [R1+0x3c0] ;  /* 0x0003c00001167983 */ /* 0x000ee20000300800 */
[----:B----4-:R-:W-:-:S05]  /*17500*/  SHF.L.U64.HI R3, R7, 0x2, R4 ;  /* 0x0000000207037819 */ /* 0x010fca0000010204 */
[----:B------:R4:W-:Y:S01]  /*17510*/  STL [R1+0x794], R3 ;  /* 0x0007940301007387 */ /* 0x0009e20000100800 */
[----:B-1----:R-:W-:-:S03]  /*17520*/  LOP3.LUT R6, R6, 0x7f, RZ, 0xc0, !PT ;  /* 0x0000007f06067812 */ /* 0x002fc600078ec0ff */
[----:B------:R-:W3:Y:S02]  /*17530*/  LDL.LU R19, [R1+0x3c4] ;  /* 0x0003c40001137983 */ /* 0x000ee40000300800 */
[----:B------:R-:W-:Y:S02]  /*17540*/  IMAD R7, R6, c[0x0][0x18c], RZ ;  /* 0x0000630006077a24 */ /* 0x000fe400078e02ff */
[----:B------:R-:W3:Y:S01]  /*17550*/  LDL.LU R16, [R1+0x3c8] ;  /* 0x0003c80001107983 */ /* 0x000ee20000300800 */
[----:B------:R-:W-:-:S03]  /*17560*/  SHF.R.S32.HI R2, RZ, 0x1f, R14 ;  /* 0x0000001fff027819 */ /* 0x000fc6000001140e */
[----:B------:R-:W3:Y:S01]  /*17570*/  LDL.LU R13, [R1+0x3cc] ;  /* 0x0003cc00010d7983 */ /* 0x000ee20000300800 */
[----:B------:R-:W-:Y:S02]  /*17580*/  SHF.R.S32.HI R28, RZ, 0x1f, R7 ;  /* 0x0000001fff1c7819 */ /* 0x000fe40000011407 */
[----:B----4-:R-:W-:Y:S02]  /*17590*/  SHF.L.U64.HI R3, R14, 0x2, R2 ;  /* 0x000000020e037819 */ /* 0x010fe40000010202 */
[----:B------:R-:W-:-:S03]  /*175a0*/  SHF.L.U64.HI R28, R7, 0x2, R28 ;  /* 0x00000002071c7819 */ /* 0x000fc6000001021c */
[----:B------:R1:W-:Y:S04]  /*175b0*/  STL [R1+0x790], R3 ;  /* 0x0007900301007387 */ /* 0x0003e80000100800 */
[----:B------:R-:W-:Y:S04]  /*175c0*/  STL [R1+0xacc], R28 ;  /* 0x000acc1c01007387 */ /* 0x000fe80000100800 */
[----:B------:R-:W4:Y:S04]  /*175d0*/  LDL.LU R23, [R1+0x3d0] ;  /* 0x0003d00001177983 */ /* 0x000f280000300800 */
[----:B------:R-:W4:Y:S04]  /*175e0*/  LDL.LU R20, [R1+0x3d4] ;  /* 0x0003d40001147983 */ /* 0x000f280000300800 */
[----:B------:R-:W4:Y:S04]  /*175f0*/  LDL.LU R17, [R1+0x3d8] ;  /* 0x0003d80001117983 */ /* 0x000f280000300800 */
[----:B------:R-:W4:Y:S01]  /*17600*/  LDL.LU R14, [R1+0x3dc] ;  /* 0x0003dc00010e7983 */ /* 0x000f220000300800 */
[----:B------:R-:W-:Y:S01]  /*17610*/  IMAD.MOV.U32 R6, RZ, RZ, 0x7f ;  /* 0x0000007fff067424 */ /* 0x000fe200078e00ff */
[----:B------:R-:W-:-:S04]  /*17620*/  USHF.R.S32.HI UR9, URZ, 0x1f, UR5 ;  /* 0x0000001f3f097899 */ /* 0x000fc80008011405 */
[----:B------:R-:W-:-:S04]  /*17630*/  IADD3 R6, R6, c[0x0][0x180], RZ ;  /* 0x0000600006067a10 */ /* 0x000fc80007ffe0ff */
[----:B------:R-:W-:Y:S01]  /*17640*/  SHF.R.S32.HI R2, RZ, 0x1f, R6 ;  /* 0x0000001fff027819 */ /* 0x000fe20000011406 */
[----:B------:R-:W-:Y:S01]  /*17650*/  USHF.L.U32 UR7, UR6, 0x3, URZ ;  /* 0x0000000306077899 */ /* 0x000fe2000800063f */
[----:B------:R-:W-:Y:S02]  /*17660*/  SHF.R.S32.HI R0, RZ, 0x1f, R24 ;  /* 0x0000001fff007819 */ /* 0x000fe40000011418 */
[----:B-1----:R-:W-:Y:S01]  /*17670*/  LEA.HI R3, R2, R6, RZ, 0x7 ;  /* 0x0000000602037211 */ /* 0x002fe200078f38ff */
[----:B------:R-:W-:Y:S01]  /*17680*/  USHF.R.S32.HI UR10, URZ, 0x1f, UR6 ;  /* 0x0000001f3f0a7899 */ /* 0x000fe20008011406 */
[----:B------:R-:W-:Y:S01]  /*17690*/  LOP3.LUT R3, R21, 0x7, RZ, 0xc0, !PT ;  /* 0x0000000715037812 */ /* 0x000fe200078ec0ff */
[----:B------:R-:W-:Y:S01]  /*176a0*/  IMAD.U32 R2, RZ, RZ, UR5 ;  /* 0x00000005ff027e24 */ /* 0x000fe2000f8e00ff */
[----:B------:R-:W-:Y:S01]  /*176b0*/  SHF.L.U64.HI R0, R24, 0x2, R0 ;  /* 0x0000000218007819 */ /* 0x000fe20000010200 */
[----:B------:R-:W-:Y:S01]  /*176c0*/  IMAD.U32 R6, RZ, RZ, UR9 ;  /* 0x00000009ff067e24 */ /* 0x000fe2000f8e00ff */
[----:B------:R-:W-:Y:S01]  /*176d0*/  USHF.L.U64.HI UR8, UR6, 0x3, UR10 ;  /* 0x0000000306087899 */ /* 0x000fe2000801020a */
[----:B------:R-:W-:-:S03]  /*176e0*/  IMAD.SHL.U32 R7, R3, 0x10, RZ ;  /* 0x0000001003077824 */ /* 0x000fc600078e00ff */
[----:B------:R-:W-:Y:S01]  /*176f0*/  LEA.HI.X R3, R2, R0, R6, 0x3, P2 ;  /* 0x0000000002037211 */ /* 0x000fe200010f1c06 */
[----:B------:R-:W-:-:S05]  /*17700*/  IMAD.SHL.U32 R8, R21, 0x2, RZ ;  /* 0x0000000215087824 */ /* 0x000fca00078e00ff */
[----:B------:R-:W-:Y:S02]  /*17710*/  LOP3.LUT R0, R7, 0x30, R8, 0x78, !PT ;  /* 0x0000003007007812 */ /* 0x000fe400078e7808 */
[C---:B--2---:R-:W-:Y:S02]  /*17720*/  LEA R10, P0, R15.reuse, UR7, 0x2 ;  /* 0x000000070f0a7c11 */ /* 0x044fe4000f8010ff */
[----:B------:R-:W-:Y:S02]  /*17730*/  SHF.R.S32.HI R4, RZ, 0x1f, R15 ;  /* 0x0000001fff047819 */ /* 0x000fe4000001140f */
[----:B---3--:R-:W-:Y:S02]  /*17740*/  SHF.R.S32.HI R5, RZ, 0x1f, R12 ;  /* 0x0000001fff057819 */ /* 0x008fe4000001140c */
[----:B------:R-:W-:Y:S01]  /*17750*/  LEA R9, P1, R12, UR7, 0x2 ;  /* 0x000000070c097c11 */ /* 0x000fe2000f8210ff */
[----:B------:R-:W-:Y:S01]  /*17760*/  STL [R1+0x324], R10 ;  /* 0x0003240a01007387 */ /* 0x000fe20000100800 */
[----:B------:R-:W-:-:S03]  /*17770*/  LEA.HI.X R4, R15, UR8, R4, 0x2, P0 ;  /* 0x000000080f047c11 */ /* 0x000fc600080f1404 */
[----:B------:R1:W-:Y:S04]  /*17780*/  STL [R1+0xad0], R3 ;  /* 0x000ad00301007387 */ /* 0x0003e80000100800 */
[----:B------:R-:W-:Y:S01]  /*17790*/  STL [R1+0x334], R9 ;  /* 0x0003340901007387 */ /* 0x000fe20000100800 */
[----:B-1----:R-:W-:-:S03]  /*177a0*/  LEA.HI.X R3, R12, UR8, R5, 0x2, P1 ;  /* 0x000000080c037c11 */ /* 0x002fc600088f1405 */
[----:B------:R-:W-:Y:S04]  /*177b0*/  STL [R1+0x32c], R4 ;  /* 0x00032c0401007387 */ /* 0x000fe80000100800 */
[----:B------:R1:W-:Y:S04]  /*177c0*/  STL [R1+0x330], R3 ;  /* 0x0003300301007387 */ /* 0x0003e80000100800 */
[----:B------:R-:W2:Y:S04]  /*177d0*/  LDL.LU R21, [R1+0x3e0] ;  /* 0x0003e00001157983 */ /* 0x000ea80000300800 */
[----:B------:R-:W3:Y:S01]  /*177e0*/  LDL.LU R18, [R1+0x3e4] ;  /* 0x0003e40001127983 */ /* 0x000ee20000300800 */
[----:B-1----:R-:W-:-:S05]  /*177f0*/  LEA R3, P0, R22, UR7, 0x2 ;  /* 0x0000000716037c11 */ /* 0x002fca000f8010ff */
[----:B------:R1:W-:Y:S04]  /*17800*/  STL [R1+0x148], R3 ;  /* 0x0001480301007387 */ /* 0x0003e80000100800 */
[----:B------:R-:W3:Y:S01]  /*17810*/  LDL.LU R15, [R1+0x3e8] ;  /* 0x0003e800010f7983 */ /* 0x000ee20000300800 */
[----:B------:R-:W-:-:S03]  /*17820*/  SHF.R.S32.HI R2, RZ, 0x1f, R22 ;  /* 0x0000001fff027819 */ /* 0x000fc60000011416 */
[----:B------:R-:W3:Y:S01]  /*17830*/  LDL.LU R12, [R1+0x3ec] ;  /* 0x0003ec00010c7983 */ /* 0x000ee20000300800 */
[----:B-1----:R-:W-:Y:S02]  /*17840*/  LEA R3, P1, R19, UR7, 0x2 ;  /* 0x0000000713037c11 */ /* 0x002fe4000f8210ff */
[----:B------:R-:W-:Y:S02]  /*17850*/  LEA R8, P2, R16, UR7, 0x2 ;  /* 0x0000000710087c11 */ /* 0x000fe4000f8410ff */
[----:B------:R-:W-:Y:S01]  /*17860*/  SHF.R.S32.HI R4, RZ, 0x1f, R19 ;  /* 0x0000001fff047819 */ /* 0x000fe20000011413 */
[----:B------:R1:W-:Y:S01]  /*17870*/  STL [R1+0x14c], R3 ;  /* 0x00014c0301007387 */ /* 0x0003e20000100800 */
[----:B------:R-:W-:Y:S02]  /*17880*/  LEA R7, P3, R13, UR7, 0x2 ;  /* 0x000000070d077c11 */ /* 0x000fe4000f8610ff */
[----:B------:R-:W-:Y:S01]  /*17890*/  SHF.R.S32.HI R5, RZ, 0x1f, R16 ;  /* 0x0000001fff057819 */ /* 0x000fe20000011410 */
[----:B------:R-:W-:Y:S01]  /*178a0*/  STL [R1+0x1c8], R8 ;  /* 0x0001c80801007387 */ /* 0x000fe20000100800 */
[----:B------:R-:W-:-:S02]  /*178b0*/  SHF.R.S32.HI R6, RZ, 0x1f, R13 ;  /* 0x0000001fff067819 */ /* 0x000fc4000001140d */
[----:B-1----:R-:W-:Y:S01]  /*178c0*/  LEA.HI.X R3, R22, UR8, R2, 0x2, P0 ;  /* 0x0000000816037c11 */ /* 0x002fe200080f1402 */
[----:B------:R-:W-:Y:S01]  /*178d0*/  STL [R1+0x1cc], R7 ;  /* 0x0001cc0701007387 */ /* 0x000fe20000100800 */
[----:B------:R-:W-:Y:S02]  /*178e0*/  LEA.HI.X R2, R19, UR8, R4, 0x2, P1 ;  /* 0x0000000813027c11 */ /* 0x000fe400088f1404 */
[----:B------:R-:W-:Y:S01]  /*178f0*/  LEA.HI.X R4, R16, UR8, R5, 0x2, P2 ;  /* 0x0000000810047c11 */ /* 0x000fe200090f1405 */
[----:B------:R1:W-:Y:S04]  /*17900*/  STL [R1+0x338], R3 ;  /* 0x0003380301007387 */ /* 0x0003e80000100800 */
[----:B------:R-:W-:Y:S01]  /*17910*/  STL [R1+0x33c], R2 ;  /* 0x00033c0201007387 */ /* 0x000fe20000100800 */
[----:B-1----:R-:W-:-:S03]  /*17920*/  LEA.HI.X R3, R13, UR8, R6, 0x2, P3 ;  /* 0x000000080d037c11 */ /* 0x002fc600098f1406 */
[----:B------:R-:W-:Y:S04]  /*17930*/  STL [R1+0x340], R4 ;  /* 0x0003400401007387 */ /* 0x000fe80000100800 */
[----:B------:R4:W-:Y:S04]  /*17940*/  STL [R1+0x344], R3 ;  /* 0x0003440301007387 */ /* 0x0009e80000100800 */
[----:B------:R-:W3:Y:S04]  /*17950*/  LDL.LU R22, [R1+0x3f0] ;  /* 0x0003f00001167983 */ /* 0x000ee80000300800 */
[----:B------:R-:W3:Y:S01]  /*17960*/  LDL.LU R19, [R1+0x3f4] ;  /* 0x0003f40001137983 */ /* 0x000ee20000300800 */
[----:B----4-:R-:W-:-:S02]  /*17970*/  LEA R3, P1, R20, UR7, 0x2 ;  /* 0x0000000714037c11 */ /* 0x010fc4000f8210ff */
[----:B------:R-:W-:-:S03]  /*17980*/  SHF.R.S32.HI R2, RZ, 0x1f, R23 ;  /* 0x0000001fff027819 */ /* 0x000fc60000011417 */
[----:B------:R1:W-:Y:S01]  /*17990*/  STL [R1+0x20], R3 ;  /* 0x0000200301007387 */ /* 0x0003e20000100800 */
[----:B------:R-:W-:Y:S02]  /*179a0*/  LEA R7, P0, R23, UR7, 0x2 ;  /* 0x0000000717077c11 */ /* 0x000fe4000f8010ff */
[----:B------:R-:W-:Y:S01]  /*179b0*/  LEA R8, P2, R17, UR7, 0x2 ;  /* 0x0000000711087c11 */ /* 0x000fe2000f8410ff */
[----:B------:R-:W4:Y:S01]  /*179c0*/  LDL.LU R16, [R1+0x3f8] ;  /* 0x0003f80001107983 */ /* 0x000f220000300800 */
[----:B------:R-:W-:-:S03]  /*179d0*/  SHF.R.S32.HI R4, RZ, 0x1f, R20 ;  /* 0x0000001fff047819 */ /* 0x000fc60000011414 */
[----:B------:R-:W4:Y:S01]  /*179e0*/  LDL.LU R13, [R1+0x3fc] ;  /* 0x0003fc00010d7983 */ /* 0x000f220000300800 */
[----:B-1----:R-:W-:Y:S02]  /*179f0*/  LEA R3, P3, R14, UR7, 0x2 ;  /* 0x000000070e037c11 */ /* 0x002fe4000f8610ff */
[----:B------:R-:W-:Y:S01]  /*17a00*/  SHF.R.S32.HI R5, RZ, 0x1f, R17 ;  /* 0x0000001fff057819 */ /* 0x000fe20000011411 */
[----:B------:R-:W-:Y:S01]  /*17a10*/  STL [R1+0x150], R8 ;  /* 0x0001500801007387 */ /* 0x000fe20000100800 */
[----:B------:R-:W-:Y:S02]  /*17a20*/  LEA.HI.X R2, R23, UR8, R2, 0x2, P0 ;  /* 0x0000000817027c11 */ /* 0x000fe400080f1402 */
[----:B------:R-:W-:Y:S01]  /*17a30*/  LEA.HI.X R4, R20, UR8, R4, 0x2, P1 ;  /* 0x0000000814047c11 */ /* 0x000fe200088f1404 */
[----:B------:R1:W-:Y:S04]  /*17a40*/  STL [R1+0x1d0], R3 ;  /* 0x0001d00301007387 */ /* 0x0003e80000100800 */
[----:B------:R1:W-:Y:S02]  /*17a50*/  STL [R1+0x348], R2 ;  /* 0x0003480201007387 */ /* 0x0003e40000100800 */
[----:B-1----:R-:W-:-:S02]  /*17a60*/  LEA.HI.X R3, R17, UR8, R5, 0x2, P2 ;  /* 0x0000000811037c11 */ /* 0x002fc400090f1405 */
[----:B------:R-:W-:Y:S04]  /*17a70*/  STL [R1+0x34c], R4 ;  /* 0x00034c0401007387 */ /* 0x000fe80000100800 */
[----:B------:R-:W4:Y:S04]  /*17a80*/  LDL.LU R23, [R1+0x400] ;  /* 0x0004000001177983 */ /* 0x000f280000300800 */
[----:B------:R-:W-:Y:S04]  /*17a90*/  STL [R1+0x350], R3 ;  /* 0x0003500301007387 */ /* 0x000fe80000100800 */
[----:B------:R-:W4:Y:S01]  /*17aa0*/  LDL.LU R20, [R1+0x404] ;  /* 0x0004040001147983 */ /* 0x000f220000300800 */
[----:B------:R-:W-:-:S04]  /*17ab0*/  SHF.R.S32.HI R6, RZ, 0x1f, R14 ;  /* 0x0000001fff067819 */ /* 0x000fc8000001140e */
[----:B------:R-:W-:-:S05]  /*17ac0*/  LEA.HI.X R2, R14, UR8, R6, 0x2, P3 ;  /* 0x000000080e027c11 */ /* 0x000fca00098f1406 */
[----:B------:R1:W-:Y:S04]  /*17ad0*/  STL [R1+0x354], R2 ;  /* 0x0003540201007387 */ /* 0x0003e80000100800 */
[----:B------:R-:W4:Y:S04]  /*17ae0*/  LDL.LU R17, [R1+0x408] ;  /* 0x0004080001117983 */ /* 0x000f280000300800 */
[----:B------:R-:W4:Y:S01]  /*17af0*/  LDL.LU R14, [R1+0x40c] ;  /* 0x00040c00010e7983 */ /* 0x000f220000300800 */
[----:B--2---:R-:W-:Y:S02]  /*17b00*/  LEA R8, P0, R21, UR7, 0x2 ;  /* 0x0000000715087c11 */ /* 0x004fe4000f8010ff */
[----:B-1----:R-:W-:-:S02]  /*17b10*/  SHF.R.S32.HI R2, RZ, 0x1f, R21 ;  /* 0x0000001fff027819 */ /* 0x002fc40000011415 */
[----:B---3--:R-:W-:Y:S01]  /*17b20*/  SHF.R.S32.HI R4, RZ, 0x1f, R18 ;  /* 0x0000001fff047819 */ /* 0x008fe20000011412 */
[----:B------:R1:W-:Y:S01]  /*17b30*/  STL [R1+0xb10], R8 ;  /* 0x000b100801007387 */ /* 0x0003e20000100800 */
[C---:B------:R-:W-:Y:S02]  /*17b40*/  LEA R9, P1, R18.reuse, UR7, 0x2 ;  /* 0x0000000712097c11 */ /* 0x040fe4000f8210ff */
[----:B------:R-:W-:Y:S02]  /*17b50*/  LEA.HI.X R2, R21, UR8, R2, 0x2, P0 ;  /* 0x0000000815027c11 */ /* 0x000fe400080f1402 */
[----:B------:R-:W-:Y:S01]  /*17b60*/  LEA.HI.X R4, R18, UR8, R4, 0x2, P1 ;  /* 0x0000000812047c11 */ /* 0x000fe200088f1404 */
[----:B------:R-:W-:Y:S01]  /*17b70*/  STL [R1+0x24], R9 ;  /* 0x0000240901007387 */ /* 0x000fe20000100800 */
[----:B-1----:R-:W-:Y:S02]  /*17b80*/  LEA R8, P2, R15, UR7, 0x2 ;  /* 0x000000070f087c11 */ /* 0x002fe4000f8410ff */
[----:B------:R-:W-:-:S03]  /*17b90*/  LEA R3, P3, R12, UR7, 0x2 ;  /* 0x000000070c037c11 */ /* 0x000fc6000f8610ff */
[----:B------:R-:W-:Y:S01]  /*17ba0*/  STL [R1+0x154], R8 ;  /* 0x0001540801007387 */ /* 0x000fe20000100800 */
[----:B------:R-:W-:-:S03]  /*17bb0*/  SHF.R.S32.HI R5, RZ, 0x1f, R15 ;  /* 0x0000001fff057819 */ /* 0x000fc6000001140f */
[----:B------:R1:W-:Y:S04]  /*17bc0*/  STL [R1+0x1d4], R3 ;  /* 0x0001d40301007387 */ /* 0x0003e80000100800 */
[----:B------:R2:W-:Y:S01]  /*17bd0*/  STL [R1+0x358], R2 ;  /* 0x0003580201007387 */ /* 0x0005e20000100800 */
[----:B------:R-:W-:-:S03]  /*17be0*/  SHF.R.S32.HI R6, RZ, 0x1f, R12 ;  /* 0x0000001fff067819 */ /* 0x000fc6000001140c */
[----:B------:R-:W-:Y:S01]  /*17bf0*/  STL [R1+0x35c], R4 ;  /* 0x00035c0401007387 */ /* 0x000fe20000100800 */
[----:B-1----:R-:W-:-:S03]  /*17c00*/  LEA.HI.X R3, R15, UR8, R5, 0x2, P2 ;  /* 0x000000080f037c11 */ /* 0x002fc600090f1405 */
[----:B------:R-:W3:Y:S01]  /*17c10*/  LDL.LU R21, [R1+0x410] ;  /* 0x0004100001157983 */ /* 0x000ee20000300800 */
[----:B--2---:R-:W-:-:S03]  /*17c20*/  LEA.HI.X R2, R12, UR8, R6, 0x2, P3 ;  /* 0x000000080c027c11 */ /* 0x004fc600098f1406 */
[----:B------:R-:W-:Y:S04]  /*17c30*/  STL [R1+0x360], R3 ;  /* 0x0003600301007387 */ /* 0x000fe80000100800 */
[----:B------:R-:W2:Y:S04]  /*17c40*/  LDL.LU R18, [R1+0x414] ;  /* 0x0004140001127983 */ /* 0x000ea80000300800 */
[----:B------:R1:W-:Y:S04]  /*17c50*/  STL [R1+0x364], R2 ;  /* 0x0003640201007387 */ /* 0x0003e80000100800 */
[----:B------:R-:W2:Y:S04]  /*17c60*/  LDL.LU R15, [R1+0x418] ;  /* 0x00041800010f7983 */ /* 0x000ea80000300800 */
[----:B------:R-:W2:Y:S01]  /*17c70*/  LDL.LU R12, [R1+0x41c] ;  /* 0x00041c00010c7983 */ /* 0x000ea20000300800 */
[----:B------:R-:W-:-:S02]  /*17c80*/  LEA R9, P0, R22, UR7, 0x2 ;  /* 0x0000000716097c11 */ /* 0x000fc4000f8010ff */
[----:B-1----:R-:W-:Y:S02]  /*17c90*/  SHF.R.S32.HI R2, RZ, 0x1f, R22 ;  /* 0x0000001fff027819 */ /* 0x002fe40000011416 */
[----:B------:R-:W-:Y:S01]  /*17ca0*/  LEA R3, P1, R19, UR7, 0x2 ;  /* 0x0000000713037c11 */ /* 0x000fe2000f8210ff */
[----:B------:R4:W-:Y:S01]  /*17cb0*/  STL [R1+0xb14], R9 ;  /* 0x000b140901007387 */ /* 0x0009e20000100800 */
[----:B------:R-:W-:-:S03]  /*17cc0*/  SHF.R.S32.HI R4, RZ, 0x1f, R19 ;  /* 0x0000001fff047819 */ /* 0x000fc60000011413 */
[----:B------:R1:W-:Y:S01]  /*17cd0*/  STL [R1+0x28], R3 ;  /* 0x0000280301007387 */ /* 0x0003e20000100800 */
[----:B----4-:R-:W-:Y:S02]  /*17ce0*/  LEA R9, P2, R16, UR7, 0x2 ;  /* 0x0000000710097c11 */ /* 0x010fe4000f8410ff */
[----:B------:R-:W-:Y:S02]  /*17cf0*/  SHF.R.S32.HI R5, RZ, 0x1f, R16 ;  /* 0x0000001fff057819 */ /* 0x000fe40000011410 */
[----:B------:R-:W-:Y:S02]  /*17d00*/  LEA R8, P3, R13, UR7, 0x2 ;  /* 0x000000070d087c11 */ /* 0x000fe4000f8610ff */
[----:B-1----:R-:W-:Y:S01]  /*17d10*/  LEA.HI.X R3, R22, UR8, R2, 0x2, P0 ;  /* 0x0000000816037c11 */ /* 0x002fe200080f1402 */
[----:B------:R-:W-:Y:S01]  /*17d20*/  STL [R1+0x158], R9 ;  /* 0x0001580901007387 */ /* 0x000fe20000100800 */
[----:B------:R-:W-:Y:S02]  /*17d30*/  SHF.R.S32.HI R6, RZ, 0x1f, R13 ;  /* 0x0000001fff067819 */ /* 0x000fe4000001140d */
[----:B------:R-:W-:Y:S01]  /*17d40*/  LEA.HI.X R2, R19, UR8, R4, 0x2, P1 ;  /* 0x0000000813027c11 */ /* 0x000fe200088f1404 */
[----:B------:R-:W-:Y:S01]  /*17d50*/  STL [R1+0x1d8], R8 ;  /* 0x0001d80801007387 */ /* 0x000fe20000100800 */
[----:B------:R-:W-:-:S03]  /*17d60*/  LEA.HI.X R4, R16, UR8, R5, 0x2, P2 ;  /* 0x0000000810047c11 */ /* 0x000fc600090f1405 */
[----:B------:R1:W-:Y:S04]  /*17d70*/  STL [R1+0x368], R3 ;  /* 0x0003680301007387 */ /* 0x0003e80000100800 */
[----:B------:R-:W-:Y:S01]  /*17d80*/  STL [R1+0x36c], R2 ;  /* 0x00036c0201007387 */ /* 0x000fe20000100800 */
[----:B-1----:R-:W-:-:S03]  /*17d90*/  LEA.HI.X R3, R13, UR8, R6, 0x2, P3 ;  /* 0x000000080d037c11 */ /* 0x002fc600098f1406 */
[----:B------:R-:W-:Y:S04]  /*17da0*/  STL [R1+0x370], R4 ;  /* 0x0003700401007387 */ /* 0x000fe80000100800 */
[----:B------:R1:W-:Y:S04]  /*17db0*/  STL [R1+0x498], R3 ;  /* 0x0004980301007387 */ /* 0x0003e80000100800 */
[----:B------:R-:W4:Y:S04]  /*17dc0*/  LDL.LU R22, [R1+0x420] ;  /* 0x0004200001167983 */ /* 0x000f280000300800 */
[----:B------:R-:W4:Y:S01]  /*17dd0*/  LDL.LU R19, [R1+0x424] ;  /* 0x0004240001137983 */ /* 0x000f220000300800 */
[----:B-1----:R-:W-:-:S05]  /*17de0*/  LEA R3, P1, R20, UR7, 0x2 ;  /* 0x0000000714037c11 */ /* 0x002fca000f8210ff */
[----:B------:R1:W-:Y:S04]  /*17df0*/  STL [R1+0x2c], R3 ;  /* 0x00002c0301007387 */ /* 0x0003e80000100800 */
[----:B------:R-:W4:Y:S04]  /*17e00*/  LDL.LU R16, [R1+0x428] ;  /* 0x0004280001107983 */ /* 0x000f280000300800 */
[----:B------:R-:W4:Y:S01]  /*17e10*/  LDL.LU R13, [R1+0x42c] ;  /* 0x00042c00010d7983 */ /* 0x000f220000300800 */
[----:B------:R-:W-:Y:S02]  /*17e20*/  SHF.R.S32.HI R2, RZ, 0x1f, R23 ;  /* 0x0000001fff027819 */ /* 0x000fe40000011417 */
[----:B------:R-:W-:-:S02]  /*17e30*/  LEA R10, P0, R23, UR7, 0x2 ;  /* 0x00000007170a7c11 */ /* 0x000fc4000f8010ff */
[----:B------:R-:W-:Y:S02]  /*17e40*/  LEA R9, P2, R17, UR7, 0x2 ;  /* 0x0000000711097c11 */ /* 0x000fe4000f8410ff */
[----:B------:R-:W-:Y:S02]  /*17e50*/  LEA R8, P3, R14, UR7, 0x2 ;  /* 0x000000070e087c11 */ /* 0x000fe4000f8610ff */
[----:B------:R-:W-:Y:S02]  /*17e60*/  SHF.R.S32.HI R4, RZ, 0x1f, R20 ;  /* 0x0000001fff047819 */ /* 0x000fe40000011414 */
[----:B-1----:R-:W-:Y:S02]  /*17e70*/  LEA.HI.X R3, R23, UR8, R2, 0x2, P0 ;  /* 0x0000000817037c11 */ /* 0x002fe400080f1402 */
[----:B------:R-:W-:Y:S01]  /*17e80*/  SHF.R.S32.HI R5, RZ, 0x1f, R17 ;  /* 0x0000001fff057819 */ /* 0x000fe20000011411 */
[----:B------:R-:W-:Y:S01]  /*17e90*/  STL [R1+0x15c], R9 ;  /* 0x00015c0901007387 */ /* 0x000fe20000100800 */
[----:B------:R-:W-:-:S02]  /*17ea0*/  SHF.R.S32.HI R6, RZ, 0x1f, R14 ;  /* 0x0000001fff067819 */ /* 0x000fc4000001140e */
[----:B------:R-:W-:Y:S01]  /*17eb0*/  LEA.HI.X R2, R20, UR8, R4, 0x2, P1 ;  /* 0x0000000814027c11 */ /* 0x000fe200088f1404 */
[----:B------:R-:W-:Y:S01]  /*17ec0*/  STL [R1+0x1dc], R8 ;  /* 0x0001dc0801007387 */ /* 0x000fe20000100800 */
[----:B------:R-:W-:-:S03]  /*17ed0*/  LEA.HI.X R4, R17, UR8, R5, 0x2, P2 ;  /* 0x0000000811047c11 */ /* 0x000fc600090f1405 */
[----:B------:R1:W-:Y:S04]  /*17ee0*/  STL [R1+0x5bc], R3 ;  /* 0x0005bc0301007387 */ /* 0x0003e80000100800 */
[----:B------:R-:W-:Y:S01]  /*17ef0*/  STL [R1+0x5c0], R2 ;  /* 0x0005c00201007387 */ /* 0x000fe20000100800 */
[----:B-1----:R-:W-:-:S03]  /*17f00*/  LEA.HI.X R3, R14, UR8, R6, 0x2, P3 ;  /* 0x000000080e037c11 */ /* 0x002fc600098f1406 */
[----:B------:R-:W-:Y:S04]  /*17f10*/  STL [R1+0x5c4], R4 ;  /* 0x0005c40401007387 */ /* 0x000fe80000100800 */
[----:B------:R2:W-:Y:S01]  /*17f20*/  STL [R1+0x5c8], R3 ;  /* 0x0005c80301007387 */ /* 0x0005e20000100800 */
[----:B---3--:R-:W-:-:S05]  /*17f30*/  LEA R11, P0, R21, UR7, 0x2 ;  /* 0x00000007150b7c11 */ /* 0x008fca000f8010ff */
[----:B------:R-:W-:Y:S01]  /*17f40*/  STL [R1+0xb08], R11 ;  /* 0x000b080b01007387 */ /* 0x000fe20000100800 */
[----:B--2---:R-:W-:-:S03]  /*17f50*/  LEA R3, P1, R18, UR7, 0x2 ;  /* 0x0000000712037c11 */ /* 0x004fc6000f8210ff */
[----:B------:R-:W2:Y:S04]  /*17f60*/  LDL.LU R23, [R1+0x430] ;  /* 0x0004300001177983 */ /* 0x000ea80000300800 */
[----:B------:R-:W3:Y:S01]  /*17f70*/  LDL.LU R20, [R1+0x434] ;  /* 0x0004340001147983 */ /* 0x000ee20000300800 */
[----:B------:R-:W-:-:S03]  /*17f80*/  SHF.R.S32.HI R2, RZ, 0x1f, R21 ;  /* 0x0000001fff027819 */ /* 0x000fc60000011415 */
[----:B------:R1:W-:Y:S01]  /*17f90*/  STL [R1+0x30], R3 ;  /* 0x0000300301007387 */ /* 0x0003e20000100800 */
[----:B------:R-:W-:-:S03]  /*17fa0*/  LEA R8, P2, R15, UR7, 0x2 ;  /* 0x000000070f087c11 */ /* 0x000fc6000f8410ff */
[----:B------:R-:W3:Y:S01]  /*17fb0*/  LDL.LU R17, [R1+0x438] ;  /* 0x0004380001117983 */ /* 0x000ee20000300800 */
[----:B------:R-:W-:-:S03]  /*17fc0*/  SHF.R.S32.HI R4, RZ, 0x1f, R18 ;  /* 0x0000001fff047819 */ /* 0x000fc60000011412 */
[----:B------:R-:W3:Y:S01]  /*17fd0*/  LDL.LU R14, [R1+0x43c] ;  /* 0x00043c00010e7983 */ /* 0x000ee20000300800 */
        /* <DEDUP_REMOVED lines=8> */
[----:B------:R-:W-:Y:S01]  /*18060*/  STL [R1+0x5d0], R4 ;  /* 0x0005d00401007387 */ /* 0x000fe20000100800 */
[----:B------:R-:W-:-:S03]  /*18070*/  SHF.R.S32.HI R6, RZ, 0x1f, R12 ;  /* 0x0000001fff067819 */ /* 0x000fc6000001140c */
[----:B------:R-:W3:Y:S04]  /*18080*/  LDL.LU R24, [R1+0x440] ;  /* 0x0004400001187983 */ /* 0x000ee80000300800 */
[----:B------:R-:W-:Y:S04]  /*18090*/  STL [R1+0x5d4], R3 ;  /* 0x0005d40301007387 */ /* 0x000fe80000100800 */
[----:B------:R-:W3:Y:S01]  /*180a0*/  LDL.LU R21, [R1+0x444] ;  /* 0x0004440001157983 */ /* 0x000ee20000300800 */
[----:B------:R-:W-:-:S05]  /*180b0*/  LEA.HI.X R2, R12, UR8, R6, 0x2, P3 ;  /* 0x000000080c027c11 */ /* 0x000fca00098f1406 */
[----:B------:R4:W-:Y:S04]  /*180c0*/  STL [R1+0x5d8], R2 ;  /* 0x0005d80201007387 */ /* 0x0009e80000100800 */
[----:B------:R-:W3:Y:S04]  /*180d0*/  LDL.LU R18, [R1+0x448] ;  /* 0x0004480001127983 */ /* 0x000ee80000300800 */
[----:B------:R-:W3:Y:S01]  /*180e0*/  LDL.LU R15, [R1+0x44c] ;  /* 0x00044c00010f7983 */ /* 0x000ee20000300800 */
[----:B----4-:R-:W-:Y:S02]  /*180f0*/  SHF.R.S32.HI R2, RZ, 0x1f, R22 ;  /* 0x0000001fff027819 */ /* 0x010fe40000011416 */
[----:B------:R-:W-:-:S02]  /*18100*/  LEA R12, P0, R22, UR7, 0x2 ;  /* 0x00000007160c7c11 */ /* 0x000fc4000f8010ff */
[----:B------:R-:W-:Y:S02]  /*18110*/  SHF.R.S32.HI R4, RZ, 0x1f, R19 ;  /* 0x0000001fff047819 */ /* 0x000fe40000011413 */
[C---:B------:R-:W-:Y:S01]  /*18120*/  LEA R9, P1, R19.reuse, UR7, 0x2 ;  /* 0x0000000713097c11 */ /* 0x040fe2000f8210ff */
[----:B------:R-:W-:Y:S01]  /*18130*/  STL [R1+0xb04], R12 ;  /* 0x000b040c01007387 */ /* 0x000fe20000100800 */
[----:B------:R-:W-:Y:S02]  /*18140*/  LEA.HI.X R2, R22, UR8, R2, 0x2, P0 ;  /* 0x0000000816027c11 */ /* 0x000fe400080f1402 */
[----:B------:R-:W-:Y:S01]  /*18150*/  LEA.HI.X R4, R19, UR8, R4, 0x2, P1 ;  /* 0x0000000813047c11 */ /* 0x000fe200088f1404 */
[----:B------:R-:W-:Y:S01]  /*18160*/  STL [R1+0x34], R9 ;  /* 0x0000340901007387 */ /* 0x000fe20000100800 */
[----:B------:R-:W-:Y:S02]  /*18170*/  LEA R8, P2, R16, UR7, 0x2 ;  /* 0x0000000710087c11 */ /* 0x000fe4000f8410ff */
        /* <DEDUP_REMOVED lines=9> */
[----:B----4-:R-:W-:-:S03]  /*18210*/  LEA.HI.X R2, R13, UR8, R6, 0x2, P3 ;  /* 0x000000080d027c11 */ /* 0x010fc600098f1406 */
[----:B------:R-:W-:Y:S04]  /*18220*/  STL [R1+0x5e4], R3 ;  /* 0x0005e40301007387 */ /* 0x000fe80000100800 */
[----:B------:R-:W4:Y:S04]  /*18230*/  LDL.LU R22, [R1+0x454] ;  /* 0x0004540001167983 */ /* 0x000f280000300800 */
[----:B------:R1:W-:Y:S04]  /*18240*/  STL [R1+0x5e8], R2 ;  /* 0x0005e80201007387 */ /* 0x0003e80000100800 */
[----:B------:R-:W4:Y:S04]  /*18250*/  LDL.LU R19, [R1+0x458] ;  /* 0x0004580001137983 */ /* 0x000f280000300800 */
[----:B------:R-:W4:Y:S01]  /*18260*/  LDL.LU R16, [R1+0x45c] ;  /* 0x00045c0001107983 */ /* 0x000f220000300800 */
[----:B--2---:R-:W-:-:S02]  /*18270*/  LEA R13, P0, R23, UR7, 0x2 ;  /* 0x00000007170d7c11 */ /* 0x004fc4000f8010ff */
[----:B-1----:R-:W-:Y:S02]  /*18280*/  SHF.R.S32.HI R2, RZ, 0x1f, R23 ;  /* 0x0000001fff027819 */ /* 0x002fe40000011417 */
[----:B---3--:R-:W-:Y:S01]  /*18290*/  LEA R3, P1, R20, UR7, 0x2 ;  /* 0x0000000714037c11 */ /* 0x008fe2000f8210ff */
[----:B------:R-:W-:Y:S01]  /*182a0*/  STL [R1+0xb0c], R13 ;  /* 0x000b0c0d01007387 */ /* 0x000fe20000100800 */
[----:B------:R-:W-:-:S03]  /*182b0*/  SHF.R.S32.HI R4, RZ, 0x1f, R20 ;  /* 0x0000001fff047819 */ /* 0x000fc60000011414 */
[----:B------:R1:W-:Y:S01]  /*182c0*/  STL [R1+0x38], R3 ;  /* 0x0000380301007387 */ /* 0x0003e20000100800 */
[----:B------:R-:W-:Y:S02]  /*182d0*/  LEA R9, P2, R17, UR7, 0x2 ;  /* 0x0000000711097c11 */ /* 0x000fe4000f8410ff */
        /* <DEDUP_REMOVED lines=20> */
[----:B------:R-:W-:Y:S02]  /*18420*/  LEA R14, P0, R24, UR7, 0x2 ;  /* 0x00000007180e7c11 */ /* 0x000fe4000f8010ff */
        /* <DEDUP_REMOVED lines=13> */
[----:B------:R-:W-:Y:S01]  /*18500*/  STL [R1+0x604], R4 ;  /* 0x0006040401007387 */ /* 0x000fe20000100800 */
[----:B------:R-:W-:-:S03]  /*18510*/  LEA R15, P0, R25, UR7, 0x2 ;  /* 0x00000007190f7c11 */ /* 0x000fc6000f8010ff */
[----:B------:R4:W-:Y:S04]  /*18520*/  STL [R1+0x608], R3 ;  /* 0x0006080301007387 */ /* 0x0009e80000100800 */
[----:B------:R-:W-:Y:S04]  /*18530*/  STL [R1+0xafc], R15 ;  /* 0x000afc0f01007387 */ /* 0x000fe80000100800 */
[----:B------:R-:W3:Y:S01]  /*18540*/  LDL.LU R27, [R1+0x470] ;  /* 0x00047000011b7983 */ /* 0x000ee20000300800 */
[----:B----4-:R-:W-:-:S03]  /*18550*/  LEA R3, P1, R22, UR7, 0x2 ;  /* 0x0000000716037c11 */ /* 0x010fc6000f8210ff */
[----:B------:R-:W4:Y:S01]  /*18560*/  LDL.LU R24, [R1+0x474] ;  /* 0x0004740001187983 */ /* 0x000f220000300800 */
[----:B------:R-:W-:-:S03]  /*18570*/  SHF.R.S32.HI R2, RZ, 0x1f, R25 ;  /* 0x0000001fff027819 */ /* 0x000fc60000011419 */
[----:B------:R1:W-:Y:S01]  /*18580*/  STL [R1+0x40], R3 ;  /* 0x0000400301007387 */ /* 0x0003e20000100800 */
[----:B------:R-:W-:-:S03]  /*18590*/  LEA R8, P2, R19, UR7, 0x2 ;  /* 0x0000000713087c11 */ /* 0x000fc6000f8410ff */
        /* <DEDUP_REMOVED lines=22> */
[C---:B---3--:R-:W-:Y:S02]  /*18700*/  LEA R9, P1, R23.reuse, UR7, 0x2 ;  /* 0x0000000717097c11 */ /* 0x048fe4000f8210ff */
[----:B------:R-:W-:Y:S01]  /*18710*/  SHF.R.S32.HI R4, RZ, 0x1f, R23 ;  /* 0x0000001fff047819 */ /* 0x000fe20000011417 */
[----:B------:R-:W-:Y:S01]  /*18720*/  STL [R1+0xb00], R16 ;  /* 0x000b001001007387 */ /* 0x000fe20000100800 */
[----:B------:R-:W-:Y:S02]  /*18730*/  LEA.HI.X R2, R26, UR8, R2, 0x2, P0 ;  /* 0x000000081a027c11 */ /* 0x000fe400080f1402 */
[----:B------:R-:W-:Y:S01]  /*18740*/  LEA.HI.X R4, R23, UR8, R4, 0x2, P1 ;  /* 0x0000000817047c11 */ /* 0x000fe200088f1404 */
[----:B------:R-:W-:Y:S01]  /*18750*/  STL [R1+0x44], R9 ;  /* 0x0000440901007387 */ /* 0x000fe20000100800 */
[----:B------:R-:W-:Y:S02]  /*18760*/  LEA R8, P2, R20, UR7, 0x2 ;  /* 0x0000000714087c11 */ /* 0x000fe4000f8410ff */
[----:B------:R-:W-:-:S02]  /*18770*/  SHF.R.S32.HI R5, RZ, 0x1f, R20 ;  /* 0x0000001fff057819 */ /* 0x000fc40000011414 */
[----:B------:R-:W-:Y:S01]  /*18780*/  LEA R3, P3, R17, UR7, 0x2 ;  /* 0x0000000711037c11 */ /* 0x000fe2000f8610ff */
[----:B------:R-:W-:Y:S01]  /*18790*/  STL [R1+0x174], R8 ;  /* 0x0001740801007387 */ /* 0x000fe20000100800 */
[----:B------:R-:W-:-:S03]  /*187a0*/  SHF.R.S32.HI R6, RZ, 0x1f, R17 ;  /* 0x0000001fff067819 */ /* 0x000fc60000011411 */
[----:B------:R1:W-:Y:S04]  /*187b0*/  STL [R1+0x1f4], R3 ;  /* 0x0001f40301007387 */ /* 0x0003e80000100800 */
[----:B------:R2:W-:Y:S04]  /*187c0*/  STL [R1+0x61c], R2 ;  /* 0x00061c0201007387 */ /* 0x0005e80000100800 */
        /* <DEDUP_REMOVED lines=9> */
[----:B-1----:R-:W-:-:S02]  /*18860*/  SHF.R.S32.HI R2, RZ, 0x1f, R27 ;  /* 0x0000001fff027819 */ /* 0x002fc4000001141b */
[----:B------:R-:W-:Y:S02]  /*18870*/  LEA R17, P0, R27, UR7, 0x2 ;  /* 0x000000071b117c11 */ /* 0x000fe4000f8010ff */
[----:B----4-:R-:W-:Y:S02]  /*18880*/  LEA R3, P1, R24, UR7, 0x2 ;  /* 0x0000000718037c11 */ /* 0x010fe4000f8210ff */
        /* <DEDUP_REMOVED lines=42> */
[----:B-1----:R-:W2:Y:S01]  /*18b30*/  LDL.LU R3, [R1+0x4b4] ;  /* 0x0004b40001037983 */ /* 0x002ea20000300800 */
[----:B------:R-:W-:-:S03]  /*18b40*/  SHF.R.S32.HI R2, RZ, 0x1f, R28 ;  /* 0x0000001fff027819 */ /* 0x000fc6000001141c */
[----:B------:R-:W3:Y:S01]  /*18b50*/  LDL.LU R29, [R1+0x4b8] ;  /* 0x0004b800011d7983 */ /* 0x000ee20000300800 */
[----:B------:R-:W-:-:S03]  /*18b60*/  SHF.R.S32.HI R4, RZ, 0x1f, R26 ;  /* 0x0000001fff047819 */ /* 0x000fc6000001141a */
[----:B------:R1:W-:Y:S01]  /*18b70*/  STL [R1+0x50], R9 ;  /* 0x0000500901007387 */ /* 0x0003e20000100800 */
[----:B------:R-:W-:Y:S02]  /*18b80*/  SHF.R.S32.HI R5, RZ, 0x1f, R23 ;  /* 0x0000001fff057819 */ /* 0x000fe40000011417 */
[----:B------:R-:W-:Y:S01]  /*18b90*/  LEA R11, P3, R20, UR7, 0x2 ;  /* 0x00000007140b7c11 */ /* 0x000fe2000f8610ff */
[----:B------:R-:W3:Y:S01]  /*18ba0*/  LDL.LU R25, [R1+0x4bc] ;  /* 0x0004bc0001197983 */ /* 0x000ee20000300800 */
[----:B------:R-:W-:-:S03]  /*18bb0*/  LEA.HI.X R2, R28, UR8, R2, 0x2, P0 ;  /* 0x000000081c027c11 */ /* 0x000fc600080f1402 */
[----:B------:R-:W3:Y:S01]  /*18bc0*/  LDL.LU R22, [R1+0x4c0] ;  /* 0x0004c00001167983 */ /* 0x000ee20000300800 */
[----:B-1----:R-:W-:-:S05]  /*18bd0*/  LEA R9, P2, R23, UR7, 0x2 ;  /* 0x0000000717097c11 */ /* 0x002fca000f8410ff */
[----:B------:R1:W-:Y:S04]  /*18be0*/  STL [R1+0x180], R9 ;  /* 0x0001800901007387 */ /* 0x0003e80000100800 */
[----:B------:R-:W-:Y:S01]  /*18bf0*/  STL [R1+0x200], R11 ;  /* 0x0002000b01007387 */ /* 0x000fe20000100800 */
[----:B-1----:R-:W-:Y:S02]  /*18c00*/  LEA.HI.X R9, R26, UR8, R4, 0x2, P1 ;  /* 0x000000081a097c11 */ /* 0x002fe400088f1404 */
[----:B------:R-:W-:Y:S01]  /*18c10*/  LEA.HI.X R4, R23, UR8, R5, 0x2, P2 ;  /* 0x0000000817047c11 */ /* 0x000fe200090f1405 */
[----:B------:R-:W-:Y:S04]  /*18c20*/  STL [R1+0x64c], R2 ;  /* 0x00064c0201007387 */ /* 0x000fe80000100800 */
[----:B------:R1:W-:Y:S01]  /*18c30*/  STL [R1+0x650], R9 ;  /* 0x0006500901007387 */ /* 0x0003e20000100800 */
[----:B------:R-:W-:-:S03]  /*18c40*/  SHF.R.S32.HI R6, RZ, 0x1f, R20 ;  /* 0x0000001fff067819 */ /* 0x000fc60000011414 */
[----:B-1----:R-:W3:Y:S04]  /*18c50*/  LDL.LU R9, [R1+0x4c4] ;  /* 0x0004c40001097983 */ /* 0x002ee80000300800 */
[----:B------:R1:W-:Y:S04]  /*18c60*/  STL [R1+0x654], R4 ;  /* 0x0006540401007387 */ /* 0x0003e80000100800 */
[----:B------:R-:W3:Y:S01]  /*18c70*/  LDL.LU R28, [R1+0x4c8] ;  /* 0x0004c800011c7983 */ /* 0x000ee20000300800 */
[----:B------:R-:W-:-:S05]  /*18c80*/  LEA.HI.X R2, R20, UR8, R6, 0x2, P3 ;  /* 0x0000000814027c11 */ /* 0x000fca00098f1406 */
[----:B------:R4:W-:Y:S02]  /*18c90*/  STL [R1+0x658], R2 ;  /* 0x0006580201007387 */ /* 0x0009e40000100800 */
[----:B----4-:R-:W-:Y:S02]  /*18ca0*/  LEA R20, P0, R8, UR7, 0x2 ;  /* 0x0000000708147c11 */ /* 0x010fe4000f8010ff */
[----:B-1----:R-:W-:Y:S01]  /*18cb0*/  SHF.R.S32.HI R4, RZ, 0x1f, R27 ;  /* 0x0000001fff047819 */ /* 0x002fe2000001141b */
[----:B------:R-:W4:Y:S01]  /*18cc0*/  LDL.LU R26, [R1+0x4cc] ;  /* 0x0004cc00011a7983 */ /* 0x000f220000300800 */
[----:B------:R-:W-:-:S03]  /*18cd0*/  LEA R13, P1, R27, UR7, 0x2 ;  /* 0x000000071b0d7c11 */ /* 0x000fc6000f8210ff */
[----:B------:R-:W4:Y:S01]  /*18ce0*/  LDL.LU R23, [R1+0x4d0] ;  /* 0x0004d00001177983 */ /* 0x000f220000300800 */
[----:B------:R-:W-:Y:S02]  /*18cf0*/  SHF.R.S32.HI R2, RZ, 0x1f, R8 ;  /* 0x0000001fff027819 */ /* 0x000fe40000011408 */
[----:B------:R-:W-:Y:S01]  /*18d00*/  LEA R12, P2, R24, UR7, 0x2 ;  /* 0x00000007180c7c11 */ /* 0x000fe2000f8410ff */
[----:B------:R-:W-:Y:S01]  /*18d10*/  STL [R1+0xaf8], R20 ;  /* 0x000af81401007387 */ /* 0x000fe20000100800 */
[----:B------:R-:W-:Y:S02]  /*18d20*/  SHF.R.S32.HI R5, RZ, 0x1f, R24 ;  /* 0x0000001fff057819 */ /* 0x000fe40000011418 */
[----:B------:R-:W-:Y:S02]  /*18d30*/  LEA R11, P3, R21, UR7, 0x2 ;  /* 0x00000007150b7c11 */ /* 0x000fe4000f8610ff */
[----:B------:R-:W-:Y:S01]  /*18d40*/  LEA.HI.X R2, R8, UR8, R2, 0x2, P0 ;  /* 0x0000000808027c11 */ /* 0x000fe200080f1402 */
[----:B------:R-:W-:Y:S01]  /*18d50*/  STL [R1+0x54], R13 ;  /* 0x0000540d01007387 */ /* 0x000fe20000100800 */
[----:B------:R-:W-:-:S02]  /*18d60*/  LEA.HI.X R8, R27, UR8, R4, 0x2, P1 ;  /* 0x000000081b087c11 */ /* 0x000fc400088f1404 */
[----:B------:R-:W-:Y:S01]  /*18d70*/  LEA.HI.X R4, R24, UR8, R5, 0x2, P2 ;  /* 0x0000000818047c11 */ /* 0x000fe200090f1405 */
[----:B------:R1:W-:Y:S04]  /*18d80*/  STL [R1+0x184], R12 ;  /* 0x0001840c01007387 */ /* 0x0003e80000100800 */
[----:B------:R-:W-:Y:S04]  /*18d90*/  STL [R1+0x204], R11 ;  /* 0x0002040b01007387 */ /* 0x000fe80000100800 */
[----:B------:R-:W-:Y:S04]  /*18da0*/  STL [R1+0x65c], R2 ;  /* 0x00065c0201007387 */ /* 0x000fe80000100800 */
[----:B------:R1:W-:Y:S04]  /*18db0*/  STL [R1+0x660], R8 ;  /* 0x0006600801007387 */ /* 0x0003e80000100800 */
[----:B-1----:R-:W4:Y:S04]  /*18dc0*/  LDL.LU R12, [R1+0x4d4] ;  /* 0x0004d400010c7983 */ /* 0x002f280000300800 */
[----:B------:R-:W-:Y:S04]  /*18dd0*/  STL [R1+0x664], R4 ;  /* 0x0006640401007387 */ /* 0x000fe80000100800 */
[----:B------:R-:W4:Y:S01]  /*18de0*/  LDL.LU R8, [R1+0x4d8] ;  /* 0x0004d80001087983 */ /* 0x000f220000300800 */
[----:B------:R-:W-:-:S04]  /*18df0*/  SHF.R.S32.HI R6, RZ, 0x1f, R21 ;  /* 0x0000001fff067819 */ /* 0x000fc80000011415 */
[----:B------:R-:W-:-:S05]  /*18e00*/  LEA.HI.X R2, R21, UR8, R6, 0x2, P3 ;  /* 0x0000000815027c11 */ /* 0x000fca00098f1406 */
[----:B------:R2:W-:Y:S04]  /*18e10*/  STL [R1+0x668], R2 ;  /* 0x0006680201007387 */ /* 0x0005e80000100800 */
[----:B------:R-:W4:Y:S04]  /*18e20*/  LDL.LU R27, [R1+0x4dc] ;  /* 0x0004dc00011b7983 */ /* 0x000f280000300800 */
[----:B------:R-:W4:Y:S01]  /*18e30*/  LDL.LU R24, [R1+0x4e0] ;  /* 0x0004e00001187983 */ /* 0x000f220000300800 */
[----:B--2---:R-:W-:Y:S02]  /*18e40*/  SHF.R.S32.HI R2, RZ, 0x1f, R3 ;  /* 0x0000001fff027819 */ /* 0x004fe40000011403 */
[----:B------:R-:W-:-:S02]  /*18e50*/  LEA R21, P0, R3, UR7, 0x2 ;  /* 0x0000000703157c11 */ /* 0x000fc4000f8010ff */
[----:B---3--:R-:W-:Y:S02]  /*18e60*/  LEA R15, P1, R29, UR7, 0x2 ;  /* 0x000000071d0f7c11 */ /* 0x008fe4000f8210ff */
[----:B------:R-:W-:Y:S02]  /*18e70*/  SHF.R.S32.HI R4, RZ, 0x1f, R29 ;  /* 0x0000001fff047819 */ /* 0x000fe4000001141d */
[----:B------:R-:W-:Y:S02]  /*18e80*/  LEA.HI.X R3, R3, UR8, R2, 0x2, P0 ;  /* 0x0000000803037c11 */ /* 0x000fe400080f1402 */
[----:B------:R-:W-:Y:S01]  /*18e90*/  LEA R13, P2, R25, UR7, 0x2 ;  /* 0x00000007190d7c11 */ /* 0x000fe2000f8410ff */
[----:B------:R-:W-:Y:S01]  /*18ea0*/  STL [R1+0x58], R15 ;  /* 0x0000580f01007387 */ /* 0x000fe20000100800 */
[----:B------:R-:W-:Y:S02]  /*18eb0*/  SHF.R.S32.HI R5, RZ, 0x1f, R25 ;  /* 0x0000001fff057819 */ /* 0x000fe40000011419 */
[----:B------:R-:W-:Y:S01]  /*18ec0*/  LEA R11, P3, R22, UR7, 0x2 ;  /* 0x00000007160b7c11 */ /* 0x000fe2000f8610ff */
        /* <DEDUP_REMOVED lines=11> */
[----:B-1----:R-:W3:Y:S01]  /*18f80*/  LDL.LU R3, [R1+0x4e8] ;  /* 0x0004e80001037983 */ /* 0x002ee20000300800 */
[----:B------:R-:W-:-:S05]  /*18f90*/  LEA R13, P1, R28, UR7, 0x2 ;  /* 0x000000071c0d7c11 */ /* 0x000fca000f8210ff */
[----:B------:R1:W-:Y:S04]  /*18fa0*/  STL [R1+0x5c], R13 ;  /* 0x00005c0d01007387 */ /* 0x0003e80000100800 */
[----:B------:R-:W3:Y:S04]  /*18fb0*/  LDL.LU R29, [R1+0x4ec] ;  /* 0x0004ec00011d7983 */ /* 0x000ee80000300800 */
[----:B------:R-:W3:Y:S01]  /*18fc0*/  LDL.LU R25, [R1+0x4f0] ;  /* 0x0004f00001197983 */ /* 0x000ee20000300800 */
[----:B------:R-:W-:Y:S02]  /*18fd0*/  SHF.R.S32.HI R2, RZ, 0x1f, R9 ;  /* 0x0000001fff027819 */ /* 0x000fe40000011409 */
[----:B------:R-:W-:-:S02]  /*18fe0*/  LEA R22, P0, R9, UR7, 0x2 ;  /* 0x0000000709167c11 */ /* 0x000fc4000f8010ff */
[----:B------:R-:W-:Y:S02]  /*18ff0*/  SHF.R.S32.HI R4, RZ, 0x1f, R28 ;  /* 0x0000001fff047819 */ /* 0x000fe4000001141c */
[----:B----4-:R-:W-:Y:S02]  /*19000*/  SHF.R.S32.HI R5, RZ, 0x1f, R26 ;  /* 0x0000001fff057819 */ /* 0x010fe4000001141a */
[----:B------:R-:W-:Y:S02]  /*19010*/  LEA R15, P2, R26, UR7, 0x2 ;  /* 0x000000071a0f7c11 */ /* 0x000fe4000f8410ff */
[----:B------:R-:W-:Y:S02]  /*19020*/  SHF.R.S32.HI R6, RZ, 0x1f, R23 ;  /* 0x0000001fff067819 */ /* 0x000fe40000011417 */
[----:B-1----:R-:W-:Y:S02]  /*19030*/  LEA R13, P3, R23, UR7, 0x2 ;  /* 0x00000007170d7c11 */ /* 0x002fe4000f8610ff */
[----:B------:R-:W-:-:S02]  /*19040*/  LEA.HI.X R9, R9, UR8, R2, 0x2, P0 ;  /* 0x0000000809097c11 */ /* 0x000fc400080f1402 */
[----:B------:R-:W-:Y:S01]  /*19050*/  LEA.HI.X R2, R28, UR8, R4, 0x2, P1 ;  /* 0x000000081c027c11 */ /* 0x000fe200088f1404 */
[----:B------:R-:W-:Y:S01]  /*19060*/  STL [R1+0x18c], R15 ;  /* 0x00018c0f01007387 */ /* 0x000fe20000100800 */
[----:B------:R-:W-:Y:S02]  /*19070*/  LEA.HI.X R4, R26, UR8, R5, 0x2, P2 ;  /* 0x000000081a047c11 */ /* 0x000fe400090f1405 */
[----:B------:R-:W-:Y:S01]  /*19080*/  LEA.HI.X R5, R23, UR8, R6, 0x2, P3 ;  /* 0x0000000817057c11 */ /* 0x000fe200098f1406 */
[----:B------:R1:W-:Y:S04]  /*19090*/  STL [R1+0x20c], R13 ;  /* 0x00020c0d01007387 */ /* 0x0003e80000100800 */
[----:B------:R4:W-:Y:S04]  /*190a0*/  STL [R1+0x67c], R9 ;  /* 0x00067c0901007387 */ /* 0x0009e80000100800 */
[----:B------:R1:W-:Y:S01]  /*190b0*/  STL [R1+0x680], R2 ;  /* 0x0006800201007387 */ /* 0x0003e20000100800 */
[----:B------:R-:W-:-:S03]  /*190c0*/  LEA R23, P0, R12, UR7, 0x2 ;  /* 0x000000070c177c11 */ /* 0x000fc6000f8010ff */
[----:B------:R4:W-:Y:S04]  /*190d0*/  STL [R1+0x684], R4 ;  /* 0x0006840401007387 */ /* 0x0009e80000100800 */
[----:B------:R-:W-:Y:S01]  /*190e0*/  STL [R1+0x688], R5 ;  /* 0x0006880501007387 */ /* 0x000fe20000100800 */
[----:B-1----:R-:W-:-:S03]  /*190f0*/  LEA R13, P1, R8, UR7, 0x2 ;  /* 0x00000007080d7c11 */ /* 0x002fc6000f8210ff */
[----:B------:R-:W-:Y:S04]  /*19100*/  STL [R1+0xaec], R23 ;  /* 0x000aec1701007387 */ /* 0x000fe80000100800 */
[----:B------:R-:W3:Y:S04]  /*19110*/  LDL.LU R16, [R1+0x4f4] ;  /* 0x0004f40001107983 */ /* 0x000ee80000300800 */
[----:B----4-:R-:W4:Y:S04]  /*19120*/  LDL.LU R9, [R1+0x4f8] ;  /* 0x0004f80001097983 */ /* 0x010f280000300800 */
[----:B------:R1:W-:Y:S04]  /*19130*/  STL [R1+0x60], R13 ;  /* 0x0000600d01007387 */ /* 0x0003e80000100800 */
[----:B------:R-:W4:Y:S04]  /*19140*/  LDL.LU R28, [R1+0x4fc] ;  /* 0x0004fc00011c7983 */ /* 0x000f280000300800 */
[----:B------:R-:W4:Y:S01]  /*19150*/  LDL.LU R26, [R1+0x500] ;  /* 0x00050000011a7983 */ /* 0x000f220000300800 */
[----:B------:R-:W-:-:S02]  /*19160*/  SHF.R.S32.HI R2, RZ, 0x1f, R12 ;  /* 0x0000001fff027819 */ /* 0x000fc4000001140c */
[----:B------:R-:W-:Y:S02]  /*19170*/  SHF.R.S32.HI R4, RZ, 0x1f, R8 ;  /* 0x0000001fff047819 */ /* 0x000fe40000011408 */
[----:B------:R-:W-:Y:S02]  /*19180*/  LEA R15, P2, R27, UR7, 0x2 ;  /* 0x000000071b0f7c11 */ /* 0x000fe4000f8410ff */
[----:B-1----:R-:W-:Y:S02]  /*19190*/  LEA R13, P3, R24, UR7, 0x2 ;  /* 0x00000007180d7c11 */ /* 0x002fe4000f8610ff */
[----:B------:R-:W-:Y:S02]  /*191a0*/  SHF.R.S32.HI R5, RZ, 0x1f, R27 ;  /* 0x0000001fff057819 */ /* 0x000fe4000001141b */
[----:B------:R-:W-:Y:S01]  /*191b0*/  LEA.HI.X R2, R12, UR8, R2, 0x2, P0 ;  /* 0x000000080c027c11 */ /* 0x000fe200080f1402 */
[----:B------:R1:W-:Y:S01]  /*191c0*/  STL [R1+0x190], R15 ;  /* 0x0001900f01007387 */ /* 0x0003e20000100800 */
[----:B------:R-:W-:-:S02]  /*191d0*/  SHF.R.S32.HI R6, RZ, 0x1f, R24 ;  /* 0x0000001fff067819 */ /* 0x000fc40000011418 */
[----:B------:R-:W-:Y:S01]  /*191e0*/  LEA.HI.X R8, R8, UR8, R4, 0x2, P1 ;  /* 0x0000000808087c11 */ /* 0x000fe200088f1404 */
[----:B------:R-:W-:Y:S01]  /*191f0*/  STL [R1+0x220], R13 ;  /* 0x0002200d01007387 */ /* 0x000fe20000100800 */
[----:B------:R-:W-:-:S03]  /*19200*/  LEA.HI.X R4, R27, UR8, R5, 0x2, P2 ;  /* 0x000000081b047c11 */ /* 0x000fc600090f1405 */
[----:B------:R1:W-:Y:S04]  /*19210*/  STL [R1+0x68c], R2 ;  /* 0x00068c0201007387 */ /* 0x0003e80000100800 */
[----:B------:R1:W-:Y:S04]  /*19220*/  STL [R1+0x690], R8 ;  /* 0x0006900801007387 */ /* 0x0003e80000100800 */
[----:B-1----:R-:W4:Y:S01]  /*19230*/  LDL.LU R15, [R1+0x504] ;  /* 0x00050400010f7983 */ /* 0x002f220000300800 */
[----:B------:R-:W-:-:S03]  /*19240*/  LEA.HI.X R2, R24, UR8, R6, 0x2, P3 ;  /* 0x0000000818027c11 */ /* 0x000fc600098f1406 */
[----:B------:R-:W-:Y:S04]  /*19250*/  STL [R1+0x694], R4 ;  /* 0x0006940401007387 */ /* 0x000fe80000100800 */
[----:B------:R-:W4:Y:S04]  /*19260*/  LDL.LU R13, [R1+0x508] ;  /* 0x00050800010d7983 */ /* 0x000f280000300800 */
[----:B------:R2:W-:Y:S04]  /*19270*/  STL [R1+0x698], R2 ;  /* 0x0006980201007387 */ /* 0x0005e80000100800 */
[----:B------:R-:W4:Y:S04]  /*19280*/  LDL.LU R8, [R1+0x50c] ;  /* 0x00050c0001087983 */ /* 0x000f280000300800 */
[----:B------:R-:W4:Y:S01]  /*19290*/  LDL.LU R27, [R1+0x510] ;  /* 0x00051000011b7983 */ /* 0x000f220000300800 */
[----:B--2---:R-:W-:-:S02]  /*192a0*/  SHF.R.S32.HI R2, RZ, 0x1f, R11 ;  /* 0x0000001fff027819 */ /* 0x004fc4000001140b */
[----:B------:R-:W-:Y:S02]  /*192b0*/  LEA R24, P0, R11, UR7, 0x2 ;  /* 0x000000070b187c11 */ /* 0x000fe4000f8010ff */
[----:B---3--:R-:W-:Y:S02]  /*192c0*/  SHF.R.S32.HI R4, RZ, 0x1f, R3 ;  /* 0x0000001fff047819 */ /* 0x008fe40000011403 */
[----:B------:R-:W-:Y:S01]  /*192d0*/  LEA R20, P1, R3, UR7, 0x2 ;  /* 0x0000000703147c11 */ /* 0x000fe2000f8210ff */
[----:B------:R-:W-:Y:S01]  /*192e0*/  STL [R1+0xaf0], R24 ;  /* 0x000af01801007387 */ /* 0x000fe20000100800 */
[----:B------:R-:W-:Y:S02]  /*192f0*/  LEA.HI.X R2, R11, UR8, R2, 0x2, P0 ;  /* 0x000000080b027c11 */ /* 0x000fe400080f1402 */
[----:B------:R-:W-:Y:S01]  /*19300*/  LEA.HI.X R4, R3, UR8, R4, 0x2, P1 ;  /* 0x0000000803047c11 */ /* 0x000fe200088f1404 */
[----:B------:R-:W-:Y:S01]  /*19310*/  STL [R1+0x64], R20 ;  /* 0x0000641401007387 */ /* 0x000fe20000100800 */
[----:B------:R-:W-:-:S02]  /*19320*/  LEA R19, P2, R29, UR7, 0x2 ;  /* 0x000000071d137c11 */ /* 0x000fc4000f8410ff */
[----:B------:R-:W-:Y:S02]  /*19330*/  SHF.R.S32.HI R5, RZ, 0x1f, R29 ;  /* 0x0000001fff057819 */ /* 0x000fe4000001141d */
[----:B------:R-:W-:Y:S01]  /*19340*/  LEA R12, P3, R25, UR7, 0x2 ;  /* 0x00000007190c7c11 */ /* 0x000fe2000f8610ff */
[----:B------:R-:W-:Y:S01]  /*19350*/  STL [R1+0x194], R19 ;  /* 0x0001941301007387 */ /* 0x000fe20000100800 */
[----:B------:R-:W-:Y:S02]  /*19360*/  LEA.HI.X R3, R29, UR8, R5, 0x2, P2 ;  /* 0x000000081d037c11 */ /* 0x000fe400090f1405 */
[----:B------:R-:W-:Y:S01]  /*19370*/  SHF.R.S32.HI R6, RZ, 0x1f, R25 ;  /* 0x0000001fff067819 */ /* 0x000fe20000011419 */
[----:B------:R1:W-:Y:S04]  /*19380*/  STL [R1+0x224], R12 ;  /* 0x0002240c01007387 */ /* 0x0003e80000100800 */
[----:B------:R2:W-:Y:S04]  /*19390*/  STL [R1+0x69c], R2 ;  /* 0x00069c0201007387 */ /* 0x0005e80000100800 */
[----:B------:R-:W-:Y:S04]  /*193a0*/  STL [R1+0x6a0], R4 ;  /* 0x0006a00401007387 */ /* 0x000fe80000100800 */
[----:B-1----:R-:W3:Y:S01]  /*193b0*/  LDL.LU R12, [R1+0x514] ;  /* 0x00051400010c7983 */ /* 0x002ee20000300800 */
[----:B--2---:R-:W-:-:S03]  /*193c0*/  LEA.HI.X R2, R25, UR8, R6, 0x2, P3 ;  /* 0x0000000819027c11 */ /* 0x004fc600098f1406 */
[----:B------:R1:W-:Y:S04]  /*193d0*/  STL [R1+0x6a4], R3 ;  /* 0x0006a40301007387 */ /* 0x0003e80000100800 */
[----:B------:R-:W2:Y:S04]  /*193e0*/  LDL.LU R11, [R1+0x518] ;  /* 0x00051800010b7983 */ /* 0x000ea80000300800 */
[----:B------:R4:W-:Y:S04]  /*193f0*/  STL [R1+0x6a8], R2 ;  /* 0x0006a80201007387 */ /* 0x0009e80000100800 */
[----:B-1----:R-:W2:Y:S04]  /*19400*/  LDL.LU R3, [R1+0x51c] ;  /* 0x00051c0001037983 */ /* 0x002ea80000300800 */
[----:B------:R-:W2:Y:S01]  /*19410*/  LDL.LU R29, [R1+0x520] ;  /* 0x00052000011d7983 */ /* 0x000ea20000300800 */
[----:B----4-:R-:W-:-:S02]  /*19420*/  SHF.R.S32.HI R2, RZ, 0x1f, R16 ;  /* 0x0000001fff027819 */ /* 0x010fc40000011410 */
[C---:B------:R-:W-:Y:S02]  /*19430*/  LEA R25, P0, R16.reuse, UR7, 0x2 ;  /* 0x0000000710197c11 */ /* 0x040fe4000f8010ff */
[----:B------:R-:W-:Y:S02]  /*19440*/  SHF.R.S32.HI R4, RZ, 0x1f, R9 ;  /* 0x0000001fff047819 */ /* 0x000fe40000011409 */
[----:B------:R-:W-:Y:S02]  /*19450*/  LEA R23, P1, R9, UR7, 0x2 ;  /* 0x0000000709177c11 */ /* 0x000fe4000f8210ff */
[----:B------:R-:W-:Y:S02]  /*19460*/  LEA.HI.X R2, R16, UR8, R2, 0x2, P0 ;  /* 0x0000000810027c11 */ /* 0x000fe400080f1402 */
[----:B------:R-:W-:Y:S02]  /*19470*/  LEA R20, P2, R28, UR7, 0x2 ;  /* 0x000000071c147c11 */ /* 0x000fe4000f8410ff */
[----:B------:R-:W-:-:S02]  /*19480*/  SHF.R.S32.HI R5, RZ, 0x1f, R28 ;  /* 0x0000001fff057819 */ /* 0x000fc4000001141c */
[----:B------:R-:W-:Y:S01]  /*19490*/  LEA R19, P3, R26, UR7, 0x2 ;  /* 0x000000071a137c11 */ /* 0x000fe2000f8610ff */
[----:B------:R-:W-:Y:S01]  /*194a0*/  STL [R1+0x68], R23 ;  /* 0x0000681701007387 */ /* 0x000fe20000100800 */
[----:B------:R-:W-:Y:S02]  /*194b0*/  LEA.HI.X R9, R9, UR8, R4, 0x2, P1 ;  /* 0x0000000809097c11 */ /* 0x000fe400088f1404 */
[----:B------:R-:W-:Y:S01]  /*194c0*/  LEA.HI.X R4, R28, UR8, R5, 0x2, P2 ;  /* 0x000000081c047c11 */ /* 0x000fe200090f1405 */
[----:B------:R1:W-:Y:S01]  /*194d0*/  STL [R1+0x198], R20 ;  /* 0x0001981401007387 */ /* 0x0003e20000100800 */
[----:B------:R-:W-:-:S03]  /*194e0*/  SHF.R.S32.HI R6, RZ, 0x1f, R26 ;  /* 0x0000001fff067819 */ /* 0x000fc6000001141a */
[----:B------:R-:W-:Y:S04]  /*194f0*/  STL [R1+0x228], R19 ;  /* 0x0002281301007387 */ /* 0x000fe80000100800 */
[----:B------:R4:W-:Y:S04]  /*19500*/  STL [R1+0x6ac], R2 ;  /* 0x0006ac0201007387 */ /* 0x0009e80000100800 */
[----:B------:R4:W-:Y:S04]  /*19510*/  STL [R1+0x6b0], R9 ;  /* 0x0006b00901007387 */ /* 0x0009e80000100800 */
[----:B-1----:R-:W2:Y:S01]  /*19520*/  LDL.LU R20, [R1+0x524] ;  /* 0x0005240001147983 */ /* 0x002ea20000300800 */
[----:B----4-:R-:W-:-:S03]  /*19530*/  LEA.HI.X R2, R26, UR8, R6, 0x2, P3 ;  /* 0x000000081a027c11 */ /* 0x010fc600098f1406 */
[----:B------:R1:W-:Y:S04]  /*19540*/  STL [R1+0x6b4], R4 ;  /* 0x0006b40401007387 */ /* 0x0003e80000100800 */
[----:B------:R-:W4:Y:S04]  /*19550*/  LDL.LU R19, [R1+0x528] ;  /* 0x0005280001137983 */ /* 0x000f280000300800 */
[----:B------:R1:W-:Y:S04]  /*19560*/  STL [R1+0x6b8], R2 ;  /* 0x0006b80201007387 */ /* 0x0003e80000100800 */
[----:B------:R-:W4:Y:S01]  /*19570*/  LDL.LU R9, [R1+0x52c] ;  /* 0x00052c0001097983 */ /* 0x000f220000300800 */
[----:B------:R-:W-:-:S03]  /*19580*/  LEA R26, P0, R15, UR7, 0x2 ;  /* 0x000000070f1a7c11 */ /* 0x000fc6000f8010ff */
[----:B------:R-:W4:Y:S01]  /*19590*/  LDL.LU R28, [R1+0x530] ;  /* 0x00053000011c7983 */ /* 0x000f220000300800 */
[----:B-1----:R-:W-:Y:S02]  /*195a0*/  SHF.R.S32.HI R4, RZ, 0x1f, R13 ;  /* 0x0000001fff047819 */ /* 0x002fe4000001140d */
[----:B------:R-:W-:Y:S02]  /*195b0*/  SHF.R.S32.HI R2, RZ, 0x1f, R15 ;  /* 0x0000001fff027819 */ /* 0x000fe4000001140f */
[----:B------:R-:W-:Y:S02]  /*195c0*/  LEA R24, P1, R13, UR7, 0x2 ;  /* 0x000000070d187c11 */ /* 0x000fe4000f8210ff */
[----:B------:R-:W-:Y:S02]  /*195d0*/  LEA R23, P2, R8, UR7, 0x2 ;  /* 0x0000000708177c11 */ /* 0x000fe4000f8410ff */
[----:B------:R-:W-:Y:S02]  /*195e0*/  LEA R16, P3, R27, UR7, 0x2 ;  /* 0x000000071b107c11 */ /* 0x000fe4000f8610ff */
[----:B------:R-:W-:Y:S01]  /*195f0*/  LEA.HI.X R2, R15, UR8, R2, 0x2, P0 ;  /* 0x000000080f027c11 */ /* 0x000fe200080f1402 */
[----:B------:R-:W-:Y:S01]  /*19600*/  STL [R1+0x6c], R24 ;  /* 0x00006c1801007387 */ /* 0x000fe20000100800 */
[----:B------:R-:W-:-:S02]  /*19610*/  LEA.HI.X R13, R13, UR8, R4, 0x2, P1 ;  /* 0x000000080d0d7c11 */ /* 0x000fc400088f1404 */
[----:B------:R-:W-:Y:S01]  /*19620*/  SHF.R.S32.HI R5, RZ, 0x1f, R8 ;  /* 0x0000001fff057819 */ /* 0x000fe20000011408 */
[----:B------:R-:W-:Y:S04]  /*19630*/  STL [R1+0x19c], R23 ;  /* 0x00019c1701007387 */ /* 0x000fe80000100800 */
[----:B------:R1:W-:Y:S01]  /*19640*/  STL [R1+0x22c], R16 ;  /* 0x00022c1001007387 */ /* 0x0003e20000100800 */
[----:B------:R-:W-:-:S03]  /*19650*/  LEA.HI.X R4, R8, UR8, R5, 0x2, P2 ;  /* 0x0000000808047c11 */ /* 0x000fc600090f1405 */
[----:B------:R1:W-:Y:S01]  /*19660*/  STL [R1+0x6bc], R2 ;  /* 0x0006bc0201007387 */ /* 0x0003e20000100800 */
[----:B------:R-:W-:-:S03]  /*19670*/  SHF.R.S32.HI R6, RZ, 0x1f, R27 ;  /* 0x0000001fff067819 */ /* 0x000fc6000001141b */
        /* <DEDUP_REMOVED lines=8> */
[----:B---3--:R-:W-:-:S02]  /*19700*/  SHF.R.S32.HI R2, RZ, 0x1f, R12 ;  /* 0x0000001fff027819 */ /* 0x008fc4000001140c */
[----:B------:R-:W-:Y:S02]  /*19710*/  LEA R27, P0, R12, UR7, 0x2 ;  /* 0x000000070c1b7c11 */ /* 0x000fe4000f8010ff */
[----:B--2---:R-:W-:Y:S02]  /*19720*/  LEA R23, P1, R11, UR7, 0x2 ;  /* 0x000000070b177c11 */ /* 0x004fe4000f8210ff */
[----:B------:R-:W-:-:S03]  /*19730*/  SHF.R.S32.HI R4, RZ, 0x1f, R11 ;  /* 0x0000001fff047819 */ /* 0x000fc6000001140b */
[----:B------:R1:W-:Y:S01]  /*19740*/  STL [R1+0x70], R23 ;  /* 0x0000701701007387 */ /* 0x0003e20000100800 */
[----:B------:R-:W-:Y:S02]  /*19750*/  LEA.HI.X R2, R12, UR8, R2, 0x2, P0 ;  /* 0x000000080c027c11 */ /* 0x000fe400080f1402 */
[----:B------:R-:W-:Y:S02]  /*19760*/  LEA R24, P2, R3, UR7, 0x2 ;  /* 0x0000000703187c11 */ /* 0x000fe4000f8410ff */
[----:B------:R-:W-:Y:S02]  /*19770*/  LEA.HI.X R4, R11, UR8, R4, 0x2, P1 ;  /* 0x000000080b047c11 */ /* 0x000fe400088f1404 */
[----:B-1----:R-:W-:Y:S01]  /*19780*/  LEA R23, P3, R29, UR7, 0x2 ;  /* 0x000000071d177c11 */ /* 0x002fe2000f8610ff */
[----:B------:R-:W-:Y:S01]  /*19790*/  STL [R1+0x1a0], R24 ;  /* 0x0001a01801007387 */ /* 0x000fe20000100800 */
[----:B------:R-:W-:-:S03]  /*197a0*/  SHF.R.S32.HI R5, RZ, 0x1f, R3 ;  /* 0x0000001fff057819 */ /* 0x000fc60000011403 */
[----:B------:R1:W-:Y:S01]  /*197b0*/  STL [R1+0x230], R23 ;  /* 0x0002301701007387 */ /* 0x0003e20000100800 */
[----:B------:R-:W-:-:S03]  /*197c0*/  LEA.HI.X R3, R3, UR8, R5, 0x2, P2 ;  /* 0x0000000803037c11 */ /* 0x000fc600090f1405 */
[----:B------:R2:W-:Y:S01]  /*197d0*/  STL [R1+0x6cc], R2 ;  /* 0x0006cc0201007387 */ /* 0x0005e20000100800 */
[----:B------:R-:W-:-:S03]  /*197e0*/  SHF.R.S32.HI R6, RZ, 0x1f, R29 ;  /* 0x0000001fff067819 */ /* 0x000fc6000001141d */
[----:B------:R-:W-:Y:S04]  /*197f0*/  STL [R1+0x6d0], R4 ;  /* 0x0006d00401007387 */ /* 0x000fe80000100800 */
[----:B-1----:R-:W3:Y:S01]  /*19800*/  LDL.LU R23, [R1+0x544] ;  /* 0x0005440001177983 */ /* 0x002ee20000300800 */
[----:B--2---:R-:W-:-:S03]  /*19810*/  LEA.HI.X R2, R29, UR8, R6, 0x2, P3 ;  /* 0x000000081d027c11 */ /* 0x004fc600098f1406 */
[----:B------:R1:W-:Y:S04]  /*19820*/  STL [R1+0x6d4], R3 ;  /* 0x0006d40301007387 */ /* 0x0003e80000100800 */
[----:B------:R-:W2:Y:S04]  /*19830*/  LDL.LU R12, [R1+0x548] ;  /* 0x00054800010c7983 */ /* 0x000ea80000300800 */
[----:B------:R4:W-:Y:S04]  /*19840*/  STL [R1+0x6d8], R2 ;  /* 0x0006d80201007387 */ /* 0x0009e80000100800 */
[----:B------:R-:W2:Y:S04]  /*19850*/  LDL.LU R11, [R1+0x54c] ;  /* 0x00054c00010b7983 */ /* 0x000ea80000300800 */
[----:B-1----:R-:W2:Y:S01]  /*19860*/  LDL.LU R3, [R1+0x550] ;  /* 0x0005500001037983 */ /* 0x002ea20000300800 */
[----:B----4-:R-:W-:-:S05]  /*19870*/  LEA R24, P1, R19, UR7, 0x2 ;  /* 0x0000000713187c11 */ /* 0x010fca000f8210ff */
[----:B------:R1:W-:Y:S01]  /*19880*/  STL [R1+0x74], R24 ;  /* 0x0000741801007387 */ /* 0x0003e20000100800 */
[----:B------:R-:W-:Y:S02]  /*19890*/  SHF.R.S32.HI R2, RZ, 0x1f, R20 ;  /* 0x0000001fff027819 */ /* 0x000fe40000011414 */
[----:B------:R-:W-:Y:S02]  /*198a0*/  LEA R29, P0, R20, UR7, 0x2 ;  /* 0x00000007141d7c11 */ /* 0x000fe4000f8010ff */
[----:B------:R-:W-:Y:S02]  /*198b0*/  SHF.R.S32.HI R4, RZ, 0x1f, R19 ;  /* 0x0000001fff047819 */ /* 0x000fe40000011413 */
[----:B-1----:R-:W-:Y:S02]  /*198c0*/  LEA R24, P2, R9, UR7, 0x2 ;  /* 0x0000000709187c11 */ /* 0x002fe4000f8410ff */
[----:B------:R-:W-:-:S03]  /*198d0*/  SHF.R.S32.HI R5, RZ, 0x1f, R9 ;  /* 0x0000001fff057819 */ /* 0x000fc60000011409 */
[----:B------:R1:W-:Y:S01]  /*198e0*/  STL [R1+0x1a4], R24 ;  /* 0x0001a41801007387 */ /* 0x0003e20000100800 */
[----:B------:R-:W-:Y:S02]  /*198f0*/  LEA.HI.X R2, R20, UR8, R2, 0x2, P0 ;  /* 0x0000000814027c11 */ /* 0x000fe400080f1402 */
[----:B------:R-:W-:Y:S02]  /*19900*/  LEA.HI.X R19, R19, UR8, R4, 0x2, P1 ;  /* 0x0000000813137c11 */ /* 0x000fe400088f1404 */
[----:B------:R-:W-:Y:S02]  /*19910*/  LEA.HI.X R4, R9, UR8, R5, 0x2, P2 ;  /* 0x0000000809047c11 */ /* 0x000fe400090f1405 */
[----:B-1----:R-:W-:Y:S02]  /*19920*/  LEA R24, P3, R28, UR7, 0x2 ;  /* 0x000000071c187c11 */ /* 0x002fe4000f8610ff */
[----:B------:R-:W-:-:S03]  /*19930*/  SHF.R.S32.HI R6, RZ, 0x1f, R28 ;  /* 0x0000001fff067819 */ /* 0x000fc6000001141c */
[----:B------:R-:W-:Y:S04]  /*19940*/  STL [R1+0x234], R24 ;  /* 0x0002341801007387 */ /* 0x000fe80000100800 */
[----:B------:R1:W-:Y:S04]  /*19950*/  STL [R1+0x6dc], R2 ;  /* 0x0006dc0201007387 */ /* 0x0003e80000100800 */
[----:B------:R4:W-:Y:S04]  /*19960*/  STL [R1+0x6e0], R19 ;  /* 0x0006e01301007387 */ /* 0x0009e80000100800 */
[----:B------:R-:W2:Y:S01]  /*19970*/  LDL.LU R20, [R1+0x554] ;  /* 0x0005540001147983 */ /* 0x000ea20000300800 */
[----:B-1----:R-:W-:-:S03]  /*19980*/  LEA.HI.X R2, R28, UR8, R6, 0x2, P3 ;  /* 0x000000081c027c11 */ /* 0x002fc600098f1406 */
[----:B------:R-:W-:Y:S01]  /*19990*/  STL [R1+0x6e4], R4 ;  /* 0x0006e40401007387 */ /* 0x000fe20000100800 */
[----:B------:R-:W-:-:S03]  /*199a0*/  LEA R24, P0, R16, UR7, 0x2 ;  /* 0x0000000710187c11 */ /* 0x000fc6000f8010ff */
[----:B----4-:R-:W4:Y:S04]  /*199b0*/  LDL.LU R19, [R1+0x558] ;  /* 0x0005580001137983 */ /* 0x010f280000300800 */
[----:B------:R1:W-:Y:S04]  /*199c0*/  STL [R1+0x6e8], R2 ;  /* 0x0006e80201007387 */ /* 0x0003e80000100800 */
[----:B------:R-:W4:Y:S04]  /*199d0*/  LDL.LU R9, [R1+0x55c] ;  /* 0x00055c0001097983 */ /* 0x000f280000300800 */
[----:B------:R-:W4:Y:S04]  /*199e0*/  LDL.LU R28, [R1+0x560] ;  /* 0x00056000011c7983 */ /* 0x000f280000300800 */
[----:B------:R1:W-:Y:S02]  /*199f0*/  STL [R1], R24 ;  /* 0x0000001801007387 */ /* 0x0003e40000100800 */
[----:B-1----:R-:W-:-:S02]  /*19a00*/  SHF.R.S32.HI R2, RZ, 0x1f, R16 ;  /* 0x0000001fff027819 */ /* 0x002fc40000011410 */
[----:B------:R-:W-:-:S05]  /*19a10*/  LEA R24, P1, R15, UR7, 0x2 ;  /* 0x000000070f187c11 */ /* 0x000fca000f8210ff */
[----:B------:R1:W-:Y:S01]  /*19a20*/  STL [R1+0x78], R24 ;  /* 0x0000781801007387 */ /* 0x0003e20000100800 */
[----:B------:R-:W-:Y:S02]  /*19a30*/  SHF.R.S32.HI R4, RZ, 0x1f, R15 ;  /* 0x0000001fff047819 */ /* 0x000fe4000001140f */
[----:B------:R-:W-:Y:S02]  /*19a40*/  LEA.HI.X R2, R16, UR8, R2, 0x2, P0 ;  /* 0x0000000810027c11 */ /* 0x000fe400080f1402 */
[----:B-1----:R-:W-:Y:S02]  /*19a50*/  LEA R24, P2, R13, UR7, 0x2 ;  /* 0x000000070d187c11 */ /* 0x002fe4000f8410ff */
[----:B------:R-:W-:-:S03]  /*19a60*/  LEA.HI.X R15, R15, UR8, R4, 0x2, P1 ;  /* 0x000000080f0f7c11 */ /* 0x000fc600088f1404 */
[----:B------:R1:W-:Y:S02]  /*19a70*/  STL [R1+0x1a8], R24 ;  /* 0x0001a81801007387 */ /* 0x0003e40000100800 */
[----:B-1----:R-:W-:-:S05]  /*19a80*/  LEA R24, P3, R8, UR7, 0x2 ;  /* 0x0000000708187c11 */ /* 0x002fca000f8610ff */
[----:B------:R-:W-:Y:S04]  /*19a90*/  STL [R1+0x238], R24 ;  /* 0x0002381801007387 */ /* 0x000fe80000100800 */
[----:B------:R1:W-:Y:S04]  /*19aa0*/  STL [R1+0x6ec], R2 ;  /* 0x0006ec0201007387 */ /* 0x0003e80000100800 */
[----:B------:R1:W-:Y:S04]  /*19ab0*/  STL [R1+0x6f0], R15 ;  /* 0x0006f00f01007387 */ /* 0x0003e80000100800 */
[----:B------:R-:W4:Y:S01]  /*19ac0*/  LDL.LU R16, [R1+0x564] ;  /* 0x0005640001107983 */ /* 0x000f220000300800 */
[----:B------:R-:W-:-:S02]  /*19ad0*/  SHF.R.S32.HI R5, RZ, 0x1f, R13 ;  /* 0x0000001fff057819 */ /* 0x000fc4000001140d */
[----:B------:R-:W-:Y:S02]  /*19ae0*/  SHF.R.S32.HI R6, RZ, 0x1f, R8 ;  /* 0x0000001fff067819 */ /* 0x000fe40000011408 */
[----:B------:R-:W-:Y:S02]  /*19af0*/  LEA.HI.X R4, R13, UR8, R5, 0x2, P2 ;  /* 0x000000080d047c11 */ /* 0x000fe400090f1405 */
[----:B-1----:R-:W-:-:S03]  /*19b00*/  LEA.HI.X R2, R8, UR8, R6, 0x2, P3 ;  /* 0x0000000808027c11 */ /* 0x002fc600098f1406 */
[----:B------:R-:W-:Y:S04]  /*19b10*/  STL [R1+0x6f4], R4 ;  /* 0x0006f40401007387 */ /* 0x000fe80000100800 */
[----:B------:R-:W4:Y:S04]  /*19b20*/  LDL.LU R15, [R1+0x568] ;  /* 0x00056800010f7983 */ /* 0x000f280000300800 */
[----:B------:R1:W-:Y:S04]  /*19b30*/  STL [R1+0x6f8], R2 ;  /* 0x0006f80201007387 */ /* 0x0003e80000100800 */
[----:B------:R-:W4:Y:S04]  /*19b40*/  LDL.LU R13, [R1+0x56c] ;  /* 0x00056c00010d7983 */ /* 0x000f280000300800 */
[----:B------:R-:W4:Y:S01]  /*19b50*/  LDL.LU R8, [R1+0x570] ;  /* 0x0005700001087983 */ /* 0x000f220000300800 */
[----:B---3--:R-:W-:-:S05]  /*19b60*/  LEA R24, P0, R23, UR7, 0x2 ;  /* 0x0000000717187c11 */ /* 0x008fca000f8010ff */
[----:B------:R2:W-:Y:S01]  /*19b70*/  STL [R1+0x4], R24 ;  /* 0x0000041801007387 */ /* 0x0005e20000100800 */
[----:B-1----:R-:W-:Y:S02]  /*19b80*/  SHF.R.S32.HI R2, RZ, 0x1f, R23 ;  /* 0x0000001fff027819 */ /* 0x002fe40000011417 */
[----:B--2---:R-:W-:-:S05]  /*19b90*/  LEA R24, P1, R12, UR7, 0x2 ;  /* 0x000000070c187c11 */ /* 0x004fca000f8210ff */
[----:B------:R1:W-:Y:S01]  /*19ba0*/  STL [R1+0x7c], R24 ;  /* 0x00007c1801007387 */ /* 0x0003e20000100800 */
[----:B------:R-:W-:Y:S02]  /*19bb0*/  SHF.R.S32.HI R4, RZ, 0x1f, R12 ;  /* 0x0000001fff047819 */ /* 0x000fe4000001140c */
[----:B------:R-:W-:Y:S02]  /*19bc0*/  SHF.R.S32.HI R5, RZ, 0x1f, R11 ;  /* 0x0000001fff057819 */ /* 0x000fe4000001140b */
[----:B-1----:R-:W-:Y:S02]  /*19bd0*/  LEA R24, P2, R11, UR7, 0x2 ;  /* 0x000000070b187c11 */ /* 0x002fe4000f8410ff */
[----:B------:R-:W-:-:S03]  /*19be0*/  SHF.R.S32.HI R6, RZ, 0x1f, R3 ;  /* 0x0000001fff067819 */ /* 0x000fc60000011403 */
[----:B------:R1:W-:Y:S01]  /*19bf0*/  STL [R1+0x1ac], R24 ;  /* 0x0001ac1801007387 */ /* 0x0003e20000100800 */
[----:B------:R-:W-:Y:S02]  /*19c00*/  LEA.HI.X R23, R23, UR8, R2, 0x2, P0 ;  /* 0x0000000817177c11 */ /* 0x000fe400080f1402 */
[----:B------:R-:W-:Y:S02]  /*19c10*/  LEA.HI.X R2, R12, UR8, R4, 0x2, P1 ;  /* 0x000000080c027c11 */ /* 0x000fe400088f1404 */
[----:B------:R-:W-:Y:S02]  /*19c20*/  LEA.HI.X R4, R11, UR8, R5, 0x2, P2 ;  /* 0x000000080b047c11 */ /* 0x000fe400090f1405 */
[----:B-1----:R-:W-:-:S04]  /*19c30*/  LEA R24, P3, R3, UR7, 0x2 ;  /* 0x0000000703187c11 */ /* 0x002fc8000f8610ff */
[----:B------:R-:W-:Y:S01]  /*19c40*/  LEA.HI.X R3, R3, UR8, R6, 0x2, P3 ;  /* 0x0000000803037c11 */ /* 0x000fe200098f1406 */
[----:B------:R-:W-:Y:S04]  /*19c50*/  STL [R1+0x23c], R24 ;  /* 0x00023c1801007387 */ /* 0x000fe80000100800 */
[----:B------:R-:W-:Y:S04]  /*19c60*/  STL [R1+0x6fc], R23 ;  /* 0x0006fc1701007387 */ /* 0x000fe80000100800 */
[----:B------:R-:W-:Y:S04]  /*19c70*/  STL [R1+0x700], R2 ;  /* 0x0007000201007387 */ /* 0x000fe80000100800 */
[----:B------:R-:W-:Y:S04]  /*19c80*/  STL [R1+0x704], R4 ;  /* 0x0007040401007387 */ /* 0x000fe80000100800 */
[----:B------:R1:W-:Y:S04]  /*19c90*/  STL [R1+0x708], R3 ;  /* 0x0007080301007387 */ /* 0x0003e80000100800 */
[----:B------:R-:W2:Y:S04]  /*19ca0*/  LDL.LU R12, [R1+0x574] ;  /* 0x00057400010c7983 */ /* 0x000ea80000300800 */
[----:B------:R-:W3:Y:S01]  /*19cb0*/  LDL.LU R11, [R1+0x578] ;  /* 0x00057800010b7983 */ /* 0x000ee20000300800 */
[----:B-1----:R-:W-:-:S05]  /*19cc0*/  LEA R3, P0, R20, UR7, 0x2 ;  /* 0x0000000714037c11 */ /* 0x002fca000f8010ff */
[----:B------:R1:W-:Y:S01]  /*19cd0*/  STL [R1+0x8], R3 ;  /* 0x0000080301007387 */ /* 0x0003e20000100800 */
[----:B----4-:R-:W-:-:S03]  /*19ce0*/  LEA R23, P1, R19, UR7, 0x2 ;  /* 0x0000000713177c11 */ /* 0x010fc6000f8210ff */
[----:B-1----:R-:W4:Y:S04]  /*19cf0*/  LDL.LU R3, [R1+0x57c] ;  /* 0x00057c0001037983 */ /* 0x002f280000300800 */
[----:B------:R-:W4:Y:S04]  /*19d00*/  LDL.LU R24, [R1+0x580] ;  /* 0x0005800001187983 */ /* 0x000f280000300800 */
[----:B------:R1:W-:Y:S01]  /*19d10*/  STL [R1+0x110], R23 ;  /* 0x0001101701007387 */ /* 0x0003e20000100800 */
[----:B------:R-:W-:Y:S02]  /*19d20*/  SHF.R.S32.HI R2, RZ, 0x1f, R20 ;  /* 0x0000001fff027819 */ /* 0x000fe40000011414 */
[----:B------:R-:W-:-:S02]  /*19d30*/  SHF.R.S32.HI R4, RZ, 0x1f, R19 ;  /* 0x0000001fff047819 */ /* 0x000fc40000011413 */
        /* <DEDUP_REMOVED lines=9> */
[----:B------:R1:W-:Y:S04]  /*19dd0*/  STL [R1+0x240], R23 ;  /* 0x0002401701007387 */ /* 0x0003e80000100800 */
[----:B------:R1:W-:Y:S04]  /*19de0*/  STL [R1+0x70c], R20 ;  /* 0x00070c1401007387 */ /* 0x0003e80000100800 */
[----:B------:R-:W-:Y:S04]  /*19df0*/  STL [R1+0x710], R2 ;  /* 0x0007100201007387 */ /* 0x000fe80000100800 */
[----:B------:R-:W-:Y:S04]  /*19e00*/  STL [R1+0x714], R4 ;  /* 0x0007140401007387 */ /* 0x000fe80000100800 */
[----:B------:R-:W-:Y:S04]  /*19e10*/  STL [R1+0x718], R5 ;  /* 0x0007180501007387 */ /* 0x000fe80000100800 */
[----:B-1----:R-:W4:Y:S04]  /*19e20*/  LDL.LU R23, [R1+0x584] ;  /* 0x0005840001177983 */ /* 0x002f280000300800 */
[----:B------:R-:W4:Y:S01]  /*19e30*/  LDL.LU R28, [R1+0x588] ;  /* 0x00058800011c7983 */ /* 0x000f220000300800 */
[----:B------:R-:W-:-:S05]  /*19e40*/  LEA R9, P0, R16, UR7, 0x2 ;  /* 0x0000000710097c11 */ /* 0x000fca000f8010ff */
[----:B------:R1:W-:Y:S04]  /*19e50*/  STL [R1+0xc], R9 ;  /* 0x00000c0901007387 */ /* 0x0003e80000100800 */
[----:B------:R-:W4:Y:S04]  /*19e60*/  LDL.LU R20, [R1+0x58c] ;  /* 0x00058c0001147983 */ /* 0x000f280000300800 */
[----:B-1----:R-:W4:Y:S01]  /*19e70*/  LDL.LU R9, [R1+0x590] ;  /* 0x0005900001097983 */ /* 0x002f220000300800 */
[----:B------:R-:W-:-:S05]  /*19e80*/  LEA R19, P1, R15, UR7, 0x2 ;  /* 0x000000070f137c11 */ /* 0x000fca000f8210ff */
[----:B------:R1:W-:Y:S01]  /*19e90*/  STL [R1+0x114], R19 ;  /* 0x0001141301007387 */ /* 0x0003e20000100800 */
[----:B------:R-:W-:Y:S02]  /*19ea0*/  SHF.R.S32.HI R2, RZ, 0x1f, R16 ;  /* 0x0000001fff027819 */ /* 0x000fe40000011410 */
[----:B------:R-:W-:Y:S02]  /*19eb0*/  SHF.R.S32.HI R4, RZ, 0x1f, R15 ;  /* 0x0000001fff047819 */ /* 0x000fe4000001140f */
[----:B-1----:R-:W-:Y:S02]  /*19ec0*/  LEA R19, P2, R13, UR7, 0x2 ;  /* 0x000000070d137c11 */ /* 0x002fe4000f8410ff */
[----:B------:R-:W-:-:S03]  /*19ed0*/  SHF.R.S32.HI R5, RZ, 0x1f, R13 ;  /* 0x0000001fff057819 */ /* 0x000fc6000001140d */
[----:B------:R1:W-:Y:S01]  /*19ee0*/  STL [R1+0x1b4], R19 ;  /* 0x0001b41301007387 */ /* 0x0003e20000100800 */
[----:B------:R-:W-:Y:S02]  /*19ef0*/  LEA.HI.X R2, R16, UR8, R2, 0x2, P0 ;  /* 0x0000000810027c11 */ /* 0x000fe400080f1402 */
[----:B------:R-:W-:Y:S02]  /*19f00*/  SHF.R.S32.HI R6, RZ, 0x1f, R8 ;  /* 0x0000001fff067819 */ /* 0x000fe40000011408 */
[----:B------:R-:W-:Y:S02]  /*19f10*/  LEA.HI.X R15, R15, UR8, R4, 0x2, P1 ;  /* 0x000000080f0f7c11 */ /* 0x000fe400088f1404 */
[----:B-1----:R-:W-:Y:S02]  /*19f20*/  LEA R19, P3, R8, UR7, 0x2 ;  /* 0x0000000708137c11 */ /* 0x002fe4000f8610ff */
[----:B------:R-:W-:-:S03]  /*19f30*/  LEA.HI.X R4, R13, UR8, R5, 0x2, P2 ;  /* 0x000000080d047c11 */ /* 0x000fc600090f1405 */
[----:B------:R1:W-:Y:S04]  /*19f40*/  STL [R1+0x244], R19 ;  /* 0x0002441301007387 */ /* 0x0003e80000100800 */
        /* <DEDUP_REMOVED lines=9> */
[----:B--2---:R-:W-:-:S05]  /*19fe0*/  LEA R13, P0, R12, UR7, 0x2 ;  /* 0x000000070c0d7c11 */ /* 0x004fca000f8010ff */
[----:B------:R3:W-:Y:S01]  /*19ff0*/  STL [R1+0x10], R13 ;  /* 0x0000100d01007387 */ /* 0x0007e20000100800 */
[----:B-1----:R-:W-:Y:S02]  /*1a000*/  SHF.R.S32.HI R2, RZ, 0x1f, R12 ;  /* 0x0000001fff027819 */ /* 0x002fe4000001140c */
[----:B---3--:R-:W-:-:S05]  /*1a010*/  LEA R13, P1, R11, UR7, 0x2 ;  /* 0x000000070b0d7c11 */ /* 0x008fca000f8210ff */
[----:B------:R4:W-:Y:S01]  /*1a020*/  STL [R1+0x118], R13 ;  /* 0x0001180d01007387 */ /* 0x0009e20000100800 */
[----:B------:R-:W-:Y:S02]  /*1a030*/  SHF.R.S32.HI R4, RZ, 0x1f, R11 ;  /* 0x0000001fff047819 */ /* 0x000fe4000001140b */
[----:B------:R-:W-:Y:S02]  /*1a040*/  LEA.HI.X R12, R12, UR8, R2, 0x2, P0 ;  /* 0x000000080c0c7c11 */ /* 0x000fe400080f1402 */
[----:B----4-:R-:W-:Y:S02]  /*1a050*/  LEA R13, P2, R3, UR7, 0x2 ;  /* 0x00000007030d7c11 */ /* 0x010fe4000f8410ff */
[----:B------:R-:W-:-:S03]  /*1a060*/  SHF.R.S32.HI R5, RZ, 0x1f, R3 ;  /* 0x0000001fff057819 */ /* 0x000fc60000011403 */
[----:B------:R1:W-:Y:S01]  /*1a070*/  STL [R1+0x1b8], R13 ;  /* 0x0001b80d01007387 */ /* 0x0003e20000100800 */
[----:B------:R-:W-:Y:S02]  /*1a080*/  LEA.HI.X R4, R11, UR8, R4, 0x2, P1 ;  /* 0x000000080b047c11 */ /* 0x000fe400088f1404 */
[----:B------:R-:W-:Y:S02]  /*1a090*/  SHF.R.S32.HI R6, RZ, 0x1f, R24 ;  /* 0x0000001fff067819 */ /* 0x000fe40000011418 */
[----:B------:R-:W-:Y:S02]  /*1a0a0*/  LEA.HI.X R2, R3, UR8, R5, 0x2, P2 ;  /* 0x0000000803027c11 */ /* 0x000fe400090f1405 */
[----:B-1----:R-:W-:-:S05]  /*1a0b0*/  LEA R13, P3, R24, UR7, 0x2 ;  /* 0x00000007180d7c11 */ /* 0x002fca000f8610ff */
[----:B------:R1:W-:Y:S01]  /*1a0c0*/  STL [R1+0x248], R13 ;  /* 0x0002480d01007387 */ /* 0x0003e20000100800 */
[----:B------:R-:W-:-:S03]  /*1a0d0*/  LEA.HI.X R5, R24, UR8, R6, 0x2, P3 ;  /* 0x0000000818057c11 */ /* 0x000fc600098f1406 */
[----:B------:R2:W-:Y:S04]  /*1a0e0*/  STL [R1+0x72c], R12 ;  /* 0x00072c0c01007387 */ /* 0x0005e80000100800 */
[----:B------:R-:W3:Y:S04]  /*1a0f0*/  LDL.LU R3, [R1+0x5a4] ;  /* 0x0005a40001037983 */ /* 0x000ee80000300800 */
[----:B------:R-:W-:Y:S04]  /*1a100*/  STL [R1+0x730], R4 ;  /* 0x0007300401007387 */ /* 0x000fe80000100800 */
[----:B-1----:R-:W4:Y:S04]  /*1a110*/  LDL.LU R13, [R1+0x5a8] ;  /* 0x0005a800010d7983 */ /* 0x002f280000300800 */
[----:B------:R-:W-:Y:S04]  /*1a120*/  STL [R1+0x734], R2 ;  /* 0x0007340201007387 */ /* 0x000fe80000100800 */
[----:B--2---:R-:W2:Y:S04]  /*1a130*/  LDL.LU R12, [R1+0x5ac] ;  /* 0x0005ac00010c7983 */ /* 0x004ea80000300800 */
[----:B------:R-:W2:Y:S04]  /*1a140*/  LDL.LU R11, [R1+0x5b0] ;  /* 0x0005b000010b7983 */ /* 0x000ea80000300800 */
[----:B------:R-:W-:Y:S01]  /*1a150*/  STL [R1+0x738], R5 ;  /* 0x0007380501007387 */ /* 0x000fe20000100800 */
[----:B------:R-:W-:-:S05]  /*1a160*/  LEA R24, P0, R23, UR7, 0x2 ;  /* 0x0000000717187c11 */ /* 0x000fca000f8010ff */
[----:B------:R1:W-:Y:S02]  /*1a170*/  STL [R1+0x14], R24 ;  /* 0x0000141801007387 */ /* 0x0003e40000100800 */
[----:B-1----:R-:W-:-:S05]  /*1a180*/  LEA R24, P1, R28, UR7, 0x2 ;  /* 0x000000071c187c11 */ /* 0x002fca000f8210ff */
[----:B------:R1:W-:Y:S01]  /*1a190*/  STL [R1+0x11c], R24 ;  /* 0x00011c1801007387 */ /* 0x0003e20000100800 */
[----:B------:R-:W-:Y:S02]  /*1a1a0*/  SHF.R.S32.HI R2, RZ, 0x1f, R23 ;  /* 0x0000001fff027819 */ /* 0x000fe40000011417 */
[----:B------:R-:W-:Y:S02]  /*1a1b0*/  SHF.R.S32.HI R4, RZ, 0x1f, R28 ;  /* 0x0000001fff047819 */ /* 0x000fe4000001141c */
[----:B-1----:R-:W-:Y:S02]  /*1a1c0*/  LEA R24, P2, R20, UR7, 0x2 ;  /* 0x0000000714187c11 */ /* 0x002fe4000f8410ff */
[----:B------:R-:W-:-:S03]  /*1a1d0*/  LEA.HI.X R2, R23, UR8, R2, 0x2, P0 ;  /* 0x0000000817027c11 */ /* 0x000fc600080f1402 */
[----:B------:R1:W-:Y:S01]  /*1a1e0*/  STL [R1+0x1bc], R24 ;  /* 0x0001bc1801007387 */ /* 0x0003e20000100800 */
[----:B------:R-:W-:Y:S02]  /*1a1f0*/  LEA.HI.X R4, R28, UR8, R4, 0x2, P1 ;  /* 0x000000081c047c11 */ /* 0x000fe400088f1404 */
[----:B------:R-:W-:Y:S02]  /*1a200*/  SHF.R.S32.HI R6, RZ, 0x1f, R9 ;  /* 0x0000001fff067819 */ /* 0x000fe40000011409 */
[----:B-1----:R-:W-:-:S05]  /*1a210*/  LEA R24, P3, R9, UR7, 0x2 ;  /* 0x0000000709187c11 */ /* 0x002fca000f8610ff */
[----:B------:R-:W-:Y:S04]  /*1a220*/  STL [R1+0x24c], R24 ;  /* 0x00024c1801007387 */ /* 0x000fe80000100800 */
[----:B------:R-:W2:Y:S04]  /*1a230*/  LDL.LU R28, [R1+0x5b4] ;  /* 0x0005b400011c7983 */ /* 0x000ea80000300800 */
[----:B------:R-:W-:Y:S04]  /*1a240*/  STL [R1+0x73c], R2 ;  /* 0x00073c0201007387 */ /* 0x000fe80000100800 */
[----:B------:R1:W-:Y:S02]  /*1a250*/  STL [R1+0x740], R4 ;  /* 0x0007400401007387 */ /* 0x0003e40000100800 */
[----:B-1----:R-:W-:-:S02]  /*1a260*/  LEA.HI.X R4, R9, UR8, R6, 0x2, P3 ;  /* 0x0000000809047c11 */ /* 0x002fc400098f1406 */
[----:B------:R-:W2:Y:S01]  /*1a270*/  LDL.LU R9, [R1+0x5b8] ;  /* 0x0005b80001097983 */ /* 0x000ea20000300800 */
[----:B------:R-:W-:-:S04]  /*1a280*/  SHF.R.S32.HI R5, RZ, 0x1f, R20 ;  /* 0x0000001fff057819 */ /* 0x000fc80000011414 */
[----:B------:R-:W-:Y:S02]  /*1a290*/  LEA.HI.X R2, R20, UR8, R5, 0x2, P2 ;  /* 0x0000000814027c11 */ /* 0x000fe400090f1405 */
[----:B------:R-:W-:-:S03]  /*1a2a0*/  LEA R20, P0, R19, UR7, 0x2 ;  /* 0x0000000713147c11 */ /* 0x000fc6000f8010ff */
[----:B------:R1:W-:Y:S01]  /*1a2b0*/  STL [R1+0x748], R2 ;  /* 0x0007480201007387 */ /* 0x0003e20000100800 */
[----:B------:R-:W-:-:S03]  /*1a2c0*/  LEA R24, P1, R16, UR7, 0x2 ;  /* 0x0000000710187c11 */ /* 0x000fc6000f8210ff */
[----:B------:R1:W-:Y:S01]  /*1a2d0*/  STL [R1+0x750], R4 ;  /* 0x0007500401007387 */ /* 0x0003e20000100800 */
[----:B------:R-:W-:-:S03]  /*1a2e0*/  LEA R23, P2, R15, UR7, 0x2 ;  /* 0x000000070f177c11 */ /* 0x000fc6000f8410ff */
[----:B------:R1:W-:Y:S02]  /*1a2f0*/  STL [R1+0x18], R20 ;  /* 0x0000181401007387 */ /* 0x0003e40000100800 */
[----:B-1----:R-:W-:Y:S02]  /*1a300*/  SHF.R.S32.HI R2, RZ, 0x1f, R19 ;  /* 0x0000001fff027819 */ /* 0x002fe40000011413 */
[----:B------:R-:W-:Y:S02]  /*1a310*/  SHF.R.S32.HI R4, RZ, 0x1f, R16 ;  /* 0x0000001fff047819 */ /* 0x000fe40000011410 */
[----:B------:R-:W-:Y:S02]  /*1a320*/  SHF.R.S32.HI R5, RZ, 0x1f, R15 ;  /* 0x0000001fff057819 */ /* 0x000fe4000001140f */
[----:B------:R-:W-:Y:S02]  /*1a330*/  LEA R20, P3, R8, UR7, 0x2 ;  /* 0x0000000708147c11 */ /* 0x000fe4000f8610ff */
[----:B------:R-:W-:Y:S01]  /*1a340*/  LEA.HI.X R19, R19, UR8, R2, 0x2, P0 ;  /* 0x0000000813137c11 */ /* 0x000fe200080f1402 */
[----:B------:R-:W-:Y:S01]  /*1a350*/  STL [R1+0x140], R24 ;  /* 0x0001401801007387 */ /* 0x000fe20000100800 */
[----:B------:R-:W-:-:S02]  /*1a360*/  SHF.R.S32.HI R6, RZ, 0x1f, R8 ;  /* 0x0000001fff067819 */ /* 0x000fc40000011408 */
[----:B------:R-:W-:Y:S01]  /*1a370*/  LEA.HI.X R2, R16, UR8, R4, 0x2, P1 ;  /* 0x0000000810027c11 */ /* 0x000fe200088f1404 */
[----:B------:R-:W-:Y:S01]  /*1a380*/  STL [R1+0x1c0], R23 ;  /* 0x0001c01701007387 */ /* 0x000fe20000100800 */
[----:B------:R-:W-:Y:S02]  /*1a390*/  LEA.HI.X R4, R15, UR8, R5, 0x2, P2 ;  /* 0x000000080f047c11 */ /* 0x000fe400090f1405 */
[----:B------:R-:W-:Y:S01]  /*1a3a0*/  LEA.HI.X R5, R8, UR8, R6, 0x2, P3 ;  /* 0x0000000808057c11 */ /* 0x000fe200098f1406 */
[----:B------:R-:W-:Y:S04]  /*1a3b0*/  STL [R1+0x250], R20 ;  /* 0x0002501401007387 */ /* 0x000fe80000100800 */
[----:B------:R-:W-:Y:S04]  /*1a3c0*/  STL [R1+0x758], R19 ;  /* 0x0007581301007387 */ /* 0x000fe80000100800 */
[----:B------:R1:W-:Y:S04]  /*1a3d0*/  STL [R1+0x760], R2 ;  /* 0x0007600201007387 */ /* 0x0003e80000100800 */
[----:B------:R-:W-:Y:S04]  /*1a3e0*/  STL [R1+0x768], R4 ;  /* 0x0007680401007387 */ /* 0x000fe80000100800 */
[----:B------:R-:W-:Y:S01]  /*1a3f0*/  STL [R1+0x770], R5 ;  /* 0x0007700501007387 */ /* 0x000fe20000100800 */
[----:B---3--:R-:W-:-:S02]  /*1a400*/  LEA R8, P0, R3, UR7, 0x2 ;  /* 0x0000000703087c11 */ /* 0x008fc4000f8010ff */
[----:B-1----:R-:W-:-:S03]  /*1a410*/  SHF.R.S32.HI R2, RZ, 0x1f, R3 ;  /* 0x0000001fff027819 */ /* 0x002fc60000011403 */
[----:B------:R1:W-:Y:S01]  /*1a420*/  STL [R1+0x1c], R8 ;  /* 0x00001c0801007387 */ /* 0x0003e20000100800 */
[----:B------:R-:W-:Y:S02]  /*1a430*/  LEA.HI.X R3, R3, UR8, R2, 0x2, P0 ;  /* 0x0000000803037c11 */ /* 0x000fe400080f1402 */
[----:B----4-:R-:W-:Y:S02]  /*1a440*/  LEA R16, P1, R13, UR7, 0x2 ;  /* 0x000000070d107c11 */ /* 0x010fe4000f8210ff */
[----:B--2---:R-:W-:-:S03]  /*1a450*/  LEA R15, P2, R12, UR7, 0x2 ;  /* 0x000000070c0f7c11 */ /* 0x004fc6000f8410ff */
[----:B------:R-:W-:Y:S01]  /*1a460*/  STL [R1+0x144], R16 ;  /* 0x0001441001007387 */ /* 0x000fe20000100800 */
[----:B-1----:R-:W-:-:S03]  /*1a470*/  LEA R8, P3, R11, UR7, 0x2 ;  /* 0x000000070b087c11 */ /* 0x002fc6000f8610ff */
[----:B------:R-:W-:Y:S04]  /*1a480*/  STL [R1+0x1c4], R15 ;  /* 0x0001c40f01007387 */ /* 0x000fe80000100800 */
[----:B------:R-:W-:Y:S04]  /*1a490*/  STL [R1+0xad4], R3 ;  /* 0x000ad40301007387 */ /* 0x000fe80000100800 */
[----:B------:R1:W-:Y:S01]  /*1a4a0*/  STL [R1+0x254], R8 ;  /* 0x0002540801007387 */ /* 0x0003e20000100800 */
[----:B------:R-:W-:-:S03]  /*1a4b0*/  SHF.R.S32.HI R4, RZ, 0x1f, R13 ;  /* 0x0000001fff047819 */ /* 0x000fc6000001140d */
[----:B-1----:R-:W1:Y:S01]  /*1a4c0*/  S2R R8, SR_TID.X ;  /* 0x0000000000087919 */ /* 0x002e620000002100 */
[----:B------:R-:W-:Y:S02]  /*1a4d0*/  LEA.HI.X R4, R13, UR8, R4, 0x2, P1 ;  /* 0x000000080d047c11 */ /* 0x000fe400088f1404 */
[----:B------:R-:W-:Y:S02]  /*1a4e0*/  SHF.R.S32.HI R5, RZ, 0x1f, R12 ;  /* 0x0000001fff057819 */ /* 0x000fe4000001140c */
[----:B------:R-:W-:Y:S01]  /*1a4f0*/  SHF.R.S32.HI R6, RZ, 0x1f, R11 ;  /* 0x0000001fff067819 */ /* 0x000fe2000001140b */
[----:B------:R-:W-:Y:S01]  /*1a500*/  STL [R1+0x788], R4 ;  /* 0x0007880401007387 */ /* 0x000fe20000100800 */
[----:B------:R-:W-:Y:S02]  /*1a510*/  LEA.HI.X R2, R12, UR8, R5, 0x2, P2 ;  /* 0x000000080c027c11 */ /* 0x000fe400090f1405 */
[----:B------:R-:W-:-:S03]  /*1a520*/  LEA.HI.X R3, R11, UR8, R6, 0x2, P3 ;  /* 0x000000080b037c11 */ /* 0x000fc600098f1406 */
[----:B------:R2:W-:Y:S01]  /*1a530*/  STL [R1+0x328], R2 ;  /* 0x0003280201007387 */ /* 0x0005e20000100800 */
[----:B-1----:R-:W-:Y:S02]  /*1a540*/  SHF.R.U32.HI R11, RZ, 0x2, R8 ;  /* 0x00000002ff0b7819 */ /* 0x002fe40000011608 */
[----:B--2---:R-:W-:Y:S02]  /*1a550*/  SHF.R.S32.HI R2, RZ, 0x1f, R28 ;  /* 0x0000001fff027819 */ /* 0x004fe4000001141c */
[----:B------:R-:W-:-:S04]  /*1a560*/  LEA R5, P0, R28, UR7, 0x2 ;  /* 0x000000071c057c11 */ /* 0x000fc8000f8010ff */
[----:B------:R-:W-:Y:S02]  /*1a570*/  LEA.HI.X R28, R28, UR8, R2, 0x2, P0 ;  /* 0x000000081c1c7c11 */ /* 0x000fe400080f1402 */
[----:B------:R-:W-:Y:S02]  /*1a580*/  LOP3.LUT R2, R11, 0x40, RZ, 0xc0, !PT ;  /* 0x000000400b027812 */ /* 0x000fe400078ec0ff */
[----:B------:R-:W-:Y:S02]  /*1a590*/  SHF.R.S32.HI R4, RZ, 0x1f, R9 ;  /* 0x0000001fff047819 */ /* 0x000fe40000011409 */
[----:B------:R-:W-:-:S04]  /*1a5a0*/  LEA R6, P1, R9, UR7, 0x2 ;  /* 0x0000000709067c11 */ /* 0x000fc8000f8210ff */
[----:B------:R-:W-:Y:S02]  /*1a5b0*/  LEA.HI.X R4, R9, UR8, R4, 0x2, P1 ;  /* 0x0000000809047c11 */ /* 0x000fe400088f1404 */
[----:B------:R-:W1:Y:S04]  /*1a5c0*/  S2R R9, SR_TID.X ;  /* 0x0000000000097919 */ /* 0x000e680000002100 */
[----:B------:R-:W2:Y:S04]  /*1a5d0*/  S2R R11, SR_TID.X ;  /* 0x00000000000b7919 */ /* 0x000ea80000002100 */
[----:B------:R3:W-:Y:S04]  /*1a5e0*/  STL [R1+0x25c], R3 ;  /* 0x00025c0301007387 */ /* 0x0007e80000100800 */
[----:B------:R-:W-:Y:S04]  /*1a5f0*/  STL [R1+0xad8], R5 ;  /* 0x000ad80501007387 */ /* 0x000fe80000100800 */
[----:B------:R-:W-:Y:S01]  /*1a600*/  STL [R1+0xadc], R6 ;  /* 0x000adc0601007387 */ /* 0x000fe20000100800 */
[----:B-1----:R-:W-:-:S03]  /*1a610*/  LOP3.LUT R9, R9, 0x7, RZ, 0xc0, !PT ;  /* 0x0000000709097812 */ /* 0x002fc600078ec0ff */
[----:B------:R-:W-:Y:S02]  /*1a620*/  STL [R1+0xae0], R28 ;  /* 0x000ae01c01007387 */ /* 0x000fe40000100800 */
[----:B------:R-:W-:Y:S01]  /*1a630*/  IMAD R0, R9, 0x200, R0 ;  /* 0x0000020009007824 */ /* 0x000fe200078e0200 */
[--C-:B--2---:R-:W-:Y:S02]  /*1a640*/  SHF.R.U32.HI R9, RZ, 0x7, R11.reuse ;  /* 0x00000007ff097819 */ /* 0x104fe4000001160b */
[----:B------:R-:W-:Y:S01]  /*1a650*/  SHF.R.U32.HI R11, RZ, 0x7, R11 ;  /* 0x00000007ff0b7819 */ /* 0x000fe2000001160b */
[----:B------:R-:W-:Y:S03]  /*1a660*/  STL [R1+0xae4], R4 ;  /* 0x000ae40401007387 */ /* 0x000fe60000100800 */
[----:B------:R-:W-:Y:S01]  /*1a670*/  SGXT.U32 R11, R11, 0x2 ;  /* 0x000000020b0b781a */ /* 0x000fe20000000000 */
[----:B------:R1:W-:Y:S04]  /*1a680*/  STL [R1+0xae8], R0 ;  /* 0x000ae80001007387 */ /* 0x0003e80000100800 */
[----:B------:R-:W-:Y:S04]  /*1a690*/  STL [R1+0x260], RZ ;  /* 0x000260ff01007387 */ /* 0x000fe80000100800 */
[----:B------:R-:W-:Y:S01]  /*1a6a0*/  STL [R1+0x264], RZ ;  /* 0x000264ff01007387 */ /* 0x000fe20000100800 */
[----:B------:R-:W-:-:S03]  /*1a6b0*/  LOP3.LUT R13, R11, 0x7c, RZ, 0xfc, !PT ;  /* 0x0000007c0b0d7812 */ /* 0x000fc600078efcff */
[----:B------:R-:W-:Y:S04]  /*1a6c0*/  STL [R1+0x268], RZ ;  /* 0x000268ff01007387 */ /* 0x000fe80000100800 */
[----:B------:R-:W-:Y:S04]  /*1a6d0*/  STL [R1+0x26c], RZ ;  /* 0x00026cff01007387 */ /* 0x000fe80000100800 */
[----:B------:R-:W-:Y:S04]  /*1a6e0*/  STL [R1+0x210], RZ ;  /* 0x000210ff01007387 */ /* 0x000fe80000100800 */
[----:B------:R-:W-:Y:S01]  /*1a6f0*/  STL [R1+0x214], RZ ;  /* 0x000214ff01007387 */ /* 0x000fe20000100800 */
[----:B---3--:R-:W-:-:S03]  /*1a700*/  LOP3.LUT R3, R8, 0x3, RZ, 0xc0, !PT ;  /* 0x0000000308037812 */ /* 0x008fc600078ec0ff */
[----:B------:R-:W2:Y:S04]  /*1a710*/  S2R R11, SR_TID.X ;  /* 0x00000000000b7919 */ /* 0x000ea80000002100 */
[----:B------:R-:W-:Y:S04]  /*1a720*/  STL [R1+0x218], RZ ;  /* 0x000218ff01007387 */ /* 0x000fe80000100800 */
[----:B------:R-:W-:Y:S01]  /*1a730*/  STL [R1+0x21c], RZ ;  /* 0x00021cff01007387 */ /* 0x000fe20000100800 */
[----:B------:R-:W-:-:S03]  /*1a740*/  SGXT.U32 R9, R9, 0x2 ;  /* 0x000000020909781a */ /* 0x000fc60000000000 */
[----:B------:R-:W-:Y:S04]  /*1a750*/  STL [R1+0x270], RZ ;  /* 0x000270ff01007387 */ /* 0x000fe80000100800 */
[----:B------:R-:W-:Y:S04]  /*1a760*/  STL [R1+0x274], RZ ;  /* 0x000274ff01007387 */ /* 0x000fe80000100800 */
[----:B------:R-:W-:Y:S01]  /*1a770*/  STL [R1+0x278], RZ ;  /* 0x000278ff01007387 */ /* 0x000fe20000100800 */
[----:B------:R-:W-:-:S03]  /*1a780*/  IMAD R3, R3, 0x220, RZ ;  /* 0x0000022003037824 */ /* 0x000fc600078e02ff */
[----:B------:R-:W-:Y:S01]  /*1a790*/  STL [R1+0x27c], RZ ;  /* 0x00027cff01007387 */ /* 0x000fe20000100800 */
[----:B------:R-:W-:-:S03]  /*1a7a0*/  LOP3.LUT R2, R2, 0x1c, R8, 0xf8, !PT ;  /* 0x0000001c02027812 */ /* 0x000fc600078ef808 */
[----:B------:R-:W-:Y:S01]  /*1a7b0*/  STL [R1+0x290], RZ ;  /* 0x000290ff01007387 */ /* 0x000fe20000100800 */
[----:B------:R-:W-:-:S03]  /*1a7c0*/  LOP3.LUT R12, R9, 0x78, RZ, 0xfc, !PT ;  /* 0x00000078090c7812 */ /* 0x000fc600078efcff */
[----:B------:R-:W-:Y:S01]  /*1a7d0*/  STL [R1+0x294], RZ ;  /* 0x000294ff01007387 */ /* 0x000fe20000100800 */
[----:B------:R-:W-:-:S03]  /*1a7e0*/  LOP3.LUT R9, R9, 0x74, RZ, 0xfc, !PT ;  /* 0x0000007409097812 */ /* 0x000fc600078efcff */
[----:B------:R-:W-:Y:S04]  /*1a7f0*/  STL [R1+0x298], RZ ;  /* 0x000298ff01007387 */ /* 0x000fe80000100800 */
[----:B------:R-:W-:Y:S01]  /*1a800*/  STL [R1+0x29c], RZ ;  /* 0x00029cff01007387 */ /* 0x000fe20000100800 */
[----:B-1----:R-:W-:-:S03]  /*1a810*/  LOP3.LUT R0, R3, R2, RZ, 0x3c, !PT ;  /* 0x0000000203007212 */ /* 0x002fc600078e3cff */
[----:B------:R-:W-:Y:S01]  /*1a820*/  STL [R1+0x310], RZ ;  /* 0x000310ff01007387 */ /* 0x000fe20000100800 */
[----:B------:R-:W-:-:S03]  /*1a830*/  IMAD R0, R12, c[0x0][0x188], RZ ;  /* 0x000062000c007a24 */ /* 0x000fc600078e02ff */
[----:B------:R-:W-:Y:S01]  /*1a840*/  STL [R1+0x314], RZ ;  /* 0x000314ff01007387 */ /* 0x000fe20000100800 */
[----:B------:R-:W-:-:S03]  /*1a850*/  IMAD R0, R9, c[0x0][0x188], RZ ;  /* 0x0000620009007a24 */ /* 0x000fc600078e02ff */
[----:B------:R-:W-:Y:S04]  /*1a860*/  STL [R1+0x318], RZ ;  /* 0x000318ff01007387 */ /* 0x000fe80000100800 */
[----:B------:R-:W-:Y:S04]  /*1a870*/  STL [R1+0x31c], RZ ;  /* 0x00031cff01007387 */ /* 0x000fe80000100800 */
[----:B------:R-:W-:Y:S04]  /*1a880*/  STL [R1+0x300], RZ ;  /* 0x000300ff01007387 */ /* 0x000fe80000100800 */
[----:B------:R-:W-:Y:S04]  /*1a890*/  STL [R1+0x304], RZ ;  /* 0x000304ff01007387 */ /* 0x000fe80000100800 */
[----:B------:R-:W1:Y:S04]  /*1a8a0*/  S2R R9, SR_TID.X ;  /* 0x0000000000097919 */ /* 0x000e680000002100 */
[----:B------:R-:W-:Y:S04]  /*1a8b0*/  STL [R1+0x308], RZ ;  /* 0x000308ff01007387 */ /* 0x000fe80000100800 */
[----:B------:R-:W-:Y:S04]  /*1a8c0*/  STL [R1+0x30c], RZ ;  /* 0x00030cff01007387 */ /* 0x000fe80000100800 */
[----:B------:R-:W-:Y:S04]  /*1a8d0*/  STL [R1+0x2f0], RZ ;  /* 0x0002f0ff01007387 */ /* 0x000fe80000100800 */
[----:B------:R-:W-:Y:S04]  /*1a8e0*/  STL [R1+0x2f4], RZ ;  /* 0x0002f4ff01007387 */ /* 0x000fe80000100800 */
[----:B------:R-:W-:Y:S01]  /*1a8f0*/  STL [R1+0x2f8], RZ ;  /* 0x0002f8ff01007387 */ /* 0x000fe20000100800 */
[----:B--2---:R-:W-:-:S03]  /*1a900*/  SHF.R.U32.HI R12, RZ, 0x7, R11 ;  /* 0x00000007ff0c7819 */ /* 0x004fc6000001160b */
[----:B------:R-:W-:Y:S04]  /*1a910*/  STL [R1+0x2fc], RZ ;  /* 0x0002fcff01007387 */ /* 0x000fe80000100800 */
[----:B------:R-:W-:Y:S04]  /*1a920*/  STL [R1+0x2b0], RZ ;  /* 0x0002b0ff01007387 */ /* 0x000fe80000100800 */
[----:B------:R-:W-:Y:S04]  /*1a930*/  STL [R1+0x2b4], RZ ;  /* 0x0002b4ff01007387 */ /* 0x000fe80000100800 */
[----:B------:R-:W-:Y:S01]  /*1a940*/  STL [R1+0x2b8], RZ ;  /* 0x0002b8ff01007387 */ /* 0x000fe20000100800 */
[----:B------:R-:W-:-:S03]  /*1a950*/  SGXT.U32 R12, R12, 0x2 ;  /* 0x000000020c0c781a */ /* 0x000fc60000000000 */
[----:B------:R-:W-:Y:S04]  /*1a960*/  STL [R1+0x2bc], RZ ;  /* 0x0002bcff01007387 */ /* 0x000fe80000100800 */
[----:B------:R-:W-:Y:S04]  /*1a970*/  STL [R1+0x100], RZ ;  /* 0x000100ff01007387 */ /* 0x000fe80000100800 */
[----:B------:R-:W-:Y:S01]  /*1a980*/  STL [R1+0x104], RZ ;  /* 0x000104ff01007387 */ /* 0x000fe20000100800 */
[----:B------:R-:W-:-:S03]  /*1a990*/  IMAD R3, R13, c[0x0][0x188], RZ ;  /* 0x000062000d037a24 */ /* 0x000fc600078e02ff */
[----:B------:R-:W-:Y:S01]  /*1a9a0*/  STL [R1+0x108], RZ ;  /* 0x000108ff01007387 */ /* 0x000fe20000100800 */
[----:B------:R-:W-:-:S03]  /*1a9b0*/  SHF.R.U32.HI R11, RZ, 0x7, R11 ;  /* 0x00000007ff0b7819 */ /* 0x000fc6000001160b */
[----:B------:R-:W-:Y:S01]  /*1a9c0*/  STL [R1+0x10c], RZ ;  /* 0x00010cff01007387 */ /* 0x000fe20000100800 */
[----:B------:R-:W-:-:S03]  /*1a9d0*/  LOP3.LUT R15, R12, 0x70, RZ, 0xfc, !PT ;  /* 0x000000700c0f7812 */ /* 0x000fc600078efcff */
[----:B------:R-:W-:Y:S01]  /*1a9e0*/  STL [R1+0x120], RZ ;  /* 0x000120ff01007387 */ /* 0x000fe20000100800 */
[----:B------:R-:W-:-:S03]  /*1a9f0*/  LOP3.LUT R13, R12, 0x6c, RZ, 0xfc, !PT ;  /* 0x0000006c0c0d7812 */ /* 0x000fc600078efcff */
[----:B------:R-:W-:Y:S01]  /*1aa00*/  STL [R1+0x124], RZ ;  /* 0x000124ff01007387 */ /* 0x000fe20000100800 */
[----:B------:R-:W-:-:S03]  /*1aa10*/  LOP3.LUT R12, R12, 0x68, RZ, 0xfc, !PT ;  /* 0x000000680c0c7812 */ /* 0x000fc600078efcff */
[----:B------:R-:W-:Y:S01]  /*1aa20*/  STL [R1+0x128], RZ ;  /* 0x000128ff01007387 */ /* 0x000fe20000100800 */
[----:B------:R-:W-:-:S03]  /*1aa30*/  SGXT.U32 R11, R11, 0x2 ;  /* 0x000000020b0b781a */ /* 0x000fc60000000000 */
[----:B------:R-:W-:Y:S04]  /*1aa40*/  STL [R1+0x12c], RZ ;  /* 0x00012cff01007387 */ /* 0x000fe80000100800 */
[----:B------:R-:W-:Y:S01]  /*1aa50*/  STL [R1+0x130], RZ ;  /* 0x000130ff01007387 */ /* 0x000fe20000100800 */
[----:B------:R-:W-:-:S03]  /*1aa60*/  IMAD R3, R13, c[0x0][0x188], RZ ;  /* 0x000062000d037a24 */ /* 0x000fc600078e02ff */
[----:B------:R-:W-:Y:S01]  /*1aa70*/  STL [R1+0x134], RZ ;  /* 0x000134ff01007387 */ /* 0x000fe20000100800 */
[----:B------:R-:W-:-:S03]  /*1aa80*/  IMAD R0, R12, c[0x0][0x188], RZ ;  /* 0x000062000c007a24 */ /* 0x000fc600078e02ff */
[----:B------:R-:W-:Y:S01]  /*1aa90*/  STL [R1+0x138], RZ ;  /* 0x000138ff01007387 */ /* 0x000fe20000100800 */
[----:B------:R-:W-:-:S03]  /*1aaa0*/  LOP3.LUT R13, R11, 0x64, RZ, 0xfc, !PT ;  /* 0x000000640b0d7812 */ /* 0x000fc600078efcff */
[----:B------:R-:W-:Y:S01]  /*1aab0*/  STL [R1+0x13c], RZ ;  /* 0x00013cff01007387 */ /* 0x000fe20000100800 */
[----:B------:R-:W-:-:S03]  /*1aac0*/  LOP3.LUT R12, R11, 0x60, RZ, 0xfc, !PT ;  /* 0x000000600b0c7812 */ /* 0x000fc600078efcff */
[----:B------:R-:W-:Y:S01]  /*1aad0*/  STL [R1+0xf0], RZ ;  /* 0x0000f0ff01007387 */ /* 0x000fe20000100800 */
[----:B-1----:R-:W-:-:S03]  /*1aae0*/  SHF.R.U32.HI R11, RZ, 0x7, R9 ;  /* 0x00000007ff0b7819 */ /* 0x002fc60000011609 */
        /* <DEDUP_REMOVED lines=8> */
[----:B------:R-:W-:Y:S01]  /*1ab70*/  IMAD R0, R12, c[0x0][0x188], RZ ;  /* 0x000062000c007a24 */ /* 0x000fe200078e02ff */
[----:B------:R-:W-:Y:S02]  /*1ab80*/  SHF.R.U32.HI R9, RZ, 0x7, R9 ;  /* 0x00000007ff097819 */ /* 0x000fe40000011609 */
        /* <DEDUP_REMOVED lines=18> */
[----:B------:R-:W-:-:S03]  /*1acb0*/  SHF.R.U32.HI R9, RZ, 0x7, R8 ;  /* 0x00000007ff097819 */ /* 0x000fc60000011608 */
[----:B------:R-:W-:Y:S04]  /*1acc0*/  STL [R1+0x2a4], RZ ;  /* 0x0002a4ff01007387 */ /* 0x000fe80000100800 */
[----:B------:R-:W-:Y:S01]  /*1acd0*/  STL [R1+0x2a8], RZ ;  /* 0x0002a8ff01007387 */ /* 0x000fe20000100800 */
[----:B------:R-:W-:-:S03]  /*1ace0*/  SGXT.U32 R9, R9, 0x2 ;  /* 0x000000020909781a */ /* 0x000fc60000000000 */
[----:B------:R-:W-:Y:S01]  /*1acf0*/  STL [R1+0x2ac], RZ ;  /* 0x0002acff01007387 */ /* 0x000fe20000100800 */
[----:B------:R-:W-:-:S03]  /*1ad00*/  IMAD.SHL.U32 R2, R8, 0x80, RZ ;  /* 0x0000008008027824 */ /* 0x000fc600078e00ff */
[----:B------:R-:W-:Y:S01]  /*1ad10*/  STL [R1+0xb0], RZ ;  /* 0x0000b0ff01007387 */ /* 0x000fe20000100800 */
[----:B------:R-:W-:-:S03]  /*1ad20*/  SHF.R.U32.HI R8, RZ, 0x7, R8 ;  /* 0x00000007ff087819 */ /* 0x000fc60000011608 */
[----:B------:R-:W-:Y:S01]  /*1ad30*/  STL [R1+0xb4], RZ ;  /* 0x0000b4ff01007387 */ /* 0x000fe20000100800 */
[----:B------:R-:W-:-:S03]  /*1ad40*/  IMAD R0, R11, c[0x0][0x188], RZ ;  /* 0x000062000b007a24 */ /* 0x000fc600078e02ff */
[----:B------:R-:W-:Y:S01]  /*1ad50*/  STL [R1+0xb8], RZ ;  /* 0x0000b8ff01007387 */ /* 0x000fe20000100800 */
[----:B------:R-:W-:-:S03]  /*1ad60*/  LOP3.LUT R11, R9, 0x44, RZ, 0xfc, !PT ;  /* 0x00000044090b7812 */ /* 0x000fc600078efcff */
[----:B------:R-:W-:Y:S04]  /*1ad70*/  STL [R1+0xbc], RZ ;  /* 0x0000bcff01007387 */ /* 0x000fe80000100800 */
[----:B------:R-:W-:Y:S01]  /*1ad80*/  STL [R1+0xc0], RZ ;  /* 0x0000c0ff01007387 */ /* 0x000fe20000100800 */
[----:B------:R-:W-:-:S03]  /*1ad90*/  SGXT.U32 R8, R8, 0x2 ;  /* 0x000000020808781a */ /* 0x000fc60000000000 */
[----:B------:R-:W-:Y:S04]  /*1ada0*/  STL [R1+0xc4], RZ ;  /* 0x0000c4ff01007387 */ /* 0x000fe80000100800 */
[----:B------:R-:W-:Y:S01]  /*1adb0*/  STL [R1+0xc8], RZ ;  /* 0x0000c8ff01007387 */ /* 0x000fe20000100800 */
[----:B------:R-:W-:-:S03]  /*1adc0*/  IMAD R3, R12, c[0x0][0x188], RZ ;  /* 0x000062000c037a24 */ /* 0x000fc600078e02ff */
[----:B------:R-:W-:Y:S01]  /*1add0*/  STL [R1+0xcc], RZ ;  /* 0x0000ccff01007387 */ /* 0x000fe20000100800 */
[----:B------:R-:W-:-:S03]  /*1ade0*/  LOP3.LUT R12, R9, 0x48, RZ, 0xfc, !PT ;  /* 0x00000048090c7812 */ /* 0x000fc600078efcff */
[----:B------:R-:W-:Y:S01]  /*1adf0*/  STL [R1+0xd0], RZ ;  /* 0x0000d0ff01007387 */ /* 0x000fe20000100800 */
[----:B------:R-:W-:-:S03]  /*1ae00*/  IMAD R3, R11, c[0x0][0x188], RZ ;  /* 0x000062000b037a24 */ /* 0x000fc600078e02ff */
[----:B------:R-:W-:Y:S01]  /*1ae10*/  STL [R1+0xd4], RZ ;  /* 0x0000d4ff01007387 */ /* 0x000fe20000100800 */
[----:B------:R-:W-:-:S03]  /*1ae20*/  LOP3.LUT R11, R8, 0x38, RZ, 0xfc, !PT ;  /* 0x00000038080b7812 */ /* 0x000fc600078efcff */
[----:B------:R-:W-:Y:S01]  /*1ae30*/  STL [R1+0xd8], RZ ;  /* 0x0000d8ff01007387 */ /* 0x000fe20000100800 */
[----:B------:R-:W-:-:S03]  /*1ae40*/  IMAD R4, R15, c[0x0][0x188], RZ ;  /* 0x000062000f047a24 */ /* 0x000fc600078e02ff */
        /* <DEDUP_REMOVED lines=8> */
[----:B------:R-:W-:Y:S04]  /*1aed0*/  STL [R1+0xac], RZ ;  /* 0x0000acff01007387 */ /* 0x000fe80000100800 */
[----:B------:R-:W-:Y:S04]  /*1aee0*/  STL [R1+0x90], RZ ;  /* 0x000090ff01007387 */ /* 0x000fe80000100800 */
[----:B------:R-:W-:Y:S01]  /*1aef0*/  STL [R1+0x94], RZ ;  /* 0x000094ff01007387 */ /* 0x000fe20000100800 */
[----:B------:R-:W-:-:S03]  /*1af00*/  IMAD R0, R9, c[0x0][0x188], RZ ;  /* 0x0000620009007a24 */ /* 0x000fc600078e02ff */
[----:B------:R-:W-:Y:S01]  /*1af10*/  STL [R1+0x98], RZ ;  /* 0x000098ff01007387 */ /* 0x000fe20000100800 */
[----:B------:R-:W-:-:S03]  /*1af20*/  LOP3.LUT R9, R8, 0x34, RZ, 0xfc, !PT ;  /* 0x0000003408097812 */ /* 0x000fc600078efcff */
[----:B------:R-:W-:Y:S04]  /*1af30*/  STL [R1+0x9c], RZ ;  /* 0x00009cff01007387 */ /* 0x000fe80000100800 */
[----:B------:R-:W2:Y:S04]  /*1af40*/  LDL.LU R11, [R1+0x324] ;  /* 0x00032400010b7983 */ /* 0x000ea80000300800 */
[----:B------:R-:W3:Y:S01]  /*1af50*/  LDL.LU R4, [R1+0x334] ;  /* 0x0003340001047983 */ /* 0x000ee20000300800 */
[----:B------:R-:W-:-:S03]  /*1af60*/  IMAD R3, R9, c[0x0][0x188], RZ ;  /* 0x0000620009037a24 */ /* 0x000fc600078e02ff */
[----:B------:R-:W-:Y:S04]  /*1af70*/  STL [R1+0x80], RZ ;  /* 0x000080ff01007387 */ /* 0x000fe80000100800 */
[----:B------:R-:W-:Y:S04]  /*1af80*/  STL [R1+0x84], RZ ;  /* 0x000084ff01007387 */ /* 0x000fe80000100800 */
[----:B------:R-:W-:Y:S04]  /*1af90*/  STL [R1+0x88], RZ ;  /* 0x000088ff01007387 */ /* 0x000fe80000100800 */
[----:B------:R-:W-:Y:S04]  /*1afa0*/  STL [R1+0x8c], RZ ;  /* 0x00008cff01007387 */ /* 0x000fe80000100800 */
[----:B------:R-:W4:Y:S04]  /*1afb0*/  LDL.LU R6, [R1+0x148] ;  /* 0x0001480001067983 */ /* 0x000f280000300800 */
[----:B------:R-:W4:Y:S01]  /*1afc0*/  LDL.LU R5, [R1+0x14c] ;  /* 0x00014c0001057983 */ /* 0x000f220000300800 */
[----:B------:R-:W-:-:S03]  /*1afd0*/  LOP3.LUT R12, R8, 0x3c, RZ, 0xfc, !PT ;  /* 0x0000003c080c7812 */ /* 0x000fc600078efcff */
[----:B------:R-:W4:Y:S02]  /*1afe0*/  LDL.LU R3, [R1+0x1c8] ;  /* 0x0001c80001037983 */ /* 0x000f240000300800 */
[----:B------:R-:W-:Y:S02]  /*1aff0*/  IMAD R0, R12, c[0x0][0x188], RZ ;  /* 0x000062000c007a24 */ /* 0x000fe400078e02ff */
[----:B------:R-:W4:Y:S04]  /*1b000*/  LDL.LU R24, [R1+0x1cc] ;  /* 0x0001cc0001187983 */ /* 0x000f280000300800 */
[----:B------:R-:W4:Y:S04]  /*1b010*/  LDL.LU R12, [R1+0x32c] ;  /* 0x00032c00010c7983 */ /* 0x000f280000300800 */
[----:B------:R-:W-:Y:S04]  /*1b020*/  STL [R1+0x2c0], RZ ;  /* 0x0002c0ff01007387 */ /* 0x000fe80000100800 */
[----:B------:R-:W-:Y:S04]  /*1b030*/  STL [R1+0x2c4], RZ ;  /* 0x0002c4ff01007387 */ /* 0x000fe80000100800 */
[----:B------:R-:W-:Y:S04]  /*1b040*/  STL [R1+0x2c8], RZ ;  /* 0x0002c8ff01007387 */ /* 0x000fe80000100800 */
[----:B------:R-:W-:Y:S04]  /*1b050*/  STL [R1+0x2cc], RZ ;  /* 0x0002ccff01007387 */ /* 0x000fe80000100800 */
[----:B------:R-:W4:Y:S01]  /*1b060*/  LDL.LU R9, [R1+0x330] ;  /* 0x0003300001097983 */ /* 0x000f220000300800 */
[----:B------:R-:W-:-:S03]  /*1b070*/  LOP3.LUT R8, R8, 0x30, RZ, 0xfc, !PT ;  /* 0x0000003008087812 */ /* 0x000fc600078efcff */
[----:B------:R-:W4:Y:S04]  /*1b080*/  LDL.LU R23, [R1+0x20] ;  /* 0x0000200001177983 */ /* 0x000f280000300800 */
[----:B------:R-:W-:Y:S04]  /*1b090*/  STL [R1+0x280], RZ ;  /* 0x000280ff01007387 */ /* 0x000fe80000100800 */
[----:B------:R-:W-:Y:S04]  /*1b0a0*/  STL [R1+0x284], RZ ;  /* 0x000284ff01007387 */ /* 0x000fe80000100800 */
[----:B------:R-:W-:Y:S04]  /*1b0b0*/  STL [R1+0x288], RZ ;  /* 0x000288ff01007387 */ /* 0x000fe80000100800 */
[----:B------:R-:W-:Y:S01]  /*1b0c0*/  STL [R1+0x28c], RZ ;  /* 0x00028cff01007387 */ /* 0x000fe20000100800 */
[----:B------:R-:W-:-:S03]  /*1b0d0*/  IMAD R0, R8, c[0x0][0x188], RZ ;  /* 0x0000620008007a24 */ /* 0x000fc600078e02ff */
[----:B------:R-:W4:Y:S04]  /*1b0e0*/  LDL.LU R20, [R1+0x338] ;  /* 0x0003380001147983 */ /* 0x000f280000300800 */
[----:B------:R-:W4:Y:S04]  /*1b0f0*/  LDL.LU R19, [R1+0x150] ;  /* 0x0001500001137983 */ /* 0x000f280000300800 */
[----:B------:R-:W4:Y:S01]  /*1b100*/  LDL.LU R8, [R1+0x33c] ;  /* 0x00033c0001087983 */ /* 0x000f220000300800 */
[----:B------:R-:W-:Y:S01]  /*1b110*/  IMAD.MOV.U32 R15, RZ, RZ, 0x7f ;  /* 0x0000007fff0f7424 */ /* 0x000fe200078e00ff */
[----:B------:R-:W-:-:S02]  /*1b120*/  LOP3.LUT R2, R2, 0x7000, RZ, 0xc0, !PT ;  /* 0x0000700002027812 */ /* 0x000fc400078ec0ff */
[----:B------:R-:W4:Y:S02]  /*1b130*/  LDL.LU R0, [R1+0x340] ;  /* 0x0003400001007983 */ /* 0x000f240000300800 */
[----:B------:R-:W-:Y:S02]  /*1b140*/  IADD3 R15, R15, c[0x0][0x180], RZ ;  /* 0x000060000f0f7a10 */ /* 0x000fe40007ffe0ff */
[----:B------:R-:W4:Y:S02]  /*1b150*/  LDL.LU R28, [R1+0x344] ;  /* 0x00034400011c7983 */ /* 0x000f240000300800 */
[----:B------:R-:W-:Y:S02]  /*1b160*/  SHF.R.S32.HI R13, RZ, 0x1f, R15 ;  /* 0x0000001fff0d7819 */ /* 0x000fe4000001140f */
[----:B------:R-:W4:Y:S02]  /*1b170*/  LDL.LU R16, [R1+0x24] ;  /* 0x0000240001107983 */ /* 0x000f240000300800 */
[----:B------:R-:W-:-:S02]  /*1b180*/  LEA.HI R13, R13, R15, RZ, 0x7 ;  /* 0x0000000f0d0d7211 */ /* 0x000fc400078f38ff */
[----:B------:R-:W4:Y:S02]  /*1b190*/  LDL.LU R15, [R1+0x348] ;  /* 0x00034800010f7983 */ /* 0x000f240000300800 */
[----:B------:R-:W-:-:S06]  /*1b1a0*/  SHF.R.S32.HI R13, RZ, 0x7, R13 ;  /* 0x00000007ff0d7819 */ /* 0x000fcc000001140d */
[----:B------:R-:W4:Y:S01]  /*1b1b0*/  LDL.LU R13, [R1+0x154] ;  /* 0x00015400010d7983 */ /* 0x000f220000300800 */
[----:B--2---:R-:W-:Y:S02]  /*1b1c0*/  IADD3 R11, P4, R11, c[0x0][0x168], RZ ;  /* 0x00005a000b0b7a10 */ /* 0x004fe40007f9e0ff */
[----:B---3--:R-:W-:-:S03]  /*1b1d0*/  IADD3 R4, P5, R4, c[0x0][0x168], RZ ;  /* 0x00005a0004047a10 */ /* 0x008fc60007fbe0ff */
[----:B------:R1:W-:Y:S04]  /*1b1e0*/  STL [R1+0x37c], R11 ;  /* 0x00037c0b01007387 */ /* 0x0003e80000100800 */
[----:B-1----:R-:W2:Y:S04]  /*1b1f0*/  LDL.LU R11, [R1+0x34c] ;  /* 0x00034c00010b7983 */ /* 0x002ea80000300800 */
[----:B------:R-:W-:Y:S04]  /*1b200*/  STL [R1+0x7f0], R2 ;  /* 0x0007f00201007387 */ /* 0x000fe80000100800 */
[----:B------:R1:W-:Y:S01]  /*1b210*/  STL [R1+0x384], R4 ;  /* 0x0003840401007387 */ /* 0x0003e20000100800 */
[----:B----4-:R-:W-:-:S02]  /*1b220*/  IADD3 R5, P0, R5, c[0x0][0x168], RZ ;  /* 0x00005a0005057a10 */ /* 0x010fc40007f1e0ff */
[----:B-1----:R-:W-:Y:S02]  /*1b230*/  IADD3 R4, P3, R6, c[0x0][0x168], RZ ;  /* 0x00005a0006047a10 */ /* 0x002fe40007f7e0ff */
[----:B------:R-:W-:-:S03]  /*1b240*/  IADD3 R3, P2, R3, c[0x0][0x168], RZ ;  /* 0x00005a0003037a10 */ /* 0x000fc60007f5e0ff */
[----:B------:R1:W-:Y:S01]  /*1b250*/  STL [R1+0x38c], R4 ;  /* 0x00038c0401007387 */ /* 0x0003e20000100800 */
[----:B------:R-:W-:-:S03]  /*1b260*/  IADD3.X R12, R12, c[0x0][0x16c], RZ, P4, !PT ;  /* 0x00005b000c0c7a10 */ /* 0x000fc600027fe4ff */
[----:B-1----:R-:W3:Y:S04]  /*1b270*/  LDL.LU R4, [R1+0x1d4] ;  /* 0x0001d40001047983 */ /* 0x002ee80000300800 */
[----:B------:R1:W-:Y:S04]  /*1b280*/  STL [R1+0x394], R5 ;  /* 0x0003940501007387 */ /* 0x0003e80000100800 */
[----:B------:R-:W4:Y:S04]  /*1b290*/  LDL.LU R6, [R1+0x350] ;  /* 0x0003500001067983 */ /* 0x000f280000300800 */
[----:B------:R1:W-:Y:S04]  /*1b2a0*/  STL [R1+0x39c], R3 ;  /* 0x00039c0301007387 */ /* 0x0003e80000100800 */
[----:B-1----:R-:W2:Y:S01]  /*1b2b0*/  LDL.LU R5, [R1+0x354] ;  /* 0x0003540001057983 */ /* 0x002ea20000300800 */
[----:B------:R-:W-:-:S05]  /*1b2c0*/  IADD3 R3, P1, R24, c[0x0][0x168], RZ ;  /* 0x00005a0018037a10 */ /* 0x000fca0007f3e0ff */
[----:B------:R1:W-:Y:S01]  /*1b2d0*/  STL [R1+0x3a4], R3 ;  /* 0x0003a40301007387 */ /* 0x0003e20000100800 */
[----:B------:R-:W-:Y:S02]  /*1b2e0*/  IADD3.X R9, R9, c[0x0][0x16c], RZ, P5, !PT ;  /* 0x00005b0009097a10 */ /* 0x000fe40002ffe4ff */
[----:B------:R-:W-:Y:S01]  /*1b2f0*/  IADD3 R23, P5, R23, c[0x0][0x168], RZ ;  /* 0x00005a0017177a10 */ /* 0x000fe20007fbe0ff */
[----:B-1----:R-:W2:Y:S04]  /*1b300*/  LDL.LU R3, [R1+0x28] ;  /* 0x0000280001037983 */ /* 0x002ea80000300800 */
[----:B------:R1:W-:Y:S01]  /*1b310*/  STL [R1+0x378], R12 ;  /* 0x0003780c01007387 */ /* 0x0003e20000100800 */
[----:B------:R-:W-:-:S03]  /*1b320*/  IADD3.X R20, R20, c[0x0][0x16c], RZ, P3, !PT ;  /* 0x00005b0014147a10 */ /* 0x000fc60001ffe4ff */
[----:B------:R-:W2:Y:S01]  /*1b330*/  LDL.LU R24, [R1+0x358] ;  /* 0x0003580001187983 */ /* 0x000ea20000300800 */
[----:B-1----:R-:W-:-:S03]  /*1b340*/  IADD3 R12, P4, R7, c[0x0][0x168], RZ ;  /* 0x00005a00070c7a10 */ /* 0x002fc60007f9e0ff */
[----:B------:R-:W2:Y:S01]  /*1b350*/  LDL.LU R7, [R1+0x1d0] ;  /* 0x0001d00001077983 */ /* 0x000ea20000300800 */
[----:B------:R-:W-:-:S03]  /*1b360*/  IADD3 R19, P3, R19, c[0x0][0x168], RZ ;  /* 0x00005a0013137a10 */ /* 0x000fc60007f7e0ff */
[----:B------:R1:W-:Y:S01]  /*1b370*/  STL [R1+0x3ac], R12 ;  /* 0x0003ac0c01007387 */ /* 0x0003e20000100800 */
[----:B------:R-:W-:-:S03]  /*1b380*/  IADD3.X R8, R8, c[0x0][0x16c], RZ, P0, !PT ;  /* 0x00005b0008087a10 */ /* 0x000fc600007fe4ff */
[----:B-1----:R-:W3:Y:S04]  /*1b390*/  LDL.LU R12, [R1+0x158] ;  /* 0x00015800010c7983 */ /* 0x002ee80000300800 */
[----:B------:R1:W-:Y:S04]  /*1b3a0*/  STL [R1+0x380], R9 ;  /* 0x0003800901007387 */ /* 0x0003e80000100800 */
        /* <DEDUP_REMOVED lines=8> */
[----:B-1----:R-:W3:Y:S01]  /*1b430*/  LDL.LU R8, [R1+0xb10] ;  /* 0x000b100001087983 */ /* 0x002ee20000300800 */
[----:B--2---:R-:W-:-:S05]  /*1b440*/  IADD3 R7, P0, R7, c[0x0][0x168], RZ ;  /* 0x00005a0007077a10 */ /* 0x004fca0007f1e0ff */
[----:B------:R1:W-:Y:S02]  /*1b450*/  STL [R1+0x3c4], R7 ;  /* 0x0003c40701007387 */ /* 0x0003e40000100800 */
[----:B-1----:R-:W-:-:S05]  /*1b460*/  IADD3.X R7, R0, c[0x0][0x16c], RZ, P2, !PT ;  /* 0x00005b0000077a10 */ /* 0x002fca00017fe4ff */
[----:B------:R1:W-:Y:S02]  /*1b470*/  STL [R1+0x398], R7 ;  /* 0x0003980701007387 */ /* 0x0003e40000100800 */
[----:B-1----:R-:W-:Y:S02]  /*1b480*/  IADD3.X R7, R28, c[0x0][0x16c], RZ, P1, !PT ;  /* 0x00005b001c077a10 */ /* 0x002fe40000ffe4ff */
[----:B---3--:R-:W-:Y:S02]  /*1b490*/  IADD3 R0, P2, R8, c[0x0][0x168], RZ ;  /* 0x00005a0008007a10 */ /* 0x008fe40007f5e0ff */
[----:B------:R-:W-:-:S03]  /*1b4a0*/  IADD3 R8, P1, R16, c[0x0][0x168], RZ ;  /* 0x00005a0010087a10 */ /* 0x000fc60007f3e0ff */
[----:B------:R1:W-:Y:S04]  /*1b4b0*/  STL [R1+0x3cc], R0 ;  /* 0x0003cc0001007387 */ /* 0x0003e80000100800 */
[----:B------:R2:W-:Y:S01]  /*1b4c0*/  STL [R1+0x3a0], R7 ;  /* 0x0003a00701007387 */ /* 0x0005e20000100800 */
[----:B-1----:R-:W-:-:S03]  /*1b4d0*/  IADD3.X R0, R15, c[0x0][0x16c], RZ, P4, !PT ;  /* 0x00005b000f007a10 */ /* 0x002fc600027fe4ff */
[----:B------:R-:W-:Y:S01]  /*1b4e0*/  STL [R1+0x3d4], R8 ;  /* 0x0003d40801007387 */ /* 0x000fe20000100800 */
[----:B--2---:R-:W-:-:S03]  /*1b4f0*/  IADD3 R7, P4, R13, c[0x0][0x168], RZ ;  /* 0x00005a000d077a10 */ /* 0x004fc60007f9e0ff */
[----:B------:R-:W2:Y:S04]  /*1b500*/  LDL.LU R16, [R1+0x364] ;  /* 0x0003640001107983 */ /* 0x000ea80000300800 */
[----:B------:R1:W-:Y:S04]  /*1b510*/  STL [R1+0x3a8], R0 ;  /* 0x0003a80001007387 */ /* 0x0003e80000100800 */
[----:B------:R3:W-:Y:S04]  /*1b520*/  STL [R1+0x3dc], R7 ;  /* 0x0003dc0701007387 */ /* 0x0007e80000100800 */
[----:B------:R-:W2:Y:S01]  /*1b530*/  LDL.LU R13, [R1+0x2c] ;  /* 0x00002c00010d7983 */ /* 0x000ea20000300800 */
[----:B-1----:R-:W-:-:S03]  /*1b540*/  IADD3.X R0, R11, c[0x0][0x16c], RZ, P5, !PT ;  /* 0x00005b000b007a10 */ /* 0x002fc60002ffe4ff */
[----:B------:R-:W2:Y:S01]  /*1b550*/  LDL.LU R11, [R1+0x368] ;  /* 0x00036800010b7983 */ /* 0x000ea20000300800 */
[----:B------:R-:W-:-:S03]  /*1b560*/  IADD3 R4, P5, R4, c[0x0][0x168], RZ ;  /* 0x00005a0004047a10 */ /* 0x000fc60007fbe0ff */
[----:B------:R4:W-:Y:S04]  /*1b570*/  STL [R1+0x3b0], R0 ;  /* 0x0003b00001007387 */ /* 0x0009e80000100800 */
[----:B---3--:R-:W3:Y:S04]  /*1b580*/  LDL.LU R7, [R1+0x15c] ;  /* 0x00015c0001077983 */ /* 0x008ee80000300800 */
[----:B------:R-:W3:Y:S01]  /*1b590*/  LDL.LU R28, [R1+0x36c] ;  /* 0x00036c00011c7983 */ /* 0x000ee20000300800 */
[----:B----4-:R-:W-:-:S03]  /*1b5a0*/  IADD3.X R0, R6, c[0x0][0x16c], RZ, P3, !PT ;  /* 0x00005b0006007a10 */ /* 0x010fc60001ffe4ff */
[----:B------:R-:W4:Y:S01]  /*1b5b0*/  LDL.LU R15, [R1+0x1dc] ;  /* 0x0001dc00010f7983 */ /* 0x000f220000300800 */
[----:B------:R-:W-:-:S03]  /*1b5c0*/  IADD3 R8, P3, R9, c[0x0][0x168], RZ ;  /* 0x00005a0009087a10 */ /* 0x000fc60007f7e0ff */
[----:B------:R-:W3:Y:S04]  /*1b5d0*/  LDL.LU R6, [R1+0x370] ;  /* 0x0003700001067983 */ /* 0x000ee80000300800 */
[----:B------:R1:W-:Y:S04]  /*1b5e0*/  STL [R1+0x3e4], R4 ;  /* 0x0003e40401007387 */ /* 0x0003e80000100800 */
[----:B------:R1:W-:Y:S02]  /*1b5f0*/  STL [R1+0x3b8], R0 ;  /* 0x0003b80001007387 */ /* 0x0003e40000100800 */
[----:B-1----:R-:W-:-:S02]  /*1b600*/  IADD3.X R4, R5, c[0x0][0x16c], RZ, P0, !PT ;  /* 0x00005b0005047a10 */ /* 0x002fc400007fe4ff */
[----:B------:R-:W-:Y:S01]  /*1b610*/  STL [R1+0x3ec], R8 ;  /* 0x0003ec0801007387 */ /* 0x000fe20000100800 */
[----:B------:R-:W-:-:S03]  /*1b620*/  IADD3 R0, P0, R3, c[0x0][0x168], RZ ;  /* 0x00005a0003007a10 */ /* 0x000fc60007f1e0ff */
[----:B------:R-:W-:Y:S01]  /*1b630*/  STL [R1+0x3c0], R4 ;  /* 0x0003c00401007387 */ /* 0x000fe20000100800 */
[----:B------:R-:W-:-:S03]  /*1b640*/  IADD3.X R3, R24, c[0x0][0x16c], RZ, P2, !PT ;  /* 0x00005b0018037a10 */ /* 0x000fc600017fe4ff */
[----:B------:R-:W4:Y:S04]  /*1b650*/  LDL.LU R5, [R1+0x498] ;  /* 0x0004980001057983 */ /* 0x000f280000300800 */
[----:B------:R1:W-:Y:S04]  /*1b660*/  STL [R1+0x3f4], R0 ;  /* 0x0003f40001007387 */ /* 0x0003e80000100800 */
[----:B------:R1:W-:Y:S02]  /*1b670*/  STL [R1+0x3c8], R3 ;  /* 0x0003c80301007387 */ /* 0x0003e40000100800 */
[----:B-1----:R-:W-:-:S02]  /*1b680*/  IADD3 R0, P2, R12, c[0x0][0x168], RZ ;  /* 0x00005a000c007a10 */ /* 0x002fc40007f5e0ff */
[----:B------:R-:W4:Y:S01]  /*1b690*/  LDL.LU R12, [R1+0x30] ;  /* 0x00003000010c7983 */ /* 0x000f220000300800 */
[----:B------:R-:W-:-:S03]  /*1b6a0*/  IADD3.X R3, R23, c[0x0][0x16c], RZ, P1, !PT ;  /* 0x00005b0017037a10 */ /* 0x000fc60000ffe4ff */
[----:B------:R-:W4:Y:S04]  /*1b6b0*/  LDL.LU R24, [R1+0x5bc] ;  /* 0x0005bc0001187983 */ /* 0x000f280000300800 */
[----:B------:R1:W-:Y:S04]  /*1b6c0*/  STL [R1+0x3fc], R0 ;  /* 0x0003fc0001007387 */ /* 0x0003e80000100800 */
[----:B------:R-:W4:Y:S04]  /*1b6d0*/  LDL.LU R23, [R1+0x5c0] ;  /* 0x0005c00001177983 */ /* 0x000f280000300800 */
[----:B------:R1:W-:Y:S02]  /*1b6e0*/  STL [R1+0x3d0], R3 ;  /* 0x0003d00301007387 */ /* 0x0003e40000100800 */
[----:B-1----:R-:W-:-:S02]  /*1b6f0*/  IADD3 R0, P1, R20, c[0x0][0x168], RZ ;  /* 0x00005a0014007a10 */ /* 0x002fc40007f3e0ff */
[----:B------:R-:W4:Y:S04]  /*1b700*/  LDL.LU R9, [R1+0x5c4] ;  /* 0x0005c40001097983 */ /* 0x000f280000300800 */
[----:B------:R1:W-:Y:S01]  /*1b710*/  STL [R1+0x404], R0 ;  /* 0x0004040001007387 */ /* 0x0003e20000100800 */
[----:B------:R-:W-:-:S03]  /*1b720*/  IADD3.X R3, R19, c[0x0][0x16c], RZ, P4, !PT ;  /* 0x00005b0013037a10 */ /* 0x000fc600027fe4ff */
[----:B------:R-:W4:Y:S01]  /*1b730*/  LDL.LU R8, [R1+0x5c8] ;  /* 0x0005c80001087983 */ /* 0x000f220000300800 */
[----:B------:R-:W-:-:S03]  /*1b740*/  IADD3 R19, P4, R10, c[0x0][0x168], RZ ;  /* 0x00005a000a137a10 */ /* 0x000fc60007f9e0ff */
[----:B-1----:R-:W4:Y:S04]  /*1b750*/  LDL.LU R0, [R1+0x34] ;  /* 0x0000340001007983 */ /* 0x002f280000300800 */
[----:B------:R1:W-:Y:S04]  /*1b760*/  STL [R1+0x3d8], R3 ;  /* 0x0003d80301007387 */ /* 0x0003e80000100800 */
[----:B------:R-:W4:Y:S04]  /*1b770*/  LDL.LU R4, [R1+0x5cc] ;  /* 0x0005cc0001047983 */ /* 0x000f280000300800 */
[----:B-1----:R-:W4:Y:S04]  /*1b780*/  LDL.LU R3, [R1+0x164] ;  /* 0x0001640001037983 */ /* 0x002f280000300800 */
[----:B------:R-:W4:Y:S04]  /*1b790*/  LDL.LU R20, [R1+0x5d0] ;  /* 0x0005d00001147983 */ /* 0x000f280000300800 */
[----:B------:R-:W4:Y:S04]  /*1b7a0*/  LDL.LU R10, [R1+0x1e0] ;  /* 0x0001e000010a7983 */ /* 0x000f280000300800 */
[----:B------:R1:W-:Y:S04]  /*1b7b0*/  STL [R1+0x40c], R19 ;  /* 0x00040c1301007387 */ /* 0x0003e80000100800 */
[----:B-1----:R-:W4:Y:S01]  /*1b7c0*/  LDL.LU R19, [R1+0x1e4] ;  /* 0x0001e40001137983 */ /* 0x002f220000300800 */
[----:B--2---:R-:W-:-:S05]  /*1b7d0*/  IADD3.X R16, R16, c[0x0][0x16c], RZ, P5, !PT ;  /* 0x00005b0010107a10 */ /* 0x004fca0002ffe4ff */
[----:B------:R1:W-:Y:S01]  /*1b7e0*/  STL [R1+0x3e0], R16 ;  /* 0x0003e01001007387 */ /* 0x0003e20000100800 */
[----:B------:R-:W-:-:S03]  /*1b7f0*/  IADD3 R13, P5, R13, c[0x0][0x168], RZ ;  /* 0x00005a000d0d7a10 */ /* 0x000fc60007fbe0ff */
[----:B-1----:R-:W2:Y:S01]  /*1b800*/  LDL.LU R16, [R1+0x5d4] ;  /* 0x0005d40001107983 */ /* 0x002ea20000300800 */
[----:B------:R-:W-:-:S03]  /*1b810*/  IADD3.X R11, R11, c[0x0][0x16c], RZ, P3, !PT ;  /* 0x00005b000b0b7a10 */ /* 0x000fc60001ffe4ff */
[----:B------:R1:W-:Y:S04]  /*1b820*/  STL [R1+0x414], R13 ;  /* 0x0004140d01007387 */ /* 0x0003e80000100800 */
[----:B-1----:R-:W2:Y:S04]  /*1b830*/  LDL.LU R13, [R1+0xb0c] ;  /* 0x000b0c00010d7983 */ /* 0x002ea80000300800 */
[----:B------:R1:W-:Y:S04]  /*1b840*/  STL [R1+0x3e8], R11 ;  /* 0x0003e80b01007387 */ /* 0x0003e80000100800 */
[----:B-1----:R-:W2:Y:S01]  /*1b850*/  LDL.LU R11, [R1+0xb08] ;  /* 0x000b0800010b7983 */ /* 0x002ea20000300800 */
[----:B---3--:R-:W-:-:S05]  /*1b860*/  IADD3 R7, P3, R7, c[0x0][0x168], RZ ;  /* 0x00005a0007077a10 */ /* 0x008fca0007f7e0ff */
[----:B------:R1:W-:Y:S01]  /*1b870*/  STL [R1+0x41c], R7 ;  /* 0x00041c0701007387 */ /* 0x0003e20000100800 */
[----:B------:R-:W-:Y:S02]  /*1b880*/  IADD3.X R6, R6, c[0x0][0x16c], RZ, P2, !PT ;  /* 0x00005b0006067a10 */ /* 0x000fe400017fe4ff */
[----:B-1----:R-:W-:Y:S02]  /*1b890*/  IADD3.X R7, R28, c[0x0][0x16c], RZ, P0, !PT ;  /* 0x00005b001c077a10 */ /* 0x002fe400007fe4ff */
[----:B----4-:R-:W-:-:S03]  /*1b8a0*/  IADD3 R28, P0, R15, c[0x0][0x168], RZ ;  /* 0x00005a000f1c7a10 */ /* 0x010fc60007f1e0ff */
[----:B------:R1:W-:Y:S04]  /*1b8b0*/  STL [R1+0x3f0], R7 ;  /* 0x0003f00701007387 */ /* 0x0003e80000100800 */
[----:B-1----:R-:W3:Y:S04]  /*1b8c0*/  LDL.LU R7, [R1+0x5d8] ;  /* 0x0005d80001077983 */ /* 0x002ee80000300800 */
[----:B------:R-:W4:Y:S04]  /*1b8d0*/  LDL.LU R15, [R1+0x38] ;  /* 0x00003800010f7983 */ /* 0x000f280000300800 */
[----:B------:R1:W-:Y:S01]  /*1b8e0*/  STL [R1+0x424], R28 ;  /* 0x0004241c01007387 */ /* 0x0003e20000100800 */
[----:B------:R-:W-:-:S03]  /*1b8f0*/  IADD3.X R5, R5, c[0x0][0x16c], RZ, P1, !PT ;  /* 0x00005b0005057a10 */ /* 0x000fc60000ffe4ff */
[----:B-1----:R-:W3:Y:S04]  /*1b900*/  LDL.LU R28, [R1+0x5dc] ;  /* 0x0005dc00011c7983 */ /* 0x002ee80000300800 */
[----:B------:R2:W-:Y:S01]  /*1b910*/  STL [R1+0x3f8], R6 ;  /* 0x0003f80601007387 */ /* 0x0005e20000100800 */
[----:B------:R-:W-:Y:S02]  /*1b920*/  IADD3 R12, P1, R12, c[0x0][0x168], RZ ;  /* 0x00005a000c0c7a10 */ /* 0x000fe40007f3e0ff */
[----:B--2---:R-:W-:Y:S02]  /*1b930*/  IADD3 R6, P2, R11, c[0x0][0x168], RZ ;  /* 0x00005a000b067a10 */ /* 0x004fe40007f5e0ff */
[----:B------:R-:W2:Y:S04]  /*1b940*/  LDL.LU R11, [R1+0x160] ;  /* 0x00016000010b7983 */ /* 0x000ea80000300800 */
[----:B------:R1:W-:Y:S04]  /*1b950*/  STL [R1+0x42c], R6 ;  /* 0x00042c0601007387 */ /* 0x0003e80000100800 */
[----:B-1----:R-:W3:Y:S04]  /*1b960*/  LDL.LU R6, [R1+0x168] ;  /* 0x0001680001067983 */ /* 0x002ee80000300800 */
[----:B------:R1:W-:Y:S04]  /*1b970*/  STL [R1+0x400], R5 ;  /* 0x0004000501007387 */ /* 0x0003e80000100800 */
[----:B-1----:R-:W3:Y:S04]  /*1b980*/  LDL.LU R5, [R1+0x5e0] ;  /* 0x0005e00001057983 */ /* 0x002ee80000300800 */
[----:B------:R1:W-:Y:S04]  /*1b990*/  STL [R1+0x434], R12 ;  /* 0x0004340c01007387 */ /* 0x0003e80000100800 */
[----:B-1----:R-:W3:Y:S01]  /*1b9a0*/  LDL.LU R12, [R1+0xb04] ;  /* 0x000b0400010c7983 */ /* 0x002ee20000300800 */
[----:B------:R-:W-:-:S05]  /*1b9b0*/  IADD3.X R24, R24, c[0x0][0x16c], RZ, P4, !PT ;  /* 0x00005b0018187a10 */ /* 0x000fca00027fe4ff */
[----:B------:R1:W-:Y:S04]  /*1b9c0*/  STL [R1+0x408], R24 ;  /* 0x0004081801007387 */ /* 0x0003e80000100800 */
[----:B-1----:R-:W4:Y:S01]  /*1b9d0*/  LDL.LU R24, [R1+0x1e8] ;  /* 0x0001e80001187983 */ /* 0x002f220000300800 */
[----:B------:R-:W-:Y:S02]  /*1b9e0*/  IADD3.X R4, R4, c[0x0][0x16c], RZ, P2, !PT ;  /* 0x00005b0004047a10 */ /* 0x000fe400017fe4ff */
[----:B--2---:R-:W-:-:S05]  /*1b9f0*/  IADD3 R11, P4, R11, c[0x0][0x168], RZ ;  /* 0x00005a000b0b7a10 */ /* 0x004fca0007f9e0ff */
[----:B------:R1:W-:Y:S02]  /*1ba00*/  STL [R1+0x43c], R11 ;  /* 0x00043c0b01007387 */ /* 0x0003e40000100800 */
[----:B-1----:R-:W-:Y:S02]  /*1ba10*/  IADD3.X R11, R23, c[0x0][0x16c], RZ, P5, !PT ;  /* 0x00005b00170b7a10 */ /* 0x002fe40002ffe4ff */
[----:B------:R-:W-:Y:S01]  /*1ba20*/  IADD3 R10, P5, R10, c[0x0][0x168], RZ ;  /* 0x00005a000a0a7a10 */ /* 0x000fe20007fbe0ff */
[----:B------:R-:W2:Y:S04]  /*1ba30*/  LDL.LU R23, [R1+0x5e4] ;  /* 0x0005e40001177983 */ /* 0x000ea80000300800 */
[----:B------:R1:W-:Y:S04]  /*1ba40*/  STL [R1+0x410], R11 ;  /* 0x0004100b01007387 */ /* 0x0003e80000100800 */
[----:B------:R3:W-:Y:S01]  /*1ba50*/  STL [R1+0x444], R10 ;  /* 0x0004440a01007387 */ /* 0x0007e20000100800 */
[----:B-1----:R-:W-:-:S02]  /*1ba60*/  IADD3.X R11, R9, c[0x0][0x16c], RZ, P3, !PT ;  /* 0x00005b00090b7a10 */ /* 0x002fc40001ffe4ff */
[----:B------:R-:W-:Y:S02]  /*1ba70*/  IADD3.X R9, R8, c[0x0][0x16c], RZ, P0, !PT ;  /* 0x00005b0008097a10 */ /* 0x000fe400007fe4ff */
[----:B------:R-:W-:Y:S01]  /*1ba80*/  IADD3 R8, P0, R0, c[0x0][0x168], RZ ;  /* 0x00005a0000087a10 */ /* 0x000fe20007f1e0ff */
[----:B------:R-:W-:Y:S01]  /*1ba90*/  STL [R1+0x418], R11 ;  /* 0x0004180b01007387 */ /* 0x000fe20000100800 */
[----:B---3--:R-:W-:Y:S02]  /*1baa0*/  IADD3 R10, P3, R12, c[0x0][0x168], RZ ;  /* 0x00005a000c0a7a10 */ /* 0x008fe40007f7e0ff */
[----:B------:R-:W-:-:S03]  /*1bab0*/  IADD3 R0, P2, R3, c[0x0][0x168], RZ ;  /* 0x00005a0003007a10 */ /* 0x000fc60007f5e0ff */
[----:B------:R-:W-:Y:S01]  /*1bac0*/  STL [R1+0x44c], R10 ;  /* 0x00044c0a01007387 */ /* 0x000fe20000100800 */
[----:B------:R-:W-:-:S03]  /*1bad0*/  IADD3.X R3, R20, c[0x0][0x16c], RZ, P1, !PT ;  /* 0x00005b0014037a10 */ /* 0x000fc60000ffe4ff */
[----:B------:R-:W-:Y:S04]  /*1bae0*/  STL [R1+0x420], R9 ;  /* 0x0004200901007387 */ /* 0x000fe80000100800 */
[----:B------:R-:W-:Y:S04]  /*1baf0*/  STL [R1+0x454], R8 ;  /* 0x0004540801007387 */ /* 0x000fe80000100800 */
[----:B------:R-:W-:Y:S04]  /*1bb00*/  STL [R1+0x428], R4 ;  /* 0x0004280401007387 */ /* 0x000fe80000100800 */
[----:B------:R-:W3:Y:S04]  /*1bb10*/  LDL.LU R20, [R1+0x5e8] ;  /* 0x0005e80001147983 */ /* 0x000ee80000300800 */
[----:B------:R1:W-:Y:S04]  /*1bb20*/  STL [R1+0x45c], R0 ;  /* 0x00045c0001007387 */ /* 0x0003e80000100800 */
[----:B------:R4:W-:Y:S01]  /*1bb30*/  STL [R1+0x430], R3 ;  /* 0x0004300301007387 */ /* 0x0009e20000100800 */
[----:B-1----:R-:W-:-:S03]  /*1bb40*/  IADD3 R0, P1, R19, c[0x0][0x168], RZ ;  /* 0x00005a0013007a10 */ /* 0x002fc60007f3e0ff */
[----:B------:R-:W3:Y:S01]  /*1bb50*/  LDL.LU R19, [R1+0x3c] ;  /* 0x00003c0001137983 */ /* 0x000ee20000300800 */
[----:B----4-:R-:W-:-:S03]  /*1bb60*/  IADD3.X R3, R16, c[0x0][0x16c], RZ, P4, !PT ;  /* 0x00005b0010037a10 */ /* 0x010fc600027fe4ff */
[----:B------:R1:W-:Y:S04]  /*1bb70*/  STL [R1+0x464], R0 ;  /* 0x0004640001007387 */ /* 0x0003e80000100800 */
[----:B------:R-:W4:Y:S01]  /*1bb80*/  LDL.LU R16, [R1+0x5ec] ;  /* 0x0005ec0001107983 */ /* 0x000f220000300800 */
[----:B------:R-:W-:-:S03]  /*1bb90*/  IADD3 R8, P4, R13, c[0x0][0x168], RZ ;  /* 0x00005a000d087a10 */ /* 0x000fc60007f9e0ff */
[----:B-1----:R-:W4:Y:S01]  /*1bba0*/  LDL.LU R0, [R1+0x16c] ;  /* 0x00016c0001007983 */ /* 0x002f220000300800 */
[----:B------:R-:W-:-:S03]  /*1bbb0*/  IADD3.X R7, R7, c[0x0][0x16c], RZ, P5, !PT ;  /* 0x00005b0007077a10 */ /* 0x000fc60002ffe4ff */
[----:B------:R1:W-:Y:S04]  /*1bbc0*/  STL [R1+0x438], R3 ;  /* 0x0004380301007387 */ /* 0x0003e80000100800 */
[----:B-1----:R-:W4:Y:S04]  /*1bbd0*/  LDL.LU R3, [R1+0x5f0] ;  /* 0x0005f00001037983 */ /* 0x002f280000300800 */
[----:B------:R-:W4:Y:S04]  /*1bbe0*/  LDL.LU R4, [R1+0x1ec] ;  /* 0x0001ec0001047983 */ /* 0x000f280000300800 */
[----:B------:R1:W-:Y:S02]  /*1bbf0*/  STL [R1+0x46c], R8 ;  /* 0x00046c0801007387 */ /* 0x0003e40000100800 */
[----:B-1----:R-:W-:-:S02]  /*1bc00*/  IADD3 R8, P5, R15, c[0x0][0x168], RZ ;  /* 0x00005a000f087a10 */ /* 0x002fc40007fbe0ff */
[----:B------:R-:W4:Y:S04]  /*1bc10*/  LDL.LU R15, [R1+0x5f4] ;  /* 0x0005f400010f7983 */ /* 0x000f280000300800 */
[----:B------:R1:W-:Y:S04]  /*1bc20*/  STL [R1+0x440], R7 ;  /* 0x0004400701007387 */ /* 0x0003e80000100800 */
[----:B------:R1:W-:Y:S02]  /*1bc30*/  STL [R1+0x474], R8 ;  /* 0x0004740801007387 */ /* 0x0003e40000100800 */
[----:B-1----:R-:W-:-:S02]  /*1bc40*/  IADD3.X R7, R28, c[0x0][0x16c], RZ, P3, !PT ;  /* 0x00005b001c077a10 */ /* 0x002fc40001ffe4ff */
[----:B------:R-:W4:Y:S01]  /*1bc50*/  LDL.LU R28, [R1+0x5f8] ;  /* 0x0005f800011c7983 */ /* 0x000f220000300800 */
[----:B------:R-:W-:-:S03]  /*1bc60*/  IADD3 R8, P3, R6, c[0x0][0x168], RZ ;  /* 0x00005a0006087a10 */ /* 0x000fc60007f7e0ff */
[----:B------:R1:W-:Y:S04]  /*1bc70*/  STL [R1+0x448], R7 ;  /* 0x0004480701007387 */ /* 0x0003e80000100800 */
[----:B------:R-:W4:Y:S04]  /*1bc80*/  LDL.LU R6, [R1+0x5fc] ;  /* 0x0005fc0001067983 */ /* 0x000f280000300800 */
[----:B------:R-:W-:Y:S01]  /*1bc90*/  STL [R1+0x47c], R8 ;  /* 0x00047c0801007387 */ /* 0x000fe20000100800 */
[----:B-1----:R-:W-:-:S03]  /*1bca0*/  IADD3.X R7, R5, c[0x0][0x16c], RZ, P0, !PT ;  /* 0x00005b0005077a10 */ /* 0x002fc600007fe4ff */
[----:B------:R-:W4:Y:S04]  /*1bcb0*/  LDL.LU R13, [R1+0x170] ;  /* 0x00017000010d7983 */ /* 0x000f280000300800 */
[----:B------:R-:W4:Y:S04]  /*1bcc0*/  LDL.LU R5, [R1+0x600] ;  /* 0x0006000001057983 */ /* 0x000f280000300800 */
[----:B------:R1:W-:Y:S04]  /*1bcd0*/  STL [R1+0x450], R7 ;  /* 0x0004500701007387 */ /* 0x0003e80000100800 */
[----:B------:R-:W4:Y:S04]  /*1bce0*/  LDL.LU R12, [R1+0x1f0] ;  /* 0x0001f000010c7983 */ /* 0x000f280000300800 */
[----:B------:R-:W4:Y:S01]  /*1bcf0*/  LDL.LU R11, [R1+0x604] ;  /* 0x00060400010b7983 */ /* 0x000f220000300800 */
[----:B-1----:R-:W-:-:S05]  /*1bd00*/  IADD3 R7, P0, R24, c[0x0][0x168], RZ ;  /* 0x00005a0018077a10 */ /* 0x002fca0007f1e0ff */
[----:B------:R2:W-:Y:S04]  /*1bd10*/  STL [R1+0x484], R7 ;  /* 0x0004840701007387 */ /* 0x0005e80000100800 */
[----:B------:R-:W4:Y:S04]  /*1bd20*/  LDL.LU R10, [R1+0x608] ;  /* 0x00060800010a7983 */ /* 0x000f280000300800 */
[----:B------:R-:W4:Y:S01]  /*1bd30*/  LDL.LU R9, [R1+0x44] ;  /* 0x0000440001097983 */ /* 0x000f220000300800 */
[----:B--2---:R-:W-:Y:S02]  /*1bd40*/  IADD3.X R7, R23, c[0x0][0x16c], RZ, P2, !PT ;  /* 0x00005b0017077a10 */ /* 0x004fe400017fe4ff */
[----:B------:R-:W-:-:S03]  /*1bd50*/  IADD3 R14, P2, R14, c[0x0][0x168], RZ ;  /* 0x00005a000e0e7a10 */ /* 0x000fc60007f5e0ff */
[----:B------:R1:W-:Y:S04]  /*1bd60*/  STL [R1+0x458], R7 ;  /* 0x0004580701007387 */ /* 0x0003e80000100800 */
[----:B------:R-:W2:Y:S04]  /*1bd70*/  LDL.LU R8, [R1+0x60c] ;  /* 0x00060c0001087983 */ /* 0x000ea80000300800 */
[----:B-1----:R-:W2:Y:S04]  /*1bd80*/  LDL.LU R7, [R1+0x174] ;  /* 0x0001740001077983 */ /* 0x002ea80000300800 */
[----:B------:R-:W2:Y:S04]  /*1bd90*/  LDL.LU R24, [R1+0x610] ;  /* 0x0006100001187983 */ /* 0x000ea80000300800 */
[----:B------:R-:W2:Y:S04]  /*1bda0*/  LDL.LU R23, [R1+0x1f4] ;  /* 0x0001f40001177983 */ /* 0x000ea80000300800 */
[----:B------:R1:W-:Y:S04]  /*1bdb0*/  STL [R1+0x48c], R14 ;  /* 0x00048c0e01007387 */ /* 0x0003e80000100800 */
[----:B-1----:R-:W2:Y:S01]  /*1bdc0*/  LDL.LU R14, [R1+0x40] ;  /* 0x00004000010e7983 */ /* 0x002ea20000300800 */
[----:B---3--:R-:W-:-:S05]  /*1bdd0*/  IADD3.X R20, R20, c[0x0][0x16c], RZ, P1, !PT ;  /* 0x00005b0014147a10 */ /* 0x008fca0000ffe4ff */
[----:B------:R1:W-:Y:S04]  /*1bde0*/  STL [R1+0x460], R20 ;  /* 0x0004601401007387 */ /* 0x0003e80000100800 */
[----:B-1----:R-:W3:Y:S01]  /*1bdf0*/  LDL.LU R20, [R1+0x614] ;  /* 0x0006140001147983 */ /* 0x002ee20000300800 */
[----:B------:R-:W-:-:S05]  /*1be00*/  IADD3 R19, P1, R19, c[0x0][0x168], RZ ;  /* 0x00005a0013137a10 */ /* 0x000fca0007f3e0ff */
[----:B------:R1:W-:Y:S01]  /*1be10*/  STL [R1+0x494], R19 ;  /* 0x0004941301007387 */ /* 0x0003e20000100800 */
[----:B----4-:R-:W-:Y:S02]  /*1be20*/  IADD3.X R16, R16, c[0x0][0x16c], RZ, P4, !PT ;  /* 0x00005b0010107a10 */ /* 0x010fe400027fe4ff */
[----:B------:R-:W-:Y:S01]  /*1be30*/  IADD3 R0, P4, R0, c[0x0][0x168], RZ ;  /* 0x00005a0000007a10 */ /* 0x000fe20007f9e0ff */
[----:B-1----:R-:W4:Y:S04]  /*1be40*/  LDL.LU R19, [R1+0x618] ;  /* 0x0006180001137983 */ /* 0x002f280000300800 */
[----:B------:R1:W-:Y:S04]  /*1be50*/  STL [R1+0x468], R16 ;  /* 0x0004681001007387 */ /* 0x0003e80000100800 */
[----:B-1----:R-:W2:Y:S04]  /*1be60*/  LDL.LU R16, [R1+0xb00] ;  /* 0x000b000001107983 */ /* 0x002ea80000300800 */
[----:B------:R1:W-:Y:S02]  /*1be70*/  STL [R1+0x49c], R0 ;  /* 0x00049c0001007387 */ /* 0x0003e40000100800 */
[----:B-1----:R-:W-:-:S02]  /*1be80*/  IADD3.X R0, R3, c[0x0][0x16c], RZ, P5, !PT ;  /* 0x00005b0003007a10 */ /* 0x002fc40002ffe4ff */
[----:B------:R-:W-:Y:S01]  /*1be90*/  IADD3 R4, P5, R4, c[0x0][0x168], RZ ;  /* 0x00005a0004047a10 */ /* 0x000fe20007fbe0ff */
[----:B------:R-:W2:Y:S01]  /*1bea0*/  LDL.LU R3, [R1+0x48] ;  /* 0x0000480001037983 */ /* 0x000ea20000300800 */
[----:B------:R-:W-:-:S03]  /*1beb0*/  IADD3.X R15, R15, c[0x0][0x16c], RZ, P3, !PT ;  /* 0x00005b000f0f7a10 */ /* 0x000fc60001ffe4ff */
[----:B------:R1:W-:Y:S04]  /*1bec0*/  STL [R1+0x470], R0 ;  /* 0x0004700001007387 */ /* 0x0003e80000100800 */
[----:B-1----:R-:W2:Y:S04]  /*1bed0*/  LDL.LU R0, [R1+0x61c] ;  /* 0x00061c0001007983 */ /* 0x002ea80000300800 */
[----:B------:R1:W-:Y:S04]  /*1bee0*/  STL [R1+0x4a4], R4 ;  /* 0x0004a40401007387 */ /* 0x0003e80000100800 */
[----:B-1----:R-:W2:Y:S04]  /*1bef0*/  LDL.LU R4, [R1+0x178] ;  /* 0x0001780001047983 */ /* 0x002ea80000300800 */
[----:B------:R1:W-:Y:S04]  /*1bf00*/  STL [R1+0x478], R15 ;  /* 0x0004780f01007387 */ /* 0x0003e80000100800 */
[----:B-1----:R-:W2:Y:S01]  /*1bf10*/  LDL.LU R15, [R1+0xafc] ;  /* 0x000afc00010f7983 */ /* 0x002ea20000300800 */
[----:B------:R-:W-:-:S02]  /*1bf20*/  IADD3.X R11, R11, c[0x0][0x16c], RZ, P4, !PT ;  /* 0x00005b000b0b7a10 */ /* 0x000fc400027fe4ff */
[----:B--2---:R-:W-:-:S05]  /*1bf30*/  IADD3 R15, P3, R15, c[0x0][0x168], RZ ;  /* 0x00005a000f0f7a10 */ /* 0x004fca0007f7e0ff */
[----:B------:R1:W-:Y:S02]  /*1bf40*/  STL [R1+0x4ac], R15 ;  /* 0x0004ac0f01007387 */ /* 0x0003e40000100800 */
[----:B-1----:R-:W-:Y:S02]  /*1bf50*/  IADD3.X R15, R28, c[0x0][0x16c], RZ, P0, !PT ;  /* 0x00005b001c0f7a10 */ /* 0x002fe400007fe4ff */
[----:B------:R-:W-:Y:S01]  /*1bf60*/  IADD3 R14, P0, R14, c[0x0][0x168], RZ ;  /* 0x00005a000e0e7a10 */ /* 0x000fe20007f1e0ff */
[----:B------:R-:W2:Y:S04]  /*1bf70*/  LDL.LU R28, [R1+0x620] ;  /* 0x00062000011c7983 */ /* 0x000ea80000300800 */
[----:B------:R1:W-:Y:S02]  /*1bf80*/  STL [R1+0x480], R15 ;  /* 0x0004800f01007387 */ /* 0x0003e40000100800 */
[----:B-1----:R-:W-:-:S02]  /*1bf90*/  IADD3.X R15, R6, c[0x0][0x16c], RZ, P2, !PT ;  /* 0x00005b00060f7a10 */ /* 0x002fc400017fe4ff */
[----:B------:R-:W2:Y:S04]  /*1bfa0*/  LDL.LU R6, [R1+0x1f8] ;  /* 0x0001f80001067983 */ /* 0x000ea80000300800 */
[----:B------:R1:W-:Y:S04]  /*1bfb0*/  STL [R1+0x4b4], R14 ;  /* 0x0004b40e01007387 */ /* 0x0003e80000100800 */
[----:B------:R-:W-:Y:S01]  /*1bfc0*/  STL [R1+0x488], R15 ;  /* 0x0004880f01007387 */ /* 0x000fe20000100800 */
[----:B-1----:R-:W-:Y:S02]  /*1bfd0*/  IADD3 R14, P2, R13, c[0x0][0x168], RZ ;  /* 0x00005a000d0e7a10 */ /* 0x002fe40007f5e0ff */
[----:B------:R-:W-:-:S02]  /*1bfe0*/  IADD3.X R13, R5, c[0x0][0x16c], RZ, P1, !PT ;  /* 0x00005b00050d7a10 */ /* 0x000fc40000ffe4ff */
[----:B------:R-:W-:Y:S01]  /*1bff0*/  IADD3 R12, P1, R12, c[0x0][0x168], RZ ;  /* 0x00005a000c0c7a10 */ /* 0x000fe20007f3e0ff */
[----:B------:R-:W2:Y:S04]  /*1c000*/  LDL.LU R5, [R1+0x624] ;  /* 0x0006240001057983 */ /* 0x000ea80000300800 */
[----:B------:R-:W-:Y:S04]  /*1c010*/  STL [R1+0x4bc], R14 ;  /* 0x0004bc0e01007387 */ /* 0x000fe80000100800 */
[----:B------:R1:W-:Y:S04]  /*1c020*/  STL [R1+0x490], R13 ;  /* 0x0004900d01007387 */ /* 0x0003e80000100800 */
[----:B------:R3:W-:Y:S04]  /*1c030*/  STL [R1+0x4c4], R12 ;  /* 0x0004c40c01007387 */ /* 0x0007e80000100800 */
[----:B------:R4:W-:Y:S01]  /*1c040*/  STL [R1+0x498], R11 ;  /* 0x0004980b01007387 */ /* 0x0009e20000100800 */
[----:B-1----:R-:W-:-:S02]  /*1c050*/  IADD3 R13, P4, R16, c[0x0][0x168], RZ ;  /* 0x00005a00100d7a10 */ /* 0x002fc40007f9e0ff */
[----:B---3--:R-:W-:Y:S02]  /*1c060*/  IADD3.X R12, R10, c[0x0][0x16c], RZ, P5, !PT ;  /* 0x00005b000a0c7a10 */ /* 0x008fe40002ffe4ff */
[----:B------:R-:W-:Y:S02]  /*1c070*/  IADD3.X R10, R8, c[0x0][0x16c], RZ, P3, !PT ;  /* 0x00005b00080a7a10 */ /* 0x000fe40001ffe4ff */
[----:B----4-:R-:W-:Y:S01]  /*1c080*/  IADD3 R11, P5, R9, c[0x0][0x168], RZ ;  /* 0x00005a00090b7a10 */ /* 0x010fe20007fbe0ff */
[----:B------:R-:W-:Y:S01]  /*1c090*/  STL [R1+0x4cc], R13 ;  /* 0x0004cc0d01007387 */ /* 0x000fe20000100800 */
[----:B------:R-:W-:Y:S02]  /*1c0a0*/  IADD3 R9, P3, R7, c[0x0][0x168], RZ ;  /* 0x00005a0007097a10 */ /* 0x000fe40007f7e0ff */
[----:B------:R-:W-:Y:S01]  /*1c0b0*/  IADD3.X R8, R24, c[0x0][0x16c], RZ, P0, !PT ;  /* 0x00005b0018087a10 */ /* 0x000fe200007fe4ff */
[----:B------:R-:W-:Y:S01]  /*1c0c0*/  STL [R1+0x4a0], R12 ;  /* 0x0004a00c01007387 */ /* 0x000fe20000100800 */
[----:B------:R-:W-:-:S03]  /*1c0d0*/  IADD3 R7, P0, R23, c[0x0][0x168], RZ ;  /* 0x00005a0017077a10 */ /* 0x000fc60007f1e0ff */
[----:B------:R-:W-:Y:S04]  /*1c0e0*/  STL [R1+0x4d4], R11 ;  /* 0x0004d40b01007387 */ /* 0x000fe80000100800 */
[----:B------:R-:W-:Y:S04]  /*1c0f0*/  STL [R1+0x4a8], R10 ;  /* 0x0004a80a01007387 */ /* 0x000fe80000100800 */
[----:B------:R1:W-:Y:S04]  /*1c100*/  STL [R1+0x4dc], R9 ;  /* 0x0004dc0901007387 */ /* 0x0003e80000100800 */
[----:B------:R-:W3:Y:S04]  /*1c110*/  LDL.LU R24, [R1+0x628] ;  /* 0x0006280001187983 */ /* 0x000ee80000300800 */
[----:B------:R4:W-:Y:S01]  /*1c120*/  STL [R1+0x4b0], R8 ;  /* 0x0004b00801007387 */ /* 0x0009e20000100800 */
[----:B-1----:R-:W-:-:S03]  /*1c130*/  IADD3.X R9, R20, c[0x0][0x16c], RZ, P2, !PT ;  /* 0x00005b0014097a10 */ /* 0x002fc600017fe4ff */
[----:B------:R-:W3:Y:S04]  /*1c140*/  LDL.LU R23, [R1+0x4c] ;  /* 0x00004c0001177983 */ /* 0x000ee80000300800 */
[----:B------:R1:W-:Y:S01]  /*1c150*/  STL [R1+0x4e4], R7 ;  /* 0x0004e40701007387 */ /* 0x0003e20000100800 */
[----:B----4-:R-:W-:-:S03]  /*1c160*/  IADD3 R8, P2, R17, c[0x0][0x168], RZ ;  /* 0x00005a0011087a10 */ /* 0x010fc60007f5e0ff */
[----:B------:R4:W-:Y:S04]  /*1c170*/  STL [R1+0x4b8], R9 ;  /* 0x0004b80901007387 */ /* 0x0009e80000100800 */
[----:B------:R-:W3:Y:S01]  /*1c180*/  LDL.LU R20, [R1+0x62c] ;  /* 0x00062c0001147983 */ /* 0x000ee20000300800 */
[----:B-1----:R-:W-:-:S03]  /*1c190*/  IADD3.X R7, R19, c[0x0][0x16c], RZ, P1, !PT ;  /* 0x00005b0013077a10 */ /* 0x002fc60000ffe4ff */
[----:B------:R1:W-:Y:S04]  /*1c1a0*/  STL [R1+0x4ec], R8 ;  /* 0x0004ec0801007387 */ /* 0x0003e80000100800 */
[----:B------:R-:W3:Y:S01]  /*1c1b0*/  LDL.LU R19, [R1+0x17c] ;  /* 0x00017c0001137983 */ /* 0x000ee20000300800 */
[----:B----4-:R-:W-:-:S03]  /*1c1c0*/  IADD3 R9, P1, R3, c[0x0][0x168], RZ ;  /* 0x00005a0003097a10 */ /* 0x010fc60007f3e0ff */
[----:B------:R4:W-:Y:S01]  /*1c1d0*/  STL [R1+0x4c0], R7 ;  /* 0x0004c00701007387 */ /* 0x0009e20000100800 */
[----:B-1----:R-:W-:Y:S02]  /*1c1e0*/  IADD3.X R8, R0, c[0x0][0x16c], RZ, P4, !PT ;  /* 0x00005b0000087a10 */ /* 0x002fe400027fe4ff */
[----:B------:R-:W-:Y:S01]  /*1c1f0*/  IADD3 R0, P4, R4, c[0x0][0x168], RZ ;  /* 0x00005a0004007a10 */ /* 0x000fe20007f9e0ff */
[----:B----4-:R-:W4:Y:S04]  /*1c200*/  LDL.LU R7, [R1+0x630] ;  /* 0x0006300001077983 */ /* 0x010f280000300800 */
[----:B------:R-:W4:Y:S04]  /*1c210*/  LDL.LU R3, [R1+0x1fc] ;  /* 0x0001fc0001037983 */ /* 0x000f280000300800 */
[----:B------:R-:W-:Y:S04]  /*1c220*/  STL [R1+0x4f4], R9 ;  /* 0x0004f40901007387 */ /* 0x000fe80000100800 */
[----:B------:R-:W4:Y:S04]  /*1c230*/  LDL.LU R17, [R1+0x638] ;  /* 0x0006380001117983 */ /* 0x000f280000300800 */
[----:B------:R-:W-:Y:S04]  /*1c240*/  STL [R1+0x4c8], R8 ;  /* 0x0004c80801007387 */ /* 0x000fe80000100800 */
[----:B------:R-:W4:Y:S04]  /*1c250*/  LDL.LU R16, [R1+0x50] ;  /* 0x0000500001107983 */ /* 0x000f280000300800 */
[----:B------:R2:W-:Y:S04]  /*1c260*/  STL [R1+0x4fc], R0 ;  /* 0x0004fc0001007387 */ /* 0x0005e80000100800 */
[----:B------:R-:W4:Y:S04]  /*1c270*/  LDL.LU R4, [R1+0x63c] ;  /* 0x00063c0001047983 */ /* 0x000f280000300800 */
[----:B------:R-:W4:Y:S01]  /*1c280*/  LDL.LU R15, [R1+0x180] ;  /* 0x00018000010f7983 */ /* 0x000f220000300800 */
[----:B--2---:R-:W-:-:S03]  /*1c290*/  IADD3.X R0, R28, c[0x0][0x16c], RZ, P5, !PT ;  /* 0x00005b001c007a10 */ /* 0x004fc60002ffe4ff */
[----:B------:R-:W2:Y:S04]  /*1c2a0*/  LDL.LU R28, [R1+0x640] ;  /* 0x00064000011c7983 */ /* 0x000ea80000300800 */
[----:B------:R1:W-:Y:S04]  /*1c2b0*/  STL [R1+0x4d0], R0 ;  /* 0x0004d00001007387 */ /* 0x0003e80000100800 */
[----:B------:R-:W2:Y:S04]  /*1c2c0*/  LDL.LU R14, [R1+0x200] ;  /* 0x00020000010e7983 */ /* 0x000ea80000300800 */
[----:B------:R-:W2:Y:S01]  /*1c2d0*/  LDL.LU R13, [R1+0x644] ;  /* 0x00064400010d7983 */ /* 0x000ea20000300800 */
[----:B-1----:R-:W-:-:S05]  /*1c2e0*/  IADD3 R0, P5, R6, c[0x0][0x168], RZ ;  /* 0x00005a0006007a10 */ /* 0x002fca0007fbe0ff */
[----:B------:R1:W-:Y:S04]  /*1c2f0*/  STL [R1+0x504], R0 ;  /* 0x0005040001007387 */ /* 0x0003e80000100800 */
[----:B------:R-:W2:Y:S04]  /*1c300*/  LDL.LU R12, [R1+0x648] ;  /* 0x00064800010c7983 */ /* 0x000ea80000300800 */
[----:B------:R-:W2:Y:S01]  /*1c310*/  LDL.LU R11, [R1+0x54] ;  /* 0x00005400010b7983 */ /* 0x000ea20000300800 */
[----:B-1----:R-:W-:Y:S02]  /*1c320*/  IADD3.X R0, R5, c[0x0][0x16c], RZ, P3, !PT ;  /* 0x00005b0005007a10 */ /* 0x002fe40001ffe4ff */
[----:B------:R-:W-:-:S03]  /*1c330*/  IADD3 R5, P3, R18, c[0x0][0x168], RZ ;  /* 0x00005a0012057a10 */ /* 0x000fc60007f7e0ff */
[----:B------:R1:W-:Y:S04]  /*1c340*/  STL [R1+0x4d8], R0 ;  /* 0x0004d80001007387 */ /* 0x0003e80000100800 */
[----:B------:R-:W2:Y:S04]  /*1c350*/  LDL.LU R10, [R1+0x64c] ;  /* 0x00064c00010a7983 */ /* 0x000ea80000300800 */
[----:B------:R-:W2:Y:S04]  /*1c360*/  LDL.LU R9, [R1+0x184] ;  /* 0x0001840001097983 */ /* 0x000ea80000300800 */
[----:B------:R-:W2:Y:S04]  /*1c370*/  LDL.LU R8, [R1+0x650] ;  /* 0x0006500001087983 */ /* 0x000ea80000300800 */
[----:B-1----:R-:W2:Y:S04]  /*1c380*/  LDL.LU R0, [R1+0x204] ;  /* 0x0002040001007983 */ /* 0x002ea80000300800 */
[----:B------:R-:W2:Y:S04]  /*1c390*/  LDL.LU R6, [R1+0x654] ;  /* 0x0006540001067983 */ /* 0x000ea80000300800 */
[----:B------:R-:W2:Y:S04]  /*1c3a0*/  LDL.LU R18, [R1+0x634] ;  /* 0x0006340001127983 */ /* 0x000ea80000300800 */
[----:B------:R1:W-:Y:S04]  /*1c3b0*/  STL [R1+0x50c], R5 ;  /* 0x00050c0501007387 */ /* 0x0003e80000100800 */
[----:B-1----:R-:W2:Y:S01]  /*1c3c0*/  LDL.LU R5, [R1+0x658] ;  /* 0x0006580001057983 */ /* 0x002ea20000300800 */
[----:B---3--:R-:W-:-:S05]  /*1c3d0*/  IADD3.X R24, R24, c[0x0][0x16c], RZ, P0, !PT ;  /* 0x00005b0018187a10 */ /* 0x008fca00007fe4ff */
[----:B------:R1:W-:Y:S01]  /*1c3e0*/  STL [R1+0x4e0], R24 ;  /* 0x0004e01801007387 */ /* 0x0003e20000100800 */
[----:B------:R-:W-:-:S03]  /*1c3f0*/  IADD3 R23, P0, R23, c[0x0][0x168], RZ ;  /* 0x00005a0017177a10 */ /* 0x000fc60007f1e0ff */
[----:B-1----:R-:W3:Y:S01]  /*1c400*/  LDL.LU R24, [R1+0x58] ;  /* 0x0000580001187983 */ /* 0x002ee20000300800 */
[----:B------:R-:W-:-:S03]  /*1c410*/  IADD3.X R20, R20, c[0x0][0x16c], RZ, P2, !PT ;  /* 0x00005b0014147a10 */ /* 0x000fc600017fe4ff */
[----:B------:R1:W-:Y:S01]  /*1c420*/  STL [R1+0x514], R23 ;  /* 0x0005141701007387 */ /* 0x0003e20000100800 */
[----:B------:R-:W-:-:S03]  /*1c430*/  IADD3 R19, P2, R19, c[0x0][0x168], RZ ;  /* 0x00005a0013137a10 */ /* 0x000fc60007f5e0ff */
[----:B-1----:R-:W3:Y:S04]  /*1c440*/  LDL.LU R23, [R1+0x65c] ;  /* 0x00065c0001177983 */ /* 0x002ee80000300800 */
[----:B------:R1:W-:Y:S04]  /*1c450*/  STL [R1+0x4e8], R20 ;  /* 0x0004e81401007387 */ /* 0x0003e80000100800 */
[----:B-1----:R-:W3:Y:S04]  /*1c460*/  LDL.LU R20, [R1+0xaf8] ;  /* 0x000af80001147983 */ /* 0x002ee80000300800 */
[----:B------:R1:W-:Y:S04]  /*1c470*/  STL [R1+0x51c], R19 ;  /* 0x00051c1301007387 */ /* 0x0003e80000100800 */
[----:B-1----:R-:W3:Y:S01]  /*1c480*/  LDL.LU R19, [R1+0xaf4] ;  /* 0x000af40001137983 */ /* 0x002ee20000300800 */
[----:B----4-:R-:W-:-:S02]  /*1c490*/  IADD3.X R7, R7, c[0x0][0x16c], RZ, P1, !PT ;  /* 0x00005b0007077a10 */ /* 0x010fc40000ffe4ff */
[----:B------:R-:W-:-:S03]  /*1c4a0*/  IADD3 R3, P1, R3, c[0x0][0x168], RZ ;  /* 0x00005a0003037a10 */ /* 0x000fc60007f3e0ff */
[----:B------:R1:W-:Y:S04]  /*1c4b0*/  STL [R1+0x4f0], R7 ;  /* 0x0004f00701007387 */ /* 0x0003e80000100800 */
[----:B-1----:R-:W4:Y:S04]  /*1c4c0*/  LDL.LU R7, [R1+0x188] ;  /* 0x0001880001077983 */ /* 0x002f280000300800 */
[----:B------:R1:W-:Y:S04]  /*1c4d0*/  STL [R1+0x524], R3 ;  /* 0x0005240301007387 */ /* 0x0003e80000100800 */
[----:B-1----:R-:W4:Y:S01]  /*1c4e0*/  LDL.LU R3, [R1+0x660] ;  /* 0x0006600001037983 */ /* 0x002f220000300800 */
[----:B--2---:R-:W-:-:S02]  /*1c4f0*/  IADD3.X R13, R13, c[0x0][0x16c], RZ, P2, !PT ;  /* 0x00005b000d0d7a10 */ /* 0x004fc400017fe4ff */
[----:B------:R-:W-:-:S05]  /*1c500*/  IADD3.X R18, R18, c[0x0][0x16c], RZ, P4, !PT ;  /* 0x00005b0012127a10 */ /* 0x000fca00027fe4ff */
[----:B------:R1:W-:Y:S02]  /*1c510*/  STL [R1+0x4f8], R18 ;  /* 0x0004f81201007387 */ /* 0x0003e40000100800 */
[----:B-1----:R-:W-:Y:S02]  /*1c520*/  IADD3.X R18, R17, c[0x0][0x16c], RZ, P5, !PT ;  /* 0x00005b0011127a10 */ /* 0x002fe40002ffe4ff */
[----:B------:R-:W-:Y:S02]  /*1c530*/  IADD3 R16, P5, R16, c[0x0][0x168], RZ ;  /* 0x00005a0010107a10 */ /* 0x000fe40007fbe0ff */
[----:B------:R-:W-:Y:S02]  /*1c540*/  IADD3.X R17, R4, c[0x0][0x16c], RZ, P3, !PT ;  /* 0x00005b0004117a10 */ /* 0x000fe40001ffe4ff */
[----:B---3--:R-:W-:-:S05]  /*1c550*/  IADD3 R19, P4, R19, c[0x0][0x168], RZ ;  /* 0x00005a0013137a10 */ /* 0x008fca0007f9e0ff */
[----:B------:R-:W-:Y:S04]  /*1c560*/  STL [R1+0x52c], R19 ;  /* 0x00052c1301007387 */ /* 0x000fe80000100800 */
[----:B------:R-:W-:Y:S04]  /*1c570*/  STL [R1+0x500], R18 ;  /* 0x0005001201007387 */ /* 0x000fe80000100800 */
[----:B------:R-:W2:Y:S04]  /*1c580*/  LDL.LU R4, [R1+0x208] ;  /* 0x0002080001047983 */ /* 0x000ea80000300800 */
[----:B------:R1:W-:Y:S04]  /*1c590*/  STL [R1+0x534], R16 ;  /* 0x0005341001007387 */ /* 0x0003e80000100800 */
[----:B------:R-:W-:Y:S01]  /*1c5a0*/  STL [R1+0x508], R17 ;  /* 0x0005081101007387 */ /* 0x000fe20000100800 */
[----:B-1----:R-:W-:-:S02]  /*1c5b0*/  IADD3 R16, P3, R15, c[0x0][0x168], RZ ;  /* 0x00005a000f107a10 */ /* 0x002fc40007f7e0ff */
[----:B------:R-:W-:Y:S02]  /*1c5c0*/  IADD3.X R15, R28, c[0x0][0x16c], RZ, P0, !PT ;  /* 0x00005b001c0f7a10 */ /* 0x000fe400007fe4ff */
[----:B------:R-:W-:Y:S01]  /*1c5d0*/  IADD3 R14, P0, R14, c[0x0][0x168], RZ ;  /* 0x00005a000e0e7a10 */ /* 0x000fe20007f1e0ff */
[----:B------:R-:W3:Y:S04]  /*1c5e0*/  LDL.LU R28, [R1+0x664] ;  /* 0x00066400011c7983 */ /* 0x000ee80000300800 */
[----:B------:R-:W-:Y:S04]  /*1c5f0*/  STL [R1+0x53c], R16 ;  /* 0x00053c1001007387 */ /* 0x000fe80000100800 */
[----:B------:R1:W-:Y:S04]  /*1c600*/  STL [R1+0x510], R15 ;  /* 0x0005100f01007387 */ /* 0x0003e80000100800 */
[----:B------:R4:W-:Y:S04]  /*1c610*/  STL [R1+0x544], R14 ;  /* 0x0005440e01007387 */ /* 0x0009e80000100800 */
[----:B------:R4:W-:Y:S01]  /*1c620*/  STL [R1+0x518], R13 ;  /* 0x0005180d01007387 */ /* 0x0009e20000100800 */
[----:B-1----:R-:W-:-:S02]  /*1c630*/  IADD3 R15, P2, R20, c[0x0][0x168], RZ ;  /* 0x00005a00140f7a10 */ /* 0x002fc40007f5e0ff */
[----:B----4-:R-:W-:Y:S02]  /*1c640*/  IADD3.X R14, R12, c[0x0][0x16c], RZ, P1, !PT ;  /* 0x00005b000c0e7a10 */ /* 0x010fe40000ffe4ff */
[----:B------:R-:W-:Y:S02]  /*1c650*/  IADD3.X R12, R10, c[0x0][0x16c], RZ, P4, !PT ;  /* 0x00005b000a0c7a10 */ /* 0x000fe400027fe4ff */
[----:B------:R-:W-:Y:S01]  /*1c660*/  IADD3 R13, P1, R11, c[0x0][0x168], RZ ;  /* 0x00005a000b0d7a10 */ /* 0x000fe20007f3e0ff */
[----:B------:R-:W-:Y:S01]  /*1c670*/  STL [R1+0x54c], R15 ;  /* 0x00054c0f01007387 */ /* 0x000fe20000100800 */
[----:B------:R-:W-:Y:S02]  /*1c680*/  IADD3 R11, P4, R9, c[0x0][0x168], RZ ;  /* 0x00005a00090b7a10 */ /* 0x000fe40007f9e0ff */
[----:B------:R-:W-:Y:S01]  /*1c690*/  IADD3.X R10, R8, c[0x0][0x16c], RZ, P5, !PT ;  /* 0x00005b00080a7a10 */ /* 0x000fe20002ffe4ff */
[----:B------:R-:W-:Y:S01]  /*1c6a0*/  STL [R1+0x520], R14 ;  /* 0x0005200e01007387 */ /* 0x000fe20000100800 */
[----:B------:R-:W-:-:S03]  /*1c6b0*/  IADD3 R9, P5, R0, c[0x0][0x168], RZ ;  /* 0x00005a0000097a10 */ /* 0x000fc60007fbe0ff */
[----:B------:R-:W-:Y:S01]  /*1c6c0*/  STL [R1+0x554], R13 ;  /* 0x0005540d01007387 */ /* 0x000fe20000100800 */
[----:B------:R-:W-:-:S03]  /*1c6d0*/  IADD3.X R8, R6, c[0x0][0x16c], RZ, P3, !PT ;  /* 0x00005b0006087a10 */ /* 0x000fc60001ffe4ff */
[----:B------:R-:W-:Y:S04]  /*1c6e0*/  STL [R1+0x528], R12 ;  /* 0x0005280c01007387 */ /* 0x000fe80000100800 */
[----:B------:R-:W-:Y:S04]  /*1c6f0*/  STL [R1+0x55c], R11 ;  /* 0x00055c0b01007387 */ /* 0x000fe80000100800 */
[----:B------:R1:W-:Y:S04]  /*1c700*/  STL [R1+0x530], R10 ;  /* 0x0005300a01007387 */ /* 0x0003e80000100800 */
[----:B------:R-:W4:Y:S04]  /*1c710*/  LDL.LU R0, [R1+0x668] ;  /* 0x0006680001007983 */ /* 0x000f280000300800 */
[----:B------:R1:W-:Y:S02]  /*1c720*/  STL [R1+0x564], R9 ;  /* 0x0005640901007387 */ /* 0x0003e40000100800 */
[----:B-1----:R-:W-:-:S02]  /*1c730*/  IADD3 R10, P3, R21, c[0x0][0x168], RZ ;  /* 0x00005a00150a7a10 */ /* 0x002fc40007f7e0ff */
[----:B------:R-:W4:Y:S04]  /*1c740*/  LDL.LU R6, [R1+0x5c] ;  /* 0x00005c0001067983 */ /* 0x000f280000300800 */
[----:B------:R1:W-:Y:S01]  /*1c750*/  STL [R1+0x538], R8 ;  /* 0x0005380801007387 */ /* 0x0003e20000100800 */
[----:B------:R-:W-:-:S03]  /*1c760*/  IADD3.X R9, R5, c[0x0][0x16c], RZ, P0, !PT ;  /* 0x00005b0005097a10 */ /* 0x000fc600007fe4ff */
[----:B------:R-:W-:Y:S01]  /*1c770*/  STL [R1+0x56c], R10 ;  /* 0x00056c0a01007387 */ /* 0x000fe20000100800 */
[----:B------:R-:W-:Y:S02]  /*1c780*/  IADD3.X R5, R23, c[0x0][0x16c], RZ, P2, !PT ;  /* 0x00005b0017057a10 */ /* 0x000fe400017fe4ff */
[----:B-1----:R-:W-:Y:S01]  /*1c790*/  IADD3 R8, P0, R24, c[0x0][0x168], RZ ;  /* 0x00005a0018087a10 */ /* 0x002fe20007f1e0ff */
[----:B------:R-:W-:Y:S04]  /*1c7a0*/  STL [R1+0x540], R9 ;  /* 0x0005400901007387 */ /* 0x000fe80000100800 */
[----:B------:R-:W4:Y:S04]  /*1c7b0*/  LDL.LU R24, [R1+0x66c] ;  /* 0x00066c0001187983 */ /* 0x000f280000300800 */
[----:B------:R-:W-:Y:S04]  /*1c7c0*/  STL [R1+0x574], R8 ;  /* 0x0005740801007387 */ /* 0x000fe80000100800 */
[----:B------:R-:W4:Y:S01]  /*1c7d0*/  LDL.LU R23, [R1+0x18c] ;  /* 0x00018c0001177983 */ /* 0x000f220000300800 */
[----:B------:R-:W-:-:S02]  /*1c7e0*/  IADD3 R7, P2, R7, c[0x0][0x168], RZ ;  /* 0x00005a0007077a10 */ /* 0x000fc40007f5e0ff */
[----:B------:R-:W-:Y:S01]  /*1c7f0*/  IADD3.X R3, R3, c[0x0][0x16c], RZ, P1, !PT ;  /* 0x00005b0003037a10 */ /* 0x000fe20000ffe4ff */
[----:B------:R1:W-:Y:S04]  /*1c800*/  STL [R1+0x548], R5 ;  /* 0x0005480501007387 */ /* 0x0003e80000100800 */
[----:B-1----:R-:W4:Y:S04]  /*1c810*/  LDL.LU R5, [R1+0x20c] ;  /* 0x00020c0001057983 */ /* 0x002f280000300800 */
[----:B------:R-:W4:Y:S04]  /*1c820*/  LDL.LU R21, [R1+0x674] ;  /* 0x0006740001157983 */ /* 0x000f280000300800 */
[----:B------:R-:W-:Y:S04]  /*1c830*/  STL [R1+0x57c], R7 ;  /* 0x00057c0701007387 */ /* 0x000fe80000100800 */
[----:B------:R-:W4:Y:S04]  /*1c840*/  LDL.LU R20, [R1+0x678] ;  /* 0x0006780001147983 */ /* 0x000f280000300800 */
[----:B------:R-:W4:Y:S04]  /*1c850*/  LDL.LU R19, [R1+0x60] ;  /* 0x0000600001137983 */ /* 0x000f280000300800 */
[----:B------:R1:W-:Y:S04]  /*1c860*/  STL [R1+0x550], R3 ;  /* 0x0005500301007387 */ /* 0x0003e80000100800 */
[----:B------:R-:W4:Y:S04]  /*1c870*/  LDL.LU R18, [R1+0x67c] ;  /* 0x00067c0001127983 */ /* 0x000f280000300800 */
[----:B------:R-:W4:Y:S04]  /*1c880*/  LDL.LU R17, [R1+0x190] ;  /* 0x0001900001117983 */ /* 0x000f280000300800 */
[----:B-1----:R-:W4:Y:S04]  /*1c890*/  LDL.LU R3, [R1+0x680] ;  /* 0x0006800001037983 */ /* 0x002f280000300800 */
[----:B------:R-:W4:Y:S04]  /*1c8a0*/  LDL.LU R16, [R1+0x220] ;  /* 0x0002200001107983 */ /* 0x000f280000300800 */
[----:B------:R-:W4:Y:S01]  /*1c8b0*/  LDL.LU R15, [R1+0x684] ;  /* 0x00068400010f7983 */ /* 0x000f220000300800 */
[----:B--2---:R-:W-:-:S05]  /*1c8c0*/  IADD3 R4, P1, R4, c[0x0][0x168], RZ ;  /* 0x00005a0004047a10 */ /* 0x004fca0007f3e0ff */
[----:B------:R3:W-:Y:S04]  /*1c8d0*/  STL [R1+0x584], R4 ;  /* 0x0005840401007387 */ /* 0x0007e80000100800 */
[----:B------:R-:W2:Y:S04]  /*1c8e0*/  LDL.LU R14, [R1+0x688] ;  /* 0x00068800010e7983 */ /* 0x000ea80000300800 */
[----:B------:R-:W2:Y:S01]  /*1c8f0*/  LDL.LU R13, [R1+0x64] ;  /* 0x00006400010d7983 */ /* 0x000ea20000300800 */
[----:B---3--:R-:W-:Y:S02]  /*1c900*/  IADD3.X R4, R28, c[0x0][0x16c], RZ, P4, !PT ;  /* 0x00005b001c047a10 */ /* 0x008fe400027fe4ff */
[----:B------:R-:W-:-:S03]  /*1c910*/  IADD3 R7, P4, R22, c[0x0][0x168], RZ ;  /* 0x00005a0016077a10 */ /* 0x000fc60007f9e0ff */
[----:B------:R1:W-:Y:S04]  /*1c920*/  STL [R1+0x558], R4 ;  /* 0x0005580401007387 */ /* 0x0003e80000100800 */
[----:B------:R-:W3:Y:S04]  /*1c930*/  LDL.LU R12, [R1+0x68c] ;  /* 0x00068c00010c7983 */ /* 0x000ee80000300800 */
[----:B------:R-:W2:Y:S04]  /*1c940*/  LDL.LU R11, [R1+0x194] ;  /* 0x00019400010b7983 */ /* 0x000ea80000300800 */
[----:B------:R-:W2:Y:S04]  /*1c950*/  LDL.LU R10, [R1+0x690] ;  /* 0x00069000010a7983 */ /* 0x000ea80000300800 */
[----:B------:R-:W2:Y:S04]  /*1c960*/  LDL.LU R9, [R1+0x224] ;  /* 0x0002240001097983 */ /* 0x000ea80000300800 */
[----:B-1----:R-:W2:Y:S04]  /*1c970*/  LDL.LU R4, [R1+0x694] ;  /* 0x0006940001047983 */ /* 0x002ea80000300800 */
[----:B------:R-:W2:Y:S04]  /*1c980*/  LDL.LU R22, [R1+0x670] ;  /* 0x0006700001167983 */ /* 0x000ea80000300800 */
[----:B------:R-:W3:Y:S04]  /*1c990*/  LDL.LU R28, [R1+0x698] ;  /* 0x00069800011c7983 */ /* 0x000ee80000300800 */
[----:B------:R4:W-:Y:S04]  /*1c9a0*/  STL [R1+0x58c], R7 ;  /* 0x00058c0701007387 */ /* 0x0009e80000100800 */
[----:B------:R-:W3:Y:S01]  /*1c9b0*/  LDL.LU R8, [R1+0x68] ;  /* 0x0000680001087983 */ /* 0x000ee20000300800 */
[----:B----4-:R-:W-:-:S05]  /*1c9c0*/  IADD3.X R7, R0, c[0x0][0x16c], RZ, P5, !PT ;  /* 0x00005b0000077a10 */ /* 0x010fca0002ffe4ff */
[----:B------:R1:W-:Y:S01]  /*1c9d0*/  STL [R1+0x560], R7 ;  /* 0x0005600701007387 */ /* 0x0003e20000100800 */
[----:B------:R-:W-:-:S03]  /*1c9e0*/  IADD3 R0, P5, R6, c[0x0][0x168], RZ ;  /* 0x00005a0006007a10 */ /* 0x000fc60007fbe0ff */
[----:B-1----:R-:W4:Y:S04]  /*1c9f0*/  LDL.LU R7, [R1+0x69c] ;  /* 0x00069c0001077983 */ /* 0x002f280000300800 */
[----:B------:R1:W-:Y:S01]  /*1ca00*/  STL [R1+0x594], R0 ;  /* 0x0005940001007387 */ /* 0x0003e20000100800 */
[----:B------:R-:W-:-:S03]  /*1ca10*/  IADD3.X R24, R24, c[0x0][0x16c], RZ, P3, !PT ;  /* 0x00005b0018187a10 */ /* 0x000fc60001ffe4ff */
[----:B-1----:R-:W3:Y:S04]  /*1ca20*/  LDL.LU R0, [R1+0x198] ;  /* 0x0001980001007983 */ /* 0x002ee80000300800 */
[----:B------:R-:W3:Y:S01]  /*1ca30*/  LDL.LU R6, [R1+0x6a0] ;  /* 0x0006a00001067983 */ /* 0x000ee20000300800 */
[----:B------:R-:W-:-:S03]  /*1ca40*/  IADD3 R23, P3, R23, c[0x0][0x168], RZ ;  /* 0x00005a0017177a10 */ /* 0x000fc60007f7e0ff */
[----:B------:R1:W-:Y:S04]  /*1ca50*/  STL [R1+0x568], R24 ;  /* 0x0005681801007387 */ /* 0x0003e80000100800 */
[----:B-1----:R-:W3:Y:S04]  /*1ca60*/  LDL.LU R24, [R1+0xaf0] ;  /* 0x000af00001187983 */ /* 0x002ee80000300800 */
[----:B------:R1:W-:Y:S04]  /*1ca70*/  STL [R1+0x59c], R23 ;  /* 0x00059c1701007387 */ /* 0x0003e80000100800 */
[----:B-1----:R-:W3:Y:S01]  /*1ca80*/  LDL.LU R23, [R1+0xaec] ;  /* 0x000aec0001177983 */ /* 0x002ee20000300800 */
[----:B------:R-:W-:-:S02]  /*1ca90*/  IADD3.X R21, R21, c[0x0][0x16c], RZ, P2, !PT ;  /* 0x00005b0015157a10 */ /* 0x000fc400017fe4ff */
[----:B--2---:R-:W-:-:S05]  /*1caa0*/  IADD3.X R22, R22, c[0x0][0x16c], RZ, P0, !PT ;  /* 0x00005b0016167a10 */ /* 0x004fca00007fe4ff */
[----:B------:R1:W-:Y:S02]  /*1cab0*/  STL [R1+0x570], R22 ;  /* 0x0005701601007387 */ /* 0x0003e40000100800 */
[----:B-1----:R-:W-:Y:S02]  /*1cac0*/  IADD3 R22, P0, R5, c[0x0][0x168], RZ ;  /* 0x00005a0005167a10 */ /* 0x002fe40007f1e0ff */
[----:B------:R-:W2:Y:S04]  /*1cad0*/  LDL.LU R5, [R1+0x228] ;  /* 0x0002280001057983 */ /* 0x000ea80000300800 */
[----:B------:R-:W-:Y:S04]  /*1cae0*/  STL [R1+0x5a4], R22 ;  /* 0x0005a41601007387 */ /* 0x000fe80000100800 */
[----:B------:R1:W-:Y:S02]  /*1caf0*/  STL [R1+0x578], R21 ;  /* 0x0005781501007387 */ /* 0x0003e40000100800 */
[----:B-1----:R-:W-:-:S02]  /*1cb00*/  IADD3.X R21, R20, c[0x0][0x16c], RZ, P1, !PT ;  /* 0x00005b0014157a10 */ /* 0x002fc40000ffe4ff */
[----:B------:R-:W-:Y:S02]  /*1cb10*/  IADD3 R20, P1, R19, c[0x0][0x168], RZ ;  /* 0x00005a0013147a10 */ /* 0x000fe40007f3e0ff */
[----:B------:R-:W-:Y:S02]  /*1cb20*/  IADD3.X R19, R18, c[0x0][0x16c], RZ, P4, !PT ;  /* 0x00005b0012137a10 */ /* 0x000fe400027fe4ff */
[----:B------:R-:W-:Y:S02]  /*1cb30*/  IADD3.X R18, R3, c[0x0][0x16c], RZ, P5, !PT ;  /* 0x00005b0003127a10 */ /* 0x000fe40002ffe4ff */
[----:B---3--:R-:W-:-:S05]  /*1cb40*/  IADD3 R22, P2, R23, c[0x0][0x168], RZ ;  /* 0x00005a0017167a10 */ /* 0x008fca0007f5e0ff */
[----:B------:R-:W-:Y:S04]  /*1cb50*/  STL [R1+0x5ac], R22 ;  /* 0x0005ac1601007387 */ /* 0x000fe80000100800 */
[----:B------:R-:W-:Y:S04]  /*1cb60*/  STL [R1+0x580], R21 ;  /* 0x0005801501007387 */ /* 0x000fe80000100800 */
[----:B------:R-:W-:Y:S04]  /*1cb70*/  STL [R1+0x5b4], R20 ;  /* 0x0005b41401007387 */ /* 0x000fe80000100800 */
[----:B------:R-:W-:Y:S04]  /*1cb80*/  STL [R1+0x588], R19 ;  /* 0x0005881301007387 */ /* 0x000fe80000100800 */
[----:B------:R-:W3:Y:S01]  /*1cb90*/  LDL.LU R3, [R1+0x6a4] ;  /* 0x0006a40001037983 */ /* 0x000ee20000300800 */
[----:B------:R-:W-:-:S05]  /*1cba0*/  IADD3 R17, P4, R17, c[0x0][0x168], RZ ;  /* 0x00005a0011117a10 */ /* 0x000fca0007f9e0ff */
[----:B------:R1:W-:Y:S01]  /*1cbb0*/  STL [R1+0x5bc], R17 ;  /* 0x0005bc1101007387 */ /* 0x0003e20000100800 */
[----:B------:R-:W-:Y:S02]  /*1cbc0*/  IADD3.X R14, R14, c[0x0][0x16c], RZ, P0, !PT ;  /* 0x00005b000e0e7a10 */ /* 0x000fe400007fe4ff */
[----:B------:R-:W-:Y:S01]  /*1cbd0*/  IADD3 R13, P0, R13, c[0x0][0x168], RZ ;  /* 0x00005a000d0d7a10 */ /* 0x000fe20007f1e0ff */
[----:B------:R-:W-:Y:S01]  /*1cbe0*/  STL [R1+0x590], R18 ;  /* 0x0005901201007387 */ /* 0x000fe20000100800 */
[----:B------:R-:W-:Y:S02]  /*1cbf0*/  IADD3.X R12, R12, c[0x0][0x16c], RZ, P2, !PT ;  /* 0x00005b000c0c7a10 */ /* 0x000fe400017fe4ff */
[----:B-1----:R-:W-:Y:S02]  /*1cc00*/  IADD3 R17, P5, R16, c[0x0][0x168], RZ ;  /* 0x00005a0010117a10 */ /* 0x002fe40007fbe0ff */
[----:B------:R-:W-:Y:S02]  /*1cc10*/  IADD3.X R16, R15, c[0x0][0x16c], RZ, P3, !PT ;  /* 0x00005b000f107a10 */ /* 0x000fe40001ffe4ff */
[----:B------:R-:W-:Y:S01]  /*1cc20*/  IADD3 R15, P3, R24, c[0x0][0x168], RZ ;  /* 0x00005a00180f7a10 */ /* 0x000fe20007f7e0ff */
[----:B------:R-:W-:Y:S01]  /*1cc30*/  STL [R1+0x5c4], R17 ;  /* 0x0005c41101007387 */ /* 0x000fe20000100800 */
[----:B------:R-:W-:-:S02]  /*1cc40*/  IADD3 R11, P2, R11, c[0x0][0x168], RZ ;  /* 0x00005a000b0b7a10 */ /* 0x000fc40007f5e0ff */
[----:B------:R-:W-:Y:S01]  /*1cc50*/  IADD3.X R10, R10, c[0x0][0x16c], RZ, P1, !PT ;  /* 0x00005b000a0a7a10 */ /* 0x000fe20000ffe4ff */
[----:B------:R-:W-:Y:S01]  /*1cc60*/  STL [R1+0x598], R16 ;  /* 0x0005981001007387 */ /* 0x000fe20000100800 */
[----:B------:R-:W-:-:S03]  /*1cc70*/  IADD3 R9, P1, R9, c[0x0][0x168], RZ ;  /* 0x00005a0009097a10 */ /* 0x000fc60007f3e0ff */
[----:B------:R-:W-:Y:S01]  /*1cc80*/  STL [R1+0x5cc], R15 ;  /* 0x0005cc0f01007387 */ /* 0x000fe20000100800 */
[----:B------:R-:W-:-:S03]  /*1cc90*/  IADD3.X R4, R4, c[0x0][0x16c], RZ, P4, !PT ;  /* 0x00005b0004047a10 */ /* 0x000fc600027fe4ff */
[----:B------:R-:W-:Y:S04]  /*1cca0*/  STL [R1+0x5a0], R14 ;  /* 0x0005a00e01007387 */ /* 0x000fe80000100800 */
[----:B------:R-:W-:Y:S04]  /*1ccb0*/  STL [R1+0x5d4], R13 ;  /* 0x0005d40d01007387 */ /* 0x000fe80000100800 */
[----:B------:R-:W-:Y:S04]  /*1ccc0*/  STL [R1+0x5a8], R12 ;  /* 0x0005a80c01007387 */ /* 0x000fe80000100800 */
[----:B------:R-:W-:Y:S04]  /*1ccd0*/  STL [R1+0x5dc], R11 ;  /* 0x0005dc0b01007387 */ /* 0x000fe80000100800 */
[----:B------:R1:W-:Y:S04]  /*1cce0*/  STL [R1+0x5b0], R10 ;  /* 0x0005b00a01007387 */ /* 0x0003e80000100800 */
[----:B------:R4:W-:Y:S01]  /*1ccf0*/  STL [R1+0x5e4], R9 ;  /* 0x0005e40901007387 */ /* 0x0009e20000100800 */
[----:B-1----:R-:W-:-:S03]  /*1cd00*/  IADD3 R10, P4, R25, c[0x0][0x168], RZ ;  /* 0x00005a00190a7a10 */ /* 0x002fc60007f9e0ff */
[----:B------:R1:W-:Y:S01]  /*1cd10*/  STL [R1+0x5b8], R4 ;  /* 0x0005b80401007387 */ /* 0x0003e20000100800 */
[----:B----4-:R-:W-:-:S03]  /*1cd20*/  IADD3.X R9, R28, c[0x0][0x16c], RZ, P5, !PT ;  /* 0x00005b001c097a10 */ /* 0x010fc60002ffe4ff */
[----:B-1----:R-:W4:Y:S04]  /*1cd30*/  LDL.LU R4, [R1+0x6a8] ;  /* 0x0006a80001047983 */ /* 0x002f280000300800 */
[----:B------:R-:W-:Y:S04]  /*1cd40*/  STL [R1+0x5ec], R10 ;  /* 0x0005ec0a01007387 */ /* 0x000fe80000100800 */
[----:B------:R-:W4:Y:S04]  /*1cd50*/  LDL.LU R28, [R1+0x6c] ;  /* 0x00006c00011c7983 */ /* 0x000f280000300800 */
[----:B------:R1:W-:Y:S02]  /*1cd60*/  STL [R1+0x5c0], R9 ;  /* 0x0005c00901007387 */ /* 0x0003e40000100800 */
[----:B-1----:R-:W-:-:S02]  /*1cd70*/  IADD3 R9, P5, R8, c[0x0][0x168], RZ ;  /* 0x00005a0008097a10 */ /* 0x002fc40007fbe0ff */
[----:B------:R-:W-:Y:S02]  /*1cd80*/  IADD3.X R8, R7, c[0x0][0x16c], RZ, P3, !PT ;  /* 0x00005b0007087a10 */ /* 0x000fe40001ffe4ff */
[----:B------:R-:W-:Y:S01]  /*1cd90*/  IADD3 R7, P3, R0, c[0x0][0x168], RZ ;  /* 0x00005a0000077a10 */ /* 0x000fe20007f7e0ff */
[----:B------:R-:W-:Y:S01]  /*1cda0*/  STL [R1+0x5f4], R9 ;  /* 0x0005f40901007387 */ /* 0x000fe20000100800 */
[----:B------:R-:W-:-:S03]  /*1cdb0*/  IADD3.X R0, R6, c[0x0][0x16c], RZ, P0, !PT ;  /* 0x00005b0006007a10 */ /* 0x000fc600007fe4ff */
[----:B------:R-:W-:Y:S04]  /*1cdc0*/  STL [R1+0x5c8], R8 ;  /* 0x0005c80801007387 */ /* 0x000fe80000100800 */
[----:B------:R-:W4:Y:S04]  /*1cdd0*/  LDL.LU R25, [R1+0x19c] ;  /* 0x00019c0001197983 */ /* 0x000f280000300800 */
[----:B------:R-:W-:Y:S04]  /*1cde0*/  STL [R1+0x5fc], R7 ;  /* 0x0005fc0701007387 */ /* 0x000fe80000100800 */
[----:B------:R-:W4:Y:S04]  /*1cdf0*/  LDL.LU R24, [R1+0x6b0] ;  /* 0x0006b00001187983 */ /* 0x000f280000300800 */
[----:B------:R2:W-:Y:S04]  /*1ce00*/  STL [R1+0x5d0], R0 ;  /* 0x0005d00001007387 */ /* 0x0005e80000100800 */
[----:B------:R-:W4:Y:S04]  /*1ce10*/  LDL.LU R23, [R1+0x22c] ;  /* 0x00022c0001177983 */ /* 0x000f280000300800 */
[----:B------:R-:W4:Y:S04]  /*1ce20*/  LDL.LU R22, [R1+0x6b4] ;  /* 0x0006b40001167983 */ /* 0x000f280000300800 */
[----:B------:R-:W4:Y:S04]  /*1ce30*/  LDL.LU R21, [R1+0x6b8] ;  /* 0x0006b80001157983 */ /* 0x000f280000300800 */
[----:B------:R-:W4:Y:S01]  /*1ce40*/  LDL.LU R20, [R1+0x70] ;  /* 0x0000700001147983 */ /* 0x000f220000300800 */
[----:B--2---:R-:W-:-:S05]  /*1ce50*/  IADD3 R0, P0, R5, c[0x0][0x168], RZ ;  /* 0x00005a0005007a10 */ /* 0x004fca0007f1e0ff */
[----:B------:R3:W-:Y:S04]  /*1ce60*/  STL [R1+0x604], R0 ;  /* 0x0006040001007387 */ /* 0x0007e80000100800 */
[----:B------:R-:W2:Y:S04]  /*1ce70*/  LDL.LU R19, [R1+0x6bc] ;  /* 0x0006bc0001137983 */ /* 0x000ea80000300800 */
[----:B------:R-:W2:Y:S04]  /*1ce80*/  LDL.LU R18, [R1+0x1a0] ;  /* 0x0001a00001127983 */ /* 0x000ea80000300800 */
[----:B------:R-:W2:Y:S04]  /*1ce90*/  LDL.LU R17, [R1+0x6c0] ;  /* 0x0006c00001117983 */ /* 0x000ea80000300800 */
[----:B------:R-:W2:Y:S04]  /*1cea0*/  LDL.LU R16, [R1+0x230] ;  /* 0x0002300001107983 */ /* 0x000ea80000300800 */
[----:B------:R-:W2:Y:S04]  /*1ceb0*/  LDL.LU R15, [R1+0x6c4] ;  /* 0x0006c400010f7983 */ /* 0x000ea80000300800 */
[----:B------:R-:W2:Y:S04]  /*1cec0*/  LDL.LU R14, [R1+0x6c8] ;  /* 0x0006c800010e7983 */ /* 0x000ea80000300800 */
[----:B------:R-:W2:Y:S01]  /*1ced0*/  LDL.LU R13, [R1+0x74] ;  /* 0x00007400010d7983 */ /* 0x000ea20000300800 */
[----:B---3--:R-:W-:-:S05]  /*1cee0*/  IADD3.X R0, R3, c[0x0][0x16c], RZ, P2, !PT ;  /* 0x00005b0003007a10 */ /* 0x008fca00017fe4ff */
[----:B------:R1:W-:Y:S04]  /*1cef0*/  STL [R1+0x5d8], R0 ;  /* 0x0005d80001007387 */ /* 0x0003e80000100800 */
[----:B------:R-:W3:Y:S04]  /*1cf00*/  LDL.LU R12, [R1+0x6cc] ;  /* 0x0006cc00010c7983 */ /* 0x000ee80000300800 */
[----:B------:R-:W2:Y:S04]  /*1cf10*/  LDL.LU R11, [R1+0x1a4] ;  /* 0x0001a400010b7983 */ /* 0x000ea80000300800 */
[----:B------:R-:W2:Y:S01]  /*1cf20*/  LDL.LU R10, [R1+0x6d0] ;  /* 0x0006d000010a7983 */ /* 0x000ea20000300800 */
[----:B-1----:R-:W-:-:S03]  /*1cf30*/  IADD3 R0, P2, R26, c[0x0][0x168], RZ ;  /* 0x00005a001a007a10 */ /* 0x002fc60007f5e0ff */
[----:B------:R-:W2:Y:S04]  /*1cf40*/  LDL.LU R9, [R1+0x234] ;  /* 0x0002340001097983 */ /* 0x000ea80000300800 */
[----:B------:R-:W2:Y:S04]  /*1cf50*/  LDL.LU R8, [R1+0x6d4] ;  /* 0x0006d40001087983 */ /* 0x000ea80000300800 */
[----:B------:R-:W2:Y:S04]  /*1cf60*/  LDL.LU R6, [R1] ;  /* 0x0000000001067983 */ /* 0x000ea80000300800 */
[----:B------:R-:W2:Y:S04]  /*1cf70*/  LDL.LU R5, [R1+0x6d8] ;  /* 0x0006d80001057983 */ /* 0x000ea80000300800 */
        /* <DEDUP_REMOVED lines=8> */
[----:B------:R1:W-:Y:S04]  /*1d000*/  STL [R1+0x614], R4 ;  /* 0x0006140401007387 */ /* 0x0003e80000100800 */
[----:B-1----:R-:W4:Y:S04]  /*1d010*/  LDL.LU R4, [R1+0x6e0] ;  /* 0x0006e00001047983 */ /* 0x002f280000300800 */
[----:B------:R-:W4:Y:S01]  /*1d020*/  LDL.LU R28, [R1+0x238] ;  /* 0x00023800011c7983 */ /* 0x000f220000300800 */
[----:B------:R-:W-:-:S02]  /*1d030*/  IADD3.X R24, R24, c[0x0][0x16c], RZ, P5, !PT ;  /* 0x00005b0018187a10 */ /* 0x000fc40002ffe4ff */
[----:B------:R-:W-:Y:S02]  /*1d040*/  IADD3 R23, P5, R23, c[0x0][0x168], RZ ;  /* 0x00005a0017177a10 */ /* 0x000fe40007fbe0ff */
[----:B------:R-:W-:Y:S02]  /*1d050*/  IADD3.X R22, R22, c[0x0][0x16c], RZ, P3, !PT ;  /* 0x00005b0016167a10 */ /* 0x000fe40001ffe4ff */
[----:B--2---:R-:W-:Y:S02]  /*1d060*/  IADD3.X R26, R26, c[0x0][0x16c], RZ, P4, !PT ;  /* 0x00005b001a1a7a10 */ /* 0x004fe400027fe4ff */
[----:B------:R-:W-:-:S03]  /*1d070*/  IADD3 R25, P4, R25, c[0x0][0x168], RZ ;  /* 0x00005a0019197a10 */ /* 0x000fc60007f9e0ff */
[----:B------:R-:W-:Y:S04]  /*1d080*/  STL [R1+0x5e8], R26 ;  /* 0x0005e81a01007387 */ /* 0x000fe80000100800 */
[----:B------:R-:W-:Y:S04]  /*1d090*/  STL [R1+0x61c], R25 ;  /* 0x00061c1901007387 */ /* 0x000fe80000100800 */
[----:B------:R1:W-:Y:S04]  /*1d0a0*/  STL [R1+0x5f0], R24 ;  /* 0x0005f01801007387 */ /* 0x0003e80000100800 */
[----:B------:R2:W-:Y:S04]  /*1d0b0*/  STL [R1+0x624], R23 ;  /* 0x0006241701007387 */ /* 0x0005e80000100800 */
[----:B------:R3:W-:Y:S01]  /*1d0c0*/  STL [R1+0x5f8], R22 ;  /* 0x0005f81601007387 */ /* 0x0007e20000100800 */
[----:B-1----:R-:W-:-:S02]  /*1d0d0*/  IADD3 R24, P3, R27, c[0x0][0x168], RZ ;  /* 0x00005a001b187a10 */ /* 0x002fc40007f7e0ff */
[----:B--2---:R-:W-:Y:S02]  /*1d0e0*/  IADD3.X R23, R21, c[0x0][0x16c], RZ, P0, !PT ;  /* 0x00005b0015177a10 */ /* 0x004fe400007fe4ff */
[----:B------:R-:W-:Y:S02]  /*1d0f0*/  IADD3.X R21, R19, c[0x0][0x16c], RZ, P2, !PT ;  /* 0x00005b0013157a10 */ /* 0x000fe400017fe4ff */
[----:B---3--:R-:W-:Y:S01]  /*1d100*/  IADD3 R22, P0, R20, c[0x0][0x168], RZ ;  /* 0x00005a0014167a10 */ /* 0x008fe20007f1e0ff */
[----:B------:R-:W-:Y:S01]  /*1d110*/  STL [R1+0x62c], R24 ;  /* 0x00062c1801007387 */ /* 0x000fe20000100800 */
[----:B------:R-:W-:Y:S02]  /*1d120*/  IADD3 R20, P2, R18, c[0x0][0x168], RZ ;  /* 0x00005a0012147a10 */ /* 0x000fe40007f5e0ff */
[----:B------:R-:W-:Y:S01]  /*1d130*/  IADD3.X R19, R17, c[0x0][0x16c], RZ, P1, !PT ;  /* 0x00005b0011137a10 */ /* 0x000fe20000ffe4ff */
[----:B------:R-:W-:Y:S01]  /*1d140*/  STL [R1+0x600], R23 ;  /* 0x0006001701007387 */ /* 0x000fe20000100800 */
[----:B------:R-:W-:-:S02]  /*1d150*/  IADD3 R18, P1, R16, c[0x0][0x168], RZ ;  /* 0x00005a0010127a10 */ /* 0x000fc40007f3e0ff */
[----:B------:R-:W-:Y:S01]  /*1d160*/  IADD3.X R17, R15, c[0x0][0x16c], RZ, P4, !PT ;  /* 0x00005b000f117a10 */ /* 0x000fe200027fe4ff */
[----:B------:R-:W-:Y:S01]  /*1d170*/  STL [R1+0x634], R22 ;  /* 0x0006341601007387 */ /* 0x000fe20000100800 */
[----:B------:R-:W-:Y:S02]  /*1d180*/  IADD3 R16, P4, R29, c[0x0][0x168], RZ ;  /* 0x00005a001d107a10 */ /* 0x000fe40007f9e0ff */
[----:B------:R-:W-:Y:S01]  /*1d190*/  IADD3.X R15, R14, c[0x0][0x16c], RZ, P5, !PT ;  /* 0x00005b000e0f7a10 */ /* 0x000fe20002ffe4ff */
[----:B------:R-:W-:Y:S01]  /*1d1a0*/  STL [R1+0x608], R21 ;  /* 0x0006081501007387 */ /* 0x000fe20000100800 */
[----:B------:R-:W-:-:S03]  /*1d1b0*/  IADD3 R14, P5, R13, c[0x0][0x168], RZ ;  /* 0x00005a000d0e7a10 */ /* 0x000fc60007fbe0ff */
[----:B------:R-:W-:Y:S01]  /*1d1c0*/  STL [R1+0x63c], R20 ;  /* 0x00063c1401007387 */ /* 0x000fe20000100800 */
[----:B------:R-:W-:-:S03]  /*1d1d0*/  IADD3.X R13, R12, c[0x0][0x16c], RZ, P3, !PT ;  /* 0x00005b000c0d7a10 */ /* 0x000fc60001ffe4ff */
        /* <DEDUP_REMOVED lines=16> */
[----:B------:R-:W-:Y:S04]  /*1d2e0*/  STL [R1+0x638], R9 ;  /* 0x0006380901007387 */ /* 0x000fe80000100800 */
[----:B------:R-:W2:Y:S04]  /*1d2f0*/  LDL.LU R6, [R1+0x6e4] ;  /* 0x0006e40001067983 */ /* 0x000ea80000300800 */
[----:B------:R1:W-:Y:S04]  /*1d300*/  STL [R1+0x66c], R8 ;  /* 0x00066c0801007387 */ /* 0x0003e80000100800 */
[----:B------:R3:W-:Y:S01]  /*1d310*/  STL [R1+0x640], R5 ;  /* 0x0006400501007387 */ /* 0x0007e20000100800 */
[----:B-1----:R-:W-:-:S03]  /*1d320*/  IADD3 R8, P1, R3, c[0x0][0x168], RZ ;  /* 0x00005a0003087a10 */ /* 0x002fc60007f3e0ff */
[----:B---3--:R-:W3:Y:S04]  /*1d330*/  LDL.LU R5, [R1+0x4] ;  /* 0x0000040001057983 */ /* 0x008ee80000300800 */
[----:B------:R-:W3:Y:S04]  /*1d340*/  LDL.LU R3, [R1+0x6e8] ;  /* 0x0006e80001037983 */ /* 0x000ee80000300800 */
[----:B------:R1:W-:Y:S01]  /*1d350*/  STL [R1+0x674], R8 ;  /* 0x0006740801007387 */ /* 0x0003e20000100800 */
[----:B----4-:R-:W-:Y:S02]  /*1d360*/  IADD3.X R4, R4, c[0x0][0x16c], RZ, P5, !PT ;  /* 0x00005b0004047a10 */ /* 0x010fe40002ffe4ff */
[----:B-1----:R-:W-:-:S02]  /*1d370*/  IADD3.X R8, R7, c[0x0][0x16c], RZ, P4, !PT ;  /* 0x00005b0007087a10 */ /* 0x002fc400027fe4ff */
[----:B------:R-:W-:-:S03]  /*1d380*/  IADD3 R7, P4, R0, c[0x0][0x168], RZ ;  /* 0x00005a0000077a10 */ /* 0x000fc60007f9e0ff */
[----:B------:R1:W-:Y:S01]  /*1d390*/  STL [R1+0x648], R8 ;  /* 0x0006480801007387 */ /* 0x0003e20000100800 */
[----:B------:R-:W-:-:S03]  /*1d3a0*/  IADD3 R0, P5, R28, c[0x0][0x168], RZ ;  /* 0x00005a001c007a10 */ /* 0x000fc60007fbe0ff */
[----:B------:R4:W-:Y:S04]  /*1d3b0*/  STL [R1+0x67c], R7 ;  /* 0x00067c0701007387 */ /* 0x0009e80000100800 */
[----:B------:R-:W3:Y:S04]  /*1d3c0*/  LDL.LU R29, [R1+0x7c] ;  /* 0x00007c00011d7983 */ /* 0x000ee80000300800 */
[----:B------:R-:W-:Y:S04]  /*1d3d0*/  STL [R1+0x650], R4 ;  /* 0x0006500401007387 */ /* 0x000fe80000100800 */
[----:B------:R-:W3:Y:S04]  /*1d3e0*/  LDL.LU R27, [R1+0x6ec] ;  /* 0x0006ec00011b7983 */ /* 0x000ee80000300800 */
[----:B------:R1:W-:Y:S04]  /*1d3f0*/  STL [R1+0x684], R0 ;  /* 0x0006840001007387 */ /* 0x0003e80000100800 */
        /* <DEDUP_REMOVED lines=18> */
[----:B-1----:R-:W3:Y:S04]  /*1d520*/  LDL.LU R8, [R1+0x244] ;  /* 0x0002440001087983 */ /* 0x002ee80000300800 */
[----:B----4-:R-:W4:Y:S04]  /*1d530*/  LDL.LU R7, [R1+0x714] ;  /* 0x0007140001077983 */ /* 0x010f280000300800 */
[----:B------:R-:W4:Y:S04]  /*1d540*/  LDL.LU R0, [R1+0x10] ;  /* 0x0000100001007983 */ /* 0x000f280000300800 */
[----:B------:R-:W4:Y:S01]  /*1d550*/  LDL.LU R4, [R1+0x718] ;  /* 0x0007180001047983 */ /* 0x000f220000300800 */
[----:B--2---:R-:W-:-:S05]  /*1d560*/  IADD3.X R6, R6, c[0x0][0x16c], RZ, P3, !PT ;  /* 0x00005b0006067a10 */ /* 0x004fca0001ffe4ff */
[----:B------:R1:W-:Y:S04]  /*1d570*/  STL [R1+0x658], R6 ;  /* 0x0006580601007387 */ /* 0x0003e80000100800 */
[----:B------:R-:W2:Y:S01]  /*1d580*/  LDL.LU R28, [R1+0x118] ;  /* 0x00011800011c7983 */ /* 0x000ea20000300800 */
[----:B---3--:R-:W-:Y:S02]  /*1d590*/  IADD3 R5, P3, R5, c[0x0][0x168], RZ ;  /* 0x00005a0005057a10 */ /* 0x008fe40007f7e0ff */
[----:B------:R-:W-:-:S03]  /*1d5a0*/  IADD3.X R3, R3, c[0x0][0x16c], RZ, P0, !PT ;  /* 0x00005b0003037a10 */ /* 0x000fc600007fe4ff */
[----:B------:R3:W-:Y:S04]  /*1d5b0*/  STL [R1+0x68c], R5 ;  /* 0x00068c0501007387 */ /* 0x0007e80000100800 */
[----:B-1----:R-:W2:Y:S04]  /*1d5c0*/  LDL.LU R6, [R1+0x71c] ;  /* 0x00071c0001067983 */ /* 0x002ea80000300800 */
[----:B------:R1:W-:Y:S04]  /*1d5d0*/  STL [R1+0x660], R3 ;  /* 0x0006600301007387 */ /* 0x0003e80000100800 */
[----:B---3--:R-:W3:Y:S04]  /*1d5e0*/  LDL.LU R5, [R1+0x1b8] ;  /* 0x0001b80001057983 */ /* 0x008ee80000300800 */
[----:B-1----:R-:W3:Y:S01]  /*1d5f0*/  LDL.LU R3, [R1+0x720] ;  /* 0x0007200001037983 */ /* 0x002ee20000300800 */
[----:B------:R-:W-:-:S05]  /*1d600*/  IADD3 R29, P0, R29, c[0x0][0x168], RZ ;  /* 0x00005a001d1d7a10 */ /* 0x000fca0007f1e0ff */
[----:B------:R1:W-:Y:S02]  /*1d610*/  STL [R1+0x694], R29 ;  /* 0x0006941d01007387 */ /* 0x0003e40000100800 */
[----:B-1----:R-:W-:Y:S02]  /*1d620*/  IADD3.X R29, R27, c[0x0][0x16c], RZ, P2, !PT ;  /* 0x00005b001b1d7a10 */ /* 0x002fe400017fe4ff */
        /* <DEDUP_REMOVED lines=37> */
[----:B----4-:R-:W-:-:S03]  /*1d880*/  IADD3.X R8, R7, c[0x0][0x16c], RZ, P3, !PT ;  /* 0x00005b0007087a10 */ /* 0x010fc60001ffe4ff */
[----:B------:R-:W-:Y:S01]  /*1d890*/  STL [R1+0x6b0], R10 ;  /* 0x0006b00a01007387 */ /* 0x000fe20000100800 */
[----:B------:R-:W-:-:S03]  /*1d8a0*/  IADD3 R7, P3, R0, c[0x0][0x168], RZ ;  /* 0x00005a0000077a10 */ /* 0x000fc60007f7e0ff */
[----:B------:R1:W-:Y:S01]  /*1d8b0*/  STL [R1+0x6e4], R9 ;  /* 0x0006e40901007387 */ /* 0x0003e20000100800 */
[----:B------:R-:W-:-:S03]  /*1d8c0*/  IADD3.X R0, R4, c[0x0][0x16c], RZ, P0, !PT ;  /* 0x00005b0004007a10 */ /* 0x000fc600007fe4ff */
[----:B-1----:R-:W4:Y:S04]  /*1d8d0*/  LDL.LU R9, [R1+0x248] ;  /* 0x0002480001097983 */ /* 0x002f280000300800 */
[----:B------:R1:W-:Y:S04]  /*1d8e0*/  STL [R1+0x6b8], R8 ;  /* 0x0006b80801007387 */ /* 0x0003e80000100800 */
[----:B------:R1:W-:Y:S04]  /*1d8f0*/  STL [R1+0x6ec], R7 ;  /* 0x0006ec0701007387 */ /* 0x0003e80000100800 */
[----:B-1----:R-:W4:Y:S04]  /*1d900*/  LDL.LU R8, [R1+0x724] ;  /* 0x0007240001087983 */ /* 0x002f280000300800 */
[----:B------:R-:W4:Y:S04]  /*1d910*/  LDL.LU R7, [R1+0x14] ;  /* 0x0000140001077983 */ /* 0x000f280000300800 */
[----:B------:R1:W-:Y:S01]  /*1d920*/  STL [R1+0x6c0], R0 ;  /* 0x0006c00001007387 */ /* 0x0003e20000100800 */
[----:B--2---:R-:W-:-:S05]  /*1d930*/  IADD3 R10, P0, R28, c[0x0][0x168], RZ ;  /* 0x00005a001c0a7a10 */ /* 0x004fca0007f1e0ff */
[----:B------:R-:W-:Y:S01]  /*1d940*/  STL [R1+0x6f4], R10 ;  /* 0x0006f40a01007387 */ /* 0x000fe20000100800 */
[----:B-1----:R-:W-:-:S05]  /*1d950*/  IADD3.X R0, R6, c[0x0][0x16c], RZ, P2, !PT ;  /* 0x00005b0006007a10 */ /* 0x002fca00017fe4ff */
[----:B------:R1:W-:Y:S01]  /*1d960*/  STL [R1+0x6c8], R0 ;  /* 0x0006c80001007387 */ /* 0x0003e20000100800 */
[----:B---3--:R-:W-:Y:S02]  /*1d970*/  IADD3 R4, P2, R5, c[0x0][0x168], RZ ;  /* 0x00005a0005047a10 */ /* 0x008fe40007f5e0ff */
[----:B------:R-:W-:Y:S01]  /*1d980*/  IADD3.X R3, R3, c[0x0][0x16c], RZ, P1, !PT ;  /* 0x00005b0003037a10 */ /* 0x000fe20000ffe4ff */
[----:B-1----:R-:W2:Y:S04]  /*1d990*/  LDL.LU R0, [R1+0x728] ;  /* 0x0007280001007983 */ /* 0x002ea80000300800 */
[----:B------:R1:W-:Y:S04]  /*1d9a0*/  STL [R1+0x6fc], R4 ;  /* 0x0006fc0401007387 */ /* 0x0003e80000100800 */
[----:B-1----:R-:W3:Y:S04]  /*1d9b0*/  LDL.LU R4, [R1+0x11c] ;  /* 0x00011c0001047983 */ /* 0x002ee80000300800 */
[----:B------:R1:W-:Y:S04]  /*1d9c0*/  STL [R1+0x6d0], R3 ;  /* 0x0006d00301007387 */ /* 0x0003e80000100800 */
[----:B------:R-:W3:Y:S04]  /*1d9d0*/  LDL.LU R28, [R1+0x72c] ;  /* 0x00072c00011c7983 */ /* 0x000ee80000300800 */
[----:B------:R-:W3:Y:S04]  /*1d9e0*/  LDL.LU R6, [R1+0x1bc] ;  /* 0x0001bc0001067983 */ /* 0x000ee80000300800 */
[----:B------:R-:W3:Y:S04]  /*1d9f0*/  LDL.LU R5, [R1+0x730] ;  /* 0x0007300001057983 */ /* 0x000ee80000300800 */
[----:B-1----:R-:W3:Y:S04]  /*1da00*/  LDL.LU R3, [R1+0x24c] ;  /* 0x00024c0001037983 */ /* 0x002ee80000300800 */
        /* <DEDUP_REMOVED lines=18> */
[----:B----4-:R-:W-:-:S05]  /*1db30*/  IADD3 R9, P1, R9, c[0x0][0x168], RZ ;  /* 0x00005a0009097a10 */ /* 0x010fca0007f3e0ff */
[----:B------:R1:W-:Y:S04]  /*1db40*/  STL [R1+0x704], R9 ;  /* 0x0007040901007387 */ /* 0x0003e80000100800 */
[----:B------:R-:W4:Y:S01]  /*1db50*/  LDL.LU R10, [R1+0x77c] ;  /* 0x00077c00010a7983 */ /* 0x000f220000300800 */
[----:B------:R-:W-:Y:S02]  /*1db60*/  IADD3.X R8, R8, c[0x0][0x16c], RZ, P4, !PT ;  /* 0x00005b0008087a10 */ /* 0x000fe400027fe4ff */
[----:B------:R-:W-:-:S03]  /*1db70*/  IADD3 R7, P4, R7, c[0x0][0x168], RZ ;  /* 0x00005a0007077a10 */ /* 0x000fc60007f9e0ff */
[----:B------:R1:W-:Y:S04]  /*1db80*/  STL [R1+0x6d8], R8 ;  /* 0x0006d80801007387 */ /* 0x0003e80000100800 */
[----:B-1----:R-:W4:Y:S04]  /*1db90*/  LDL.LU R9, [R1+0x788] ;  /* 0x0007880001097983 */ /* 0x002f280000300800 */
[----:B------:R1:W-:Y:S04]  /*1dba0*/  STL [R1+0x70c], R7 ;  /* 0x00070c0701007387 */ /* 0x0003e80000100800 */
[----:B------:R-:W4:Y:S04]  /*1dbb0*/  LDL.LU R8, [R1+0x328] ;  /* 0x0003280001087983 */ /* 0x000f280000300800 */
[----:B-1----:R-:W4:Y:S01]  /*1dbc0*/  LDL.LU R7, [R1+0x25c] ;  /* 0x00025c0001077983 */ /* 0x002f220000300800 */
[----:B--2---:R-:W-:-:S05]  /*1dbd0*/  IADD3.X R0, R0, c[0x0][0x16c], RZ, P5, !PT ;  /* 0x00005b0000007a10 */ /* 0x004fca0002ffe4ff */
[----:B------:R1:W-:Y:S01]  /*1dbe0*/  STL [R1+0x6e0], R0 ;  /* 0x0006e00001007387 */ /* 0x0003e20000100800 */
[----:B---3--:R-:W-:-:S03]  /*1dbf0*/  IADD3 R4, P5, R4, c[0x0][0x168], RZ ;  /* 0x00005a0004047a10 */ /* 0x008fc60007fbe0ff */
[----:B-1----:R-:W2:Y:S04]  /*1dc00*/  LDL.LU R0, [R1+0xae8] ;  /* 0x000ae80001007983 */ /* 0x002ea80000300800 */
[----:B------:R1:W-:Y:S01]  /*1dc10*/  STL [R1+0x714], R4 ;  /* 0x0007140401007387 */ /* 0x0003e20000100800 */
[----:B------:R-:W-:Y:S02]  /*1dc20*/  IADD3.X R28, R28, c[0x0][0x16c], RZ, P3, !PT ;  /* 0x00005b001c1c7a10 */ /* 0x000fe40001ffe4ff */
[----:B------:R-:W-:Y:S01]  /*1dc30*/  IADD3 R6, P3, R6, c[0x0][0x168], RZ ;  /* 0x00005a0006067a10 */ /* 0x000fe20007f7e0ff */
[----:B-1----:R-:W3:Y:S01]  /*1dc40*/  LDL.LU R4, [R1+0xae4] ;  /* 0x000ae40001047983 */ /* 0x002ee20000300800 */
[----:B------:R-:W-:-:S03]  /*1dc50*/  IADD3.X R5, R5, c[0x0][0x16c], RZ, P0, !PT ;  /* 0x00005b0005057a10 */ /* 0x000fc600007fe4ff */
[----:B------:R1:W-:Y:S01]  /*1dc60*/  STL [R1+0x6e8], R28 ;  /* 0x0006e81c01007387 */ /* 0x0003e20000100800 */
[----:B------:R-:W-:-:S03]  /*1dc70*/  IADD3 R3, P0, R3, c[0x0][0x168], RZ ;  /* 0x00005a0003037a10 */ /* 0x000fc60007f1e0ff */
[----:B-1----:R-:W2:Y:S04]  /*1dc80*/  LDL.LU R28, [R1+0xae0] ;  /* 0x000ae000011c7983 */ /* 0x002ea80000300800 */
[----:B------:R1:W-:Y:S04]  /*1dc90*/  STL [R1+0x71c], R6 ;  /* 0x00071c0601007387 */ /* 0x0003e80000100800 */
[----:B-1----:R-:W2:Y:S04]  /*1dca0*/  LDL.LU R6, [R1+0xadc] ;  /* 0x000adc0001067983 */ /* 0x002ea80000300800 */
[----:B------:R1:W-:Y:S04]  /*1dcb0*/  STL [R1+0x6f0], R5 ;  /* 0x0006f00501007387 */ /* 0x0003e80000100800 */
[----:B-1----:R-:W2:Y:S04]  /*1dcc0*/  LDL.LU R5, [R1+0xad8] ;  /* 0x000ad80001057983 */ /* 0x002ea80000300800 */
[----:B------:R1:W-:Y:S04]  /*1dcd0*/  STL [R1+0x724], R3 ;  /* 0x0007240301007387 */ /* 0x0003e80000100800 */
[----:B-1----:R-:W3:Y:S01]  /*1dce0*/  LDL.LU R3, [R1+0xad4] ;  /* 0x000ad40001037983 */ /* 0x002ee20000300800 */
[----:B------:R-:W-:-:S02]  /*1dcf0*/  IADD3.X R29, R29, c[0x0][0x16c], RZ, P2, !PT ;  /* 0x00005b001d1d7a10 */ /* 0x000fc400017fe4ff */
[----:B------:R-:W-:-:S03]  /*1dd00*/  IADD3 R27, P2, R27, c[0x0][0x168], RZ ;  /* 0x00005a001b1b7a10 */ /* 0x000fc60007f5e0ff */
[----:B------:R1:W-:Y:S04]  /*1dd10*/  STL [R1+0x6f8], R29 ;  /* 0x0006f81d01007387 */ /* 0x0003e80000100800 */
[----:B------:R1:W-:Y:S02]  /*1dd20*/  STL [R1+0x72c], R27 ;  /* 0x00072c1b01007387 */ /* 0x0003e40000100800 */
[----:B-1----:R-:W-:Y:S02]  /*1dd30*/  IADD3.X R29, R26, c[0x0][0x16c], RZ, P1, !PT ;  /* 0x00005b001a1d7a10 */ /* 0x002fe40000ffe4ff */
[----:B------:R-:W-:Y:S02]  /*1dd40*/  IADD3.X R26, R24, c[0x0][0x16c], RZ, P4, !PT ;  /* 0x00005b00181a7a10 */ /* 0x000fe400027fe4ff */
[----:B------:R-:W-:-:S02]  /*1dd50*/  IADD3 R27, P1, R25, c[0x0][0x168], RZ ;  /* 0x00005a00191b7a10 */ /* 0x000fc40007f3e0ff */
[----:B------:R-:W-:Y:S01]  /*1dd60*/  IADD3 R25, P4, R23, c[0x0][0x168], RZ ;  /* 0x00005a0017197a10 */ /* 0x000fe20007f9e0ff */
[----:B------:R-:W-:Y:S01]  /*1dd70*/  STL [R1+0x700], R29 ;  /* 0x0007001d01007387 */ /* 0x000fe20000100800 */
[----:B------:R-:W-:Y:S02]  /*1dd80*/  IADD3.X R24, R22, c[0x0][0x16c], RZ, P5, !PT ;  /* 0x00005b0016187a10 */ /* 0x000fe40002ffe4ff */
[----:B------:R-:W-:Y:S01]  /*1dd90*/  IADD3 R23, P5, R21, c[0x0][0x168], RZ ;  /* 0x00005a0015177a10 */ /* 0x000fe20007fbe0ff */
[----:B------:R-:W-:Y:S01]  /*1dda0*/  STL [R1+0x734], R27 ;  /* 0x0007341b01007387 */ /* 0x000fe20000100800 */
[----:B------:R-:W-:Y:S02]  /*1ddb0*/  IADD3.X R22, R20, c[0x0][0x16c], RZ, P3, !PT ;  /* 0x00005b0014167a10 */ /* 0x000fe40001ffe4ff */
[----:B------:R-:W-:Y:S01]  /*1ddc0*/  IADD3 R21, P3, R19, c[0x0][0x168], RZ ;  /* 0x00005a0013157a10 */ /* 0x000fe20007f7e0ff */
[----:B------:R-:W-:Y:S01]  /*1ddd0*/  STL [R1+0x708], R26 ;  /* 0x0007081a01007387 */ /* 0x000fe20000100800 */
[----:B------:R-:W-:-:S02]  /*1dde0*/  IADD3.X R20, R18, c[0x0][0x16c], RZ, P0, !PT ;  /* 0x00005b0012147a10 */ /* 0x000fc400007fe4ff */
[----:B------:R-:W-:Y:S01]  /*1ddf0*/  IADD3 R19, P0, R17, c[0x0][0x168], RZ ;  /* 0x00005a0011137a10 */ /* 0x000fe20007f1e0ff */
        /* <DEDUP_REMOVED lines=11> */
[----:B------:R-:W-:-:S03]  /*1deb0*/  IADD3.X R12, R11, c[0x0][0x16c], RZ, P5, !PT ;  /* 0x00005b000b0c7a10 */ /* 0x000fc60002ffe4ff */
[----:B------:R-:W-:Y:S04]  /*1dec0*/  STL [R1+0x754], R19 ;  /* 0x0007541301007387 */ /* 0x000fe80000100800 */
[----:B------:R-:W-:Y:S04]  /*1ded0*/  STL [R1+0x728], R18 ;  /* 0x0007281201007387 */ /* 0x000fe80000100800 */
[----:B------:R-:W-:Y:S04]  /*1dee0*/  STL [R1+0x75c], R17 ;  /* 0x00075c1101007387 */ /* 0x000fe80000100800 */
[----:B------:R-:W-:Y:S04]  /*1def0*/  STL [R1+0x730], R16 ;  /* 0x0007301001007387 */ /* 0x000fe80000100800 */
[----:B------:R-:W-:Y:S04]  /*1df00*/  STL [R1+0x764], R15 ;  /* 0x0007640f01007387 */ /* 0x000fe80000100800 */
[----:B------:R-:W-:Y:S01]  /*1df10*/  STL [R1+0x738], R14 ;  /* 0x0007380e01007387 */ /* 0x000fe20000100800 */
[----:B--2---:R-:W-:-:S05]  /*1df20*/  IADD3 R13, P4, R5, c[0x0][0x168], RZ ;  /* 0x00005a00050d7a10 */ /* 0x004fca0007f9e0ff */
[----:B------:R-:W-:Y:S04]  /*1df30*/  STL [R1+0x76c], R13 ;  /* 0x00076c0d01007387 */ /* 0x000fe80000100800 */
[----:B------:R-:W-:Y:S01]  /*1df40*/  STL [R1+0x740], R12 ;  /* 0x0007400c01007387 */ /* 0x000fe20000100800 */
[----:B---3--:R-:W-:-:S03]  /*1df50*/  IADD3.X R11, R3, c[0x0][0x16c], RZ, P3, !PT ;  /* 0x00005b00030b7a10 */ /* 0x008fc60001ffe4ff */
[----:B------:R-:W2:Y:S01]  /*1df60*/  LDL.LU R3, [R1+0xad0] ;  /* 0x000ad00001037983 */ /* 0x000ea20000300800 */
[----:B------:R-:W-:-:S05]  /*1df70*/  IADD3 R5, P5, R6, c[0x0][0x168], RZ ;  /* 0x00005a0006057a10 */ /* 0x000fca0007fbe0ff */
[----:B------:R1:W-:Y:S01]  /*1df80*/  STL [R1+0x774], R5 ;  /* 0x0007740501007387 */ /* 0x0003e20000100800 */
[----:B----4-:R-:W-:Y:S02]  /*1df90*/  IADD3.X R6, R9, c[0x0][0x16c], RZ, P0, !PT ;  /* 0x00005b0009067a10 */ /* 0x010fe400007fe4ff */
[----:B------:R-:W-:Y:S01]  /*1dfa0*/  IADD3.X R8, R8, c[0x0][0x16c], RZ, P2, !PT ;  /* 0x00005b0008087a10 */ /* 0x000fe200017fe4ff */
[----:B------:R-:W-:Y:S01]  /*1dfb0*/  STL [R1+0x748], R11 ;  /* 0x0007480b01007387 */ /* 0x000fe20000100800 */
[----:B-1----:R-:W-:-:S05]  /*1dfc0*/  IADD3 R5, P3, R10, c[0x0][0x160], RZ ;  /* 0x000058000a057a10 */ /* 0x002fca0007f7e0ff */
[----:B------:R1:W-:Y:S04]  /*1dfd0*/  STL [R1+0x77c], R5 ;  /* 0x00077c0501007387 */ /* 0x0003e80000100800 */
[----:B------:R3:W-:Y:S01]  /*1dfe0*/  STL [R1+0x750], R6 ;  /* 0x0007500601007387 */ /* 0x0007e20000100800 */
[----:B-1----:R-:W-:-:S03]  /*1dff0*/  IADD3.X R5, R7, c[0x0][0x16c], RZ, P1, !PT ;  /* 0x00005b0007057a10 */ /* 0x002fc60000ffe4ff */
[----:B------:R-:W-:Y:S01]  /*1e000*/  STL [R1+0x758], R8 ;  /* 0x0007580801007387 */ /* 0x000fe20000100800 */
[----:B---3--:R-:W-:-:S03]  /*1e010*/  IADD3.X R6, R28, c[0x0][0x16c], RZ, P4, !PT ;  /* 0x00005b001c067a10 */ /* 0x008fc600027fe4ff */
[----:B------:R1:W5:Y:S04]  /*1e020*/  LDL.LU R28, [R1+0xacc] ;  /* 0x000acc00011c7983 */ /* 0x0003680000300800 */
[----:B------:R3:W-:Y:S01]  /*1e030*/  STL [R1+0x760], R5 ;  /* 0x0007600501007387 */ /* 0x0007e20000100800 */
[----:B------:R-:W-:-:S03]  /*1e040*/  IMAD.IADD R0, R0, 0x1, R2 ;  /* 0x0000000100007824 */ /* 0x000fc600078e0202 */
[----:B------:R-:W-:Y:S01]  /*1e050*/  STL [R1+0x768], R6 ;  /* 0x0007680601007387 */ /* 0x000fe20000100800 */
[----:B---3--:R-:W-:-:S03]  /*1e060*/  IADD3.X R5, R4, c[0x0][0x16c], RZ, P5, !PT ;  /* 0x00005b0004057a10 */ /* 0x008fc60002ffe4ff */
[----:B------:R-:W3:Y:S04]  /*1e070*/  S2R R2, SR_TID.X ;  /* 0x0000000000027919 */ /* 0x000ee80000002100 */
[----:B------:R-:W4:Y:S01]  /*1e080*/  S2R R12, SR_TID.X ;  /* 0x00000000000c7919 */ /* 0x000f220000002100 */
[----:B------:R-:W-:-:S05]  /*1e090*/  IMAD.MOV.U32 R13, RZ, RZ, 0x7f ;  /* 0x0000007fff0d7424 */ /* 0x000fca00078e00ff */
[----:B------:R-:W-:Y:S02]  /*1e0a0*/  IADD3 R13, R13, c[0x0][0x180], RZ ;  /* 0x000060000d0d7a10 */ /* 0x000fe40007ffe0ff */
[----:B---3--:R-:W-:Y:S02]  /*1e0b0*/  SHF.R.U32.HI R2, RZ, 0x2, R2 ;  /* 0x00000002ff027819 */ /* 0x008fe40000011602 */
[----:B----4-:R-:W-:Y:S02]  /*1e0c0*/  LOP3.LUT R7, R12, 0x3, RZ, 0xc0, !PT ;  /* 0x000000030c077812 */ /* 0x010fe400078ec0ff */
[----:B------:R-:W-:-:S04]  /*1e0d0*/  LOP3.LUT R2, R2, 0x40, RZ, 0xc0, !PT ;  /* 0x0000004002027812 */ /* 0x000fc800078ec0ff */
[----:B------:R-:W-:Y:S01]  /*1e0e0*/  LOP3.LUT R2, R2, 0x1c, R12, 0xf8, !PT ;  /* 0x0000001c02027812 */ /* 0x000fe200078ef80c */
[----:B------:R-:W-:Y:S01]  /*1e0f0*/  IMAD R12, R7, 0x220, RZ ;  /* 0x00000220070c7824 */ /* 0x000fe200078e02ff */
[----:B------:R-:W-:-:S04]  /*1e100*/  SHF.R.S32.HI R7, RZ, 0x1f, R13 ;  /* 0x0000001fff077819 */ /* 0x000fc8000001140d */
[----:B------:R-:W-:Y:S02]  /*1e110*/  LEA.HI R7, R7, R13, RZ, 0x7 ;  /* 0x0000000d07077211 */ /* 0x000fe400078f38ff */
[----:B------:R-:W-:Y:S02]  /*1e120*/  LOP3.LUT R2, R12, R2, RZ, 0x3c, !PT ;  /* 0x000000020c027212 */ /* 0x000fe400078e3cff */
[----:B------:R-:W-:Y:S01]  /*1e130*/  SHF.R.S32.HI R7, RZ, 0x7, R7 ;  /* 0x00000007ff077819 */ /* 0x000fe20000011407 */
[----:B------:R-:W-:Y:S01]  /*1e140*/  CS2R R8, SRZ ;  /* 0x0000000000087805 */ /* 0x000fe2000001ff00 */
[----:B------:R-:W-:Y:S01]  /*1e150*/  CS2R R10, SRZ ;  /* 0x00000000000a7805 */ /* 0x000fe2000001ff00 */
[----:B------:R-:W-:Y:S01]  /*1e160*/  LOP3.LUT R2, R2, 0x20, RZ, 0x3c, !PT ;  /* 0x0000002002027812 */ /* 0x000fe200078e3cff */
[----:B------:R-:W-:Y:S02]  /*1e170*/  UIADD3 UR7, UR4, -0x100, URZ ;  /* 0xffffff0004077890 */ /* 0x000fe4000fffe03f */
[----:B------:R-:W-:-:S02]  /*1e180*/  USHF.L.U32 UR11, UR6, 0x2, URZ ;  /* 0x00000002060b7899 */ /* 0x000fc4000800063f */
[----:B------:R-:W-:Y:S02]  /*1e190*/  USHF.L.U64.HI UR10, UR6, 0x2, UR10 ;  /* 0x00000002060a7899 */ /* 0x000fe4000801020a */
[----:B------:R-:W-:Y:S02]  /*1e1a0*/  UMOV UR4, URZ ;  /* 0x0000003f00047c82 */ /* 0x000fe40008000000 */
[----:B------:R-:W-:Y:S02]  /*1e1b0*/  UMOV UR8, 0x1 ;  /* 0x0000000100087882 */ /* 0x000fe40000000000 */
[----:B------:R-:W-:Y:S02]  /*1e1c0*/  USHF.L.U64.HI UR9, UR5, 0x2, UR9 ;  /* 0x0000000205097899 */ /* 0x000fe40008010209 */
[----:B------:R-:W-:Y:S01]  /*1e1d0*/  UMOV UR6, 0xffffffff ;  /* 0xffffffff00067882 */ /* 0x000fe20000000000 */
[----:B--2---:R-:W-:Y:S02]  /*1e1e0*/  IADD3.X R4, R3, c[0x0][0x164], RZ, P3, !PT ;  /* 0x0000590003047a10 */ /* 0x004fe40001ffe4ff */
[----:B------:R1:W5:Y:S04]  /*1e1f0*/  LDL.LU R3, [R1+0xac8] ;  /* 0x000ac80001037983 */ /* 0x0003680000300800 */
[----:B------:R-:W-:Y:S04]  /*1e200*/  STL [R1+0x770], R5 ;  /* 0x0007700501007387 */ /* 0x000fe80000100800 */
[----:B------:R-:W-:Y:S04]  /*1e210*/  STL [R1+0x778], R4 ;  /* 0x0007780401007387 */ /* 0x000fe80000100800 */
[----:B------:R-:W-:Y:S04]  /*1e220*/  STL [R1+0x70], RZ ;  /* 0x000070ff01007387 */ /* 0x000fe80000100800 */
[----:B------:R-:W-:Y:S04]  /*1e230*/  STL [R1+0x74], RZ ;  /* 0x000074ff01007387 */ /* 0x000fe80000100800 */
[----:B------:R-:W-:Y:S04]  /*1e240*/  STL [R1+0x78], RZ ;  /* 0x000078ff01007387 */ /* 0x000fe80000100800 */
        /* <DEDUP_REMOVED lines=18> */
[----:B--2---:R-:W-:-:S03]  /*1e370*/  LOP3.LUT R0, R0, 0x40, RZ, 0x3c, !PT ;  /* 0x0000004000007812 */ /* 0x004fc600078e3cff */
        /* <DEDUP_REMOVED lines=8> */
[----:B------:R1:W-:Y:S01]  /*1e400*/  STL [R1+0x78c], R0 ;  /* 0x00078c0001007387 */ /* 0x0003e20000100800 */
[----:B------:R-:W-:-:S03]  /*1e410*/  IADD3 R4, R7, -0x2, RZ ;  /* 0xfffffffe07047810 */ /* 0x000fc60007ffe0ff */
.L_x_2:
[----:B------:R-:W2:Y:S01]  /*1e420*/  LDL R5, [R1+0x788] ;  /* 0x0007880001057983 */ /* 0x000ea20000100800 */
[----:B------:R-:W-:-:S04]  /*1e430*/  DEPBAR.LE SB0, 0x2 ;  /* 0x000080800000791a */ /* 0x000fc80000000000 */
[----:B-----5:R-:W-:Y:S01]  /*1e440*/  STL.64 [R1+0x2e00], R10 ;  /* 0x002e000a01007387 */ /* 0x020fe20000100a00 */
[----:B------:R-:W-:-:S03]  /*1e450*/  UIADD3 UR6, UR6, 0x1, URZ ;  /* 0x0000000106067890 */ /* 0x000fc6000fffe03f */
[----:B------:R3:W-:Y:S01]  /*1e460*/  STL.64 [R1+0x2df8], R8 ;  /* 0x002df80801007387 */ /* 0x0007e20000100a00 */
[----:B------:R-:W-:-:S03]  /*1e470*/  UISETP.GT.AND UP0, UPT, UR6, 0x1, UPT ;  /* 0x000000010600788c */ /* 0x000fc6000bf04270 */
[----:B-----5:R-:W-:Y:S01]  /*1e480*/  STL [R1+0xd30], R3 ;  /* 0x000d300301007387 */ /* 0x020fe20000100800 */
[----:B------:R-:W-:-:S03]  /*1e490*/  USEL UR6, UR6, URZ, !UP0 ;  /* 0x0000003f06067287 */ /* 0x000fc6000c000000 */
[----:B------:R-:W-:Y:S03]  /*1e4a0*/  STL [R1+0xcf0], R28 ;  /* 0x000cf01c01007387 */ /* 0x000fe60000100800 */
[----:B-1----:R-:W-:Y:S01]  /*1e4b0*/  IMAD.U32 R0, RZ, RZ, UR6 ;  /* 0x00000006ff007e24 */ /* 0x002fe2000f8e00ff */
[----:B---3--:R-:W3:Y:S04]  /*1e4c0*/  LDL.LU.64 R8, [R1+0x100] ;  /* 0x0001000001087983 */ /* 0x008ee80000300a00 */
[----:B------:R-:W4:Y:S04]  /*1e4d0*/  LDL.LU.64 R10, [R1+0x108] ;  /* 0x00010800010a7983 */ /* 0x000f280000300a00 */
[----:B------:R-:W1:Y:S04]  /*1e4e0*/  S2R R2, SR_TID.X ;  /* 0x0000000000027919 */ /* 0x000e680000002100 */
[----:B------:R-:W1:Y:S02]  /*1e4f0*/  S2R R12, SR_TID.X ;  /* 0x00000000000c7919 */ /* 0x000e640000002100 */
[----:B-1----:R-:W-:-:S02]  /*1e500*/  SHF.R.U32.HI R7, RZ, 0x2, R2 ;  /* 0x00000002ff077819 */ /* 0x002fc40000011602 */
[----:B------:R-:W-:Y:S01]  /*1e510*/  LOP3.LUT R4, R2, 0x3, RZ, 0xc0, !PT ;  /* 0x0000000302047812 */ /* 0x000fe200078ec0ff */
[----:B------:R-:W-:Y:S01]  /*1e520*/  IMAD.U32 R2, RZ, RZ, UR6 ;  /* 0x00000006ff027e24 */ /* 0x000fe2000f8e00ff */
[C---:B------:R-:W-:Y:S02]  /*1e530*/  LOP3.LUT R6, R7.reuse, 0x40, RZ, 0xc0, !PT ;  /* 0x0000004007067812 */ /* 0x040fe400078ec0ff */
[----:B------:R-:W-:Y:S01]  /*1e540*/  LOP3.LUT R7, R7, 0x40, RZ, 0xc0, !PT ;  /* 0x0000004007077812 */ /* 0x000fe200078ec0ff */
[----:B------:R-:W-:Y:S01]  /*1e550*/  IMAD R4, R4, 0x220, RZ ;  /* 0x0000022004047824 */ /* 0x000fe200078e02ff */
[--C-:B------:R-:W-:Y:S02]  /*1e560*/  LOP3.LUT R6, R6, 0x1c, R12.reuse, 0xf8, !PT ;  /* 0x0000001c06067812 */ /* 0x100fe400078ef80c */
[----:B------:R-:W-:Y:S02]  /*1e570*/  LOP3.LUT R7, R7, 0x1c, R12, 0xf8, !PT ;  /* 0x0000001c07077812 */ /* 0x000fe400078ef80c */
[----:B------:R-:W-:-:S02]  /*1e580*/  LOP3.LUT R6, R4, R6, RZ, 0x3c, !PT ;  /* 0x0000000604067212 */ /* 0x000fc400078e3cff */
[----:B------:R-:W-:Y:S01]  /*1e590*/  LOP3.LUT R7, R4, R7, RZ, 0x3c, !PT ;  /* 0x0000000704077212 */ /* 0x000fe200078e3cff */
[----:B------:R-:W-:Y:S01]  /*1e5a0*/  IMAD.U32 R4, RZ, RZ, UR6 ;  /* 0x00000006ff047e24 */ /* 0x000fe2000f8e00ff */
[----:B------:R-:W-:-:S03]  /*1e5b0*/  LOP3.LUT R6, R6, 0x20, RZ, 0x3c, !PT ;  /* 0x0000002006067812 */ /* 0x000fc600078e3cff */
[----:B------:R-:W-:Y:S01]  /*1e5c0*/  IMAD R0, R0, 0x10000, R7 ;  /* 0x0001000000007824 */ /* 0x000fe200078e0207 */
[----:B------:R-:W-:Y:S01]  /*1e5d0*/  BAR.SYNC.DEFER_BLOCKING 0x0 ;  /* 0x0000000000007b1d */ /* 0x000fe20000010000 */
[----:B------:R-:W-:-:S05]  /*1e5e0*/  IMAD R2, R2, 0x10000, R6 ;  /* 0x0001000002027824 */ /* 0x000fca00078e0206 */
[----:B------:R-:W-:Y:S04]  /*1e5f0*/  LDS R18, [R0+0x80980] ;  /* 0x0809800000127984 */ /* 0x000fe80000000800 */
[----:B------:R-:W1:Y:S04]  /*1e600*/  LDS R19, [R2+0x80980] ;  /* 0x0809800002137984 */ /* 0x000e680000000800 */
[----:B------:R-:W-:Y:S04]  /*1e610*/  LDS R16, [R0+0x80180] ;  /* 0x0801800000107984 */ /* 0x000fe80000000800 */
[----:B------:R-:W1:Y:S04]  /*1e620*/  LDS R17, [R2+0x80180] ;  /* 0x0801800002117984 */ /* 0x000e680000000800 */
[----:B------:R-:W-:Y:S04]  /*1e630*/  LDS R12, [R0+0x80000] ;  /* 0x08000000000c7984 */ /* 0x000fe80000000800 */
        /* <DEDUP_REMOVED lines=10> */
[----:B------:R-:W-:Y:S01]  /*1e6e0*/  LDS R23, [R2+0x80900] ;  /* 0x0809000002177984 */ /* 0x000fe20000000800 */
[----:B--2---:R-:W-:-:S05]  /*1e6f0*/  IMAD R29, R4, 0x40000, R5 ;  /* 0x00040000041d7824 */ /* 0x004fca00078e0205 */
[----:B------:R-:W2:Y:S04]  /*1e700*/  LDSM.16.M88.4 R4, [R29+0x8000] ;  /* 0x008000001d04783b */ /* 0x000ea80000000200 */
[----:B----4-:R-:W-:Y:S04]  /*1e710*/  STL.64 [R1+0x2e90], R10 ;  /* 0x002e900a01007387 */ /* 0x010fe80000100a00 */
[----:B---3--:R-:W-:Y:S04]  /*1e720*/  STL.64 [R1+0x2e88], R8 ;  /* 0x002e880801007387 */ /* 0x008fe80000100a00 */
[----:B------:R-:W-:Y:S04]  /*1e730*/  STL [R1+0x2cc0], R0 ;  /* 0x002cc00001007387 */ /* 0x000fe80000100800 */
[----:B-1----:R-:W-:Y:S04]  /*1e740*/  STL.64 [R1+0x2e80], R18 ;  /* 0x002e801201007387 */ /* 0x002fe80000100a00 */
[----:B------:R1:W-:Y:S04]  /*1e750*/  STL.64 [R1+0x2e78], R16 ;  /* 0x002e781001007387 */ /* 0x0003e80000100a00 */
[----:B------:R-:W3:Y:S04]  /*1e760*/  LDSM.16.M88.4 R8, [R29] ;  /* 0x000000001d08783b */ /* 0x000ee80000000200 */
[----:B-1----:R-:W4:Y:S04]  /*1e770*/  LDL.LU.64 R16, [R1+0x260] ;  /* 0x0002600001107983 */ /* 0x002f280000300a00 */
[----:B------:R-:W4:Y:S04]  /*1e780*/  LDL.LU.64 R18, [R1+0x268] ;  /* 0x0002680001127983 */ /* 0x000f280000300a00 */
[----:B------:R-:W-:Y:S04]  /*1e790*/  STL [R1+0x2cc4], R2 ;  /* 0x002cc40201007387 */ /* 0x000fe80000100800 */
[----:B--2---:R-:W-:Y:S04]  /*1e7a0*/  STL.64 [R1+0x48], R6 ;  /* 0x0000480601007387 */ /* 0x004fe80000100a00 */
[----:B---3--:R1:W-:Y:S01]  /*1e7b0*/  STL.64 [R1+0x58], R10 ;  /* 0x0000580a01007387 */ /* 0x0083e20000100a00 */
[----:B------:R-:W-:Y:S01]  /*1e7c0*/  IMAD.MOV.U32 R3, RZ, RZ, R9 ;  /* 0x000000ffff037224 */ /* 0x000fe200078e0009 */
[----:B----4-:R-:W-:Y:S11]  /*1e7d0*/  HMMA.1688.F32.TF32 R16, R12, R8, R16 ;  /* 0x000000080c10723c */ /* 0x010ff60000081010 */
[----:B------:R-:W-:Y:S11]  /*1e7e0*/  @!UPT UIADD3 URZ, URZ, URZ, URZ ;  /* 0x0000003f3f3ff290 */ /* 0x000ff6000fffe03f */
[----:B------:R-:W-:Y:S01]  /*1e7f0*/  @!UPT UIADD3 URZ, URZ, URZ, URZ ;  /* 0x0000003f3f3ff290 */ /* 0x000fe2000fffe03f */
[----:B------:R2:W-:Y:S04]  /*1e800*/  STL.64 [R1+0x1e0], R16 ;  /* 0x0001e01001007387 */ /* 0x0005e80000100a00 */
[----:B------:R-:W-:Y:S04]  /*1e810*/  STL.64 [R1+0x1e8], R18 ;  /* 0x0001e81201007387 */ /* 0x000fe80000100a00 */
[----:B-1----:R-:W3:Y:S01]  /*1e820*/  LDL.LU.64 R10, [R1+0x2e90] ;  /* 0x002e9000010a7983 */ /* 0x002ee20000300a00 */
[----:B--2---:R-:W-:-:S03]  /*1e830*/  IMAD.MOV.U32 R16, RZ, RZ, R8 ;  /* 0x000000ffff107224 */ /* 0x004fc600078e0008 */
[----:B------:R-:W3:Y:S04]  /*1e840*/  LDL.LU.64 R8, [R1+0x2e88] ;  /* 0x002e880001087983 */ /* 0x000ee80000300a00 */
[----:B------:R-:W-:Y:S04]  /*1e850*/  STL.64 [R1+0x2e68], R14 ;  /* 0x002e680e01007387 */ /* 0x000fe80000100a00 */
[----:B------:R1:W-:Y:S02]  /*1e860*/  STL.64 [R1+0x2e60], R12 ;  /* 0x002e600c01007387 */ /* 0x0003e40000100a00 */
[----:B-1----:R-:W-:-:S02]  /*1e870*/  IMAD.MOV.U32 R12, RZ, RZ, R16 ;  /* 0x000000ffff0c7224 */ /* 0x002fc400078e0010 */
[----:B------:R-:W-:-:S07]  /*1e880*/  IMAD.MOV.U32 R13, RZ, RZ, R3 ;  /* 0x000000ffff0d7224 */ /* 0x000fce00078e0003 */
[----:B---3--:R-:W-:Y:S11]  /*1e890*/  HMMA.1688.F32.TF32 R8, R24, R12, R8 ;  /* 0x0000000c1808723c */ /* 0x008ff60000081008 */
[----:B------:R-:W-:Y:S11]  /*1e8a0*/  @!UPT UIADD3 URZ, URZ, URZ, URZ ;  /* 0x0000003f3f3ff290 */ /* 0x000ff6000fffe03f */
[----:B------:R-:W-:Y:S01]  /*1e8b0*/  @!UPT UIADD3 URZ, URZ, URZ, URZ ;  /* 0x0000003f3f3ff290 */ /* 0x000fe2000fffe03f */
[----:B------:R1:W-:Y:S04]  /*1e8c0*/  STL.64 [R1+0x1d0], R8 ;  /* 0x0001d00801007387 */ /* 0x0003e80000100a00 */
[----:B------:R-:W2:Y:S01]  /*1e8d0*/  LDL.LU.64 R16, [R1+0xb0] ;  /* 0x0000b00001107983 */ /* 0x000ea20000300a00 */
[----:B------:R-:W-:-:S03]  /*1e8e0*/  IMAD.MOV.U32 R28, RZ, RZ, R10 ;  /* 0x000000ffff1c7224 */ /* 0x000fc600078e000a */
[----:B------:R-:W2:Y:S01]  /*1e8f0*/  LDL.LU.64 R18, [R1+0xb8] ;  /* 0x0000b80001127983 */ /* 0x000ea20000300a00 */
[----:B------:R-:W-:-:S03]  /*1e900*/  IMAD.MOV.U32 R3, RZ, RZ, R11 ;  /* 0x000000ffff037224 */ /* 0x000fc600078e000b */
[----:B------:R-:W-:Y:S04]  /*1e910*/  STL.64 [R1+0x2e58], R26 ;  /* 0x002e581a01007387 */ /* 0x000fe80000100a00 */
[----:B------:R-:W-:Y:S04]  /*1e920*/  STL.64 [R1+0x2e50], R24 ;  /* 0x002e501801007387 */ /* 0x000fe80000100a00 */
[----:B-1----:R-:W3:Y:S04]  /*1e930*/  LDL.LU.64 R8, [R1+0x130] ;  /* 0x0001300001087983 */ /* 0x002ee80000300a00 */
[----:B------:R-:W4:Y:S01]  /*1e940*/  LDL.LU.64 R10, [R1+0x138] ;  /* 0x00013800010a7983 */ /* 0x000f220000300a00 */
[----:B------:R-:W-:-:S02]  /*1e950*/  IMAD.MOV.U32 R2, RZ, RZ, R4 ;  /* 0x000000ffff027224 */ /* 0x000fc400078e0004 */
[----:B------:R-:W-:Y:S02]  /*1e960*/  IMAD.MOV.U32 R0, RZ, RZ, R5 ;  /* 0x000000ffff007224 */ /* 0x000fe400078e0005 */
[----:B------:R-:W1:Y:S04]  /*1e970*/  LDSM.16.M88.4 R4, [R29+0x10000] ;  /* 0x010000001d04783b */ /* 0x000e680000000200 */
[----:B----4-:R-:W-:Y:S04]  /*1e980*/  STL.64 [R1+0x2e10], R10 ;  /* 0x002e100a01007387 */ /* 0x010fe80000100a00 */
[----:B---3--:R3:W-:Y:S04]  /*1e990*/  STL.64 [R1+0x2e08], R8 ;  /* 0x002e080801007387 */ /* 0x0087e80000100a00 */
[----:B---3--:R-:W3:Y:S04]  /*1e9a0*/  LDL.LU.64 R8, [R1+0x270] ;  /* 0x0002700001087983 */ /* 0x008ee80000300a00 */
[----:B------:R-:W4:Y:S04]  /*1e9b0*/  LDL.LU.64 R10, [R1+0x278] ;  /* 0x00027800010a7983 */ /* 0x000f280000300a00 */
[----:B----4-:R-:W-:Y:S04]  /*1e9c0*/  STL.64 [R1+0x2e20], R10 ;  /* 0x002e200a01007387 */ /* 0x010fe80000100a00 */
[----:B---3--:R3:W-:Y:S02]  /*1e9d0*/  STL.64 [R1+0x2e18], R8 ;  /* 0x002e180801007387 */ /* 0x0087e40000100a00 */
[----:B---3--:R-:W-:-:S02]  /*1e9e0*/  IMAD.MOV.U32 R8, RZ, RZ, R2 ;  /* 0x000000ffff087224 */ /* 0x008fc400078e0002 */
[----:B------:R-:W-:-:S05]  /*1e9f0*/  IMAD.MOV.U32 R9, RZ, RZ, R0 ;  /* 0x000000ffff097224 */ /* 0x000fca00078e0000 */
[----:B------:R3:W-:Y:S04]  /*1ea00*/  STL.64 [R1+0x2e70], R8 ;  /* 0x002e700801007387 */ /* 0x0007e80000100a00 */
[----:B---3--:R-:W3:Y:S04]  /*1ea10*/  LDL.LU.64 R8, [R1+0x70] ;  /* 0x0000700001087983 */ /* 0x008ee80000300a00 */
[----:B------:R-:W3:Y:S04]  /*1ea20*/  LDL.LU.64 R10, [R1+0x78] ;  /* 0x00007800010a7983 */ /* 0x000ee80000300a00 */
[----:B------:R-:W4:Y:S04]  /*1ea30*/  LDL.LU.64 R24, [R1+0x210] ;  /* 0x0002100001187983 */ /* 0x000f280000300a00 */
[----:B------:R-:W4:Y:S04]  /*1ea40*/  LDL.LU.64 R26, [R1+0x218] ;  /* 0x00021800011a7983 */ /* 0x000f280000300a00 */
[----:B-1----:R-:W-:Y:S04]  /*1ea50*/  STL.64 [R1+0x38], R6 ;  /* 0x0000380601007387 */ /* 0x002fe80000100a00 */
[----:B------:R1:W-:Y:S04]  /*1ea60*/  STL.64 [R1+0x2e28], R4 ;  /* 0x002e280401007387 */ /* 0x0003e80000100a00 */
[----:B-1----:R-:W3:Y:S04]  /*1ea70*/  LDL.LU.64 R4, [R1+0x60] ;  /* 0x0000600001047983 */ /* 0x002ee80000300a00 */
[----:B------:R-:W3:Y:S01]  /*1ea80*/  LDL.LU.64 R6, [R1+0x68] ;  /* 0x0000680001067983 */ /* 0x000ee20000300a00 */
[-C--:B--2---:R-:W-:Y:S03]  /*1ea90*/  HMMA.1688.F32.TF32 R16, R20, R12.reuse, R16 ;  /* 0x0000000c1410723c */ /* 0x084fe60000081010 */
[----:B---3--:R-:W-:Y:S04]  /*1eaa0*/  STL.64 [R1+0x2e38], R6 ;  /* 0x002e380601007387 */ /* 0x008fe80000100a00 */
[----:B------:R1:W-:Y:S04]  /*1eab0*/  STL.64 [R1+0x2e30], R4 ;  /* 0x002e300401007387 */ /* 0x0003e80000100a00 */
[----:B-1----:R-:W2:Y:S04]  /*1eac0*/  LDL.LU.64 R4, [R1+0xc0] ;  /* 0x0000c00001047983 */ /* 0x002ea80000300a00 */
[----:B------:R-:W3:Y:S04]  /*1ead0*/  LDL.LU.64 R6, [R1+0xc8] ;  /* 0x0000c80001067983 */ /* 0x000ee80000300a00 */
[----:B---3--:R-:W-:Y:S04]  /*1eae0*/  STL.64 [R1+0x2e48], R6 ;  /* 0x002e480601007387 */ /* 0x008fe80000100a00 */
[----:B--2---:R1:W-:Y:S04]  /*1eaf0*/  STL.64 [R1+0x2e40], R4 ;  /* 0x002e400401007387 */ /* 0x0043e80000100a00 */
[----:B-1----:R-:W2:Y:S04]  /*1eb00*/  LDL.LU.64 R4, [R1+0x120] ;  /* 0x0001200001047983 */ /* 0x002ea80000300a00 */
[----:B------:R-:W2:Y:S04]  /*1eb10*/  LDL.LU.64 R6, [R1+0x128] ;  /* 0x0001280001067983 */ /* 0x000ea80000300a00 */
[----:B------:R-:W-:Y:S04]  /*1eb20*/  STL [R1+0x2c2c], R3 ;  /* 0x002c2c0301007387 */ /* 0x000fe80000100800 */
[----:B------:R-:W-:Y:S04]  /*1eb30*/  STL [R1+0x2c28], R28 ;  /* 0x002c281c01007387 */ /* 0x000fe80000100800 */
[----:B------:R-:W-:Y:S04]  /*1eb40*/  STL.64 [R1+0x1b0], R16 ;  /* 0x0001b01001007387 */ /* 0x000fe80000100a00 */
[----:B------:R1:W-:Y:S04]  /*1eb50*/  STL.64 [R1+0x1b8], R18 ;  /* 0x0001b81201007387 */ /* 0x0003e80000100a00 */
[----:B-1----:R-:W3:Y:S04]  /*1eb60*/  LDL.LU.64 R18, [R1+0x2e80] ;  /* 0x002e800001127983 */ /* 0x002ee80000300a00 */
[----:B------:R-:W3:Y:S02]  /*1eb70*/  LDL.LU.64 R16, [R1+0x2e78] ;  /* 0x002e780001107983 */ /* 0x000ee40000300a00 */
[----:B---3--:R-:W-:Y:S02]  /*1eb80*/  HMMA.1688.F32.TF32 R12, R16, R12, R8 ;  /* 0x0000000c100c723c */ /* 0x008fe40000081008 */
[----:B------:R-:W4:Y:S11]  /*1eb90*/  LDL.LU.64 R8, [R1+0x2e70] ;  /* 0x002e700001087983 */ /* 0x000f360000300a00 */
[----:B------:R-:W-:Y:S10]  /*1eba0*/  @!UPT UIADD3 URZ, URZ, URZ, URZ ;  /* 0x0000003f3f3ff290 */ /* 0x000ff4000fffe03f */
[----:B------:R-:W-:Y:S04]  /*1ebb0*/  STL.64 [R1+0x230], R12 ;  /* 0x0002300c01007387 */ /* 0x000fe80000100a00 */
[----:B------:R1:W-:Y:S04]  /*1ebc0*/  STL.64 [R1+0x238], R14 ;  /* 0x0002380e01007387 */ /* 0x0003e80000100a00 */
[----:B-1----:R-:W4:Y:S04]  /*1ebd0*/  LDL.LU.64 R14, [R1+0x2e68] ;  /* 0x002e6800010e7983 */ /* 0x002f280000300a00 */
[----:B------:R-:W4:Y:S02]  /*1ebe0*/  LDL.LU.64 R12, [R1+0x2e60] ;  /* 0x002e6000010c7983 */ /* 0x000f240000300a00 */
[-C--:B----4-:R-:W-:Y:S11]  /*1ebf0*/  HMMA.1688.F32.TF32 R24, R12, R8.reuse, R24 ;  /* 0x000000080c18723c */ /* 0x090ff60000081018 */
[----:B------:R-:W-:Y:S11]  /*1ec00*/  @!UPT UIADD3 URZ, URZ, URZ, URZ ;  /* 0x0000003f3f3ff290 */ /* 0x000ff6000fffe03f */
[----:B------:R-:W-:Y:S01]  /*1ec10*/  @!UPT UIADD3 URZ, URZ, URZ, URZ ;  /* 0x0000003f3f3ff290 */ /* 0x000fe2000fffe03f */
[----:B------:R-:W-:Y:S04]  /*1ec20*/  STL.64 [R1+0x180], R24 ;  /* 0x0001801801007387 */ /* 0x000fe80000100a00 */
[----:B------:R1:W-:Y:S04]  /*1ec30*/  STL.64 [R1+0x188], R26 ;  /* 0x0001881a01007387 */ /* 0x0003e80000100a00 */
[----:B-1----:R-:W2:Y:S04]  /*1ec40*/  LDL.LU.64 R26, [R1+0x2e58] ;  /* 0x002e5800011a7983 */ /* 0x002ea80000300a00 */
[----:B------:R-:W2:Y:S02]  /*1ec50*/  LDL.LU.64 R24, [R1+0x2e50] ;  /* 0x002e500001187983 */ /* 0x000ea40000300a00 */
[-C--:B--2---:R-:W-:Y:S11]  /*1ec60*/  HMMA.1688.F32.TF32 R4, R24, R8.reuse, R4 ;  /* 0x000000081804723c */ /* 0x084ff60000081004 */
[----:B------:R-:W-:Y:S11]  /*1ec70*/  @!UPT UIADD3 URZ, URZ, URZ, URZ ;  /* 0x0000003f3f3ff290 */ /* 0x000ff6000fffe03f */
[----:B------:R-:W-:Y:S01]  /*1ec80*/  @!UPT UIADD3 URZ, URZ, URZ, URZ ;  /* 0x0000003f3f3ff290 */ /* 0x000fe2000fffe03f */
[----:B------:R1:W-:Y:S01]  /*1ec90*/  STL.64 [R1+0x178], R6 ;  /* 0x0001780601007387 */ /* 0x0003e20000100a00 */
[----:B------:R-:W-:Y:S02]  /*1eca0*/  IMAD.MOV.U32 R3, RZ, RZ, R4 ;  /* 0x000000ffff037224 */ /* 0x000fe400078e0004 */
[----:B------:R-:W-:Y:S01]  /*1ecb0*/  IMAD.MOV.U32 R28, RZ, RZ, R5 ;  /* 0x000000ffff1c7224 */ /* 0x000fe200078e0005 */
[----:B-1----:R-:W2:Y:S04]  /*1ecc0*/  LDL.LU.64 R6, [R1+0x2e48] ;  /* 0x002e480001067983 */ /* 0x002ea80000300a00 */
[----:B------:R-:W2:Y:S04]  /*1ecd0*/  LDL.LU.64 R4, [R1+0x2e40] ;  /* 0x002e400001047983 */ /* 0x000ea80000300a00 */
[----:B------:R-:W-:Y:S04]  /*1ece0*/  STL [R1+0x2c34], R3 ;  /* 0x002c340301007387 */ /* 0x000fe80000100800 */
[----:B------:R-:W-:Y:S01]  /*1ecf0*/  STL [R1+0x2c30], R28 ;  /* 0x002c301c01007387 */ /* 0x000fe20000100800 */
[-C--:B--2---:R-:W-:Y:S11]  /*1ed00*/  HMMA.1688.F32.TF32 R4, R20, R8.reuse, R4 ;  /* 0x000000081404723c */ /* 0x084ff60000081004 */
[----:B------:R-:W-:Y:S11]  /*1ed10*/  @!UPT UIADD3 URZ, URZ, URZ, URZ ;  /* 0x0000003f3f3ff290 */ /* 0x000ff6000fffe03f */
[----:B------:R-:W-:Y:S01]  /*1ed20*/  @!UPT UIADD3 URZ, URZ, URZ, URZ ;  /* 0x0000003f3f3ff290 */ /* 0x000fe2000fffe03f */
[----:B------:R-:W-:Y:S04]  /*1ed30*/  STL.64 [R1+0x1a0], R4 ;  /* 0x0001a00401007387 */ /* 0x000fe80000100a00 */
[----:B------:R1:W-:Y:S04]  /*1ed40*/  STL.64 [R1+0x1a8], R6 ;  /* 0x0001a80601007387 */ /* 0x0003e80000100a00 */
[----:B-1----:R-:W2:Y:S04]  /*1ed50*/  LDL.LU.64 R6, [R1+0x2e38] ;  /* 0x002e380001067983 */ /* 0x002ea80000300a00 */
[----:B------:R-:W2:Y:S02]  /*1ed60*/  LDL.LU.64 R4, [R1+0x2e30] ;  /* 0x002e300001047983 */ /* 0x000ea40000300a00 */
[----:B--2---:R-:W-:Y:S02]  /*1ed70*/  HMMA.1688.F32.TF32 R8, R16, R8, R4 ;  /* 0x000000081008723c */ /* 0x004fe40000081004 */
[----:B------:R-:W2:Y:S11]  /*1ed80*/  LDL.LU.64 R4, [R1+0x2e28] ;  /* 0x002e280001047983 */ /* 0x000eb60000300a00 */
[----:B------:R-:W-:Y:S10]  /*1ed90*/  @!UPT UIADD3 URZ, URZ, URZ, URZ ;  /* 0x0000003f3f3ff290 */ /* 0x000ff4000fffe03f */
[----:B------:R-:W-:Y:S04]  /*1eda0*/  STL.64 [R1+0x220], R8 ;  /* 0x0002200801007387 */ /* 0x000fe80000100a00 */
[----:B------:R1:W-:Y:S04]  /*1edb0*/  STL.64 [R1+0x228], R10 ;  /* 0x0002280a01007387 */ /* 0x0003e80000100a00 */
[----:B-1----:R-:W2:Y:S04]  /*1edc0*/  LDL.LU.64 R10, [R1+0x2e20] ;  /* 0x002e2000010a7983 */ /* 0x002ea80000300a00 */
[----:B------:R-:W2:Y:S02]  /*1edd0*/  LDL.LU.64 R8, [R1+0x2e18] ;  /* 0x002e180001087983 */ /* 0x000ea40000300a00 */
[-C--:B--2---:R-:W-:Y:S11]  /*1ede0*/  HMMA.1688.F32.TF32 R8, R12, R4.reuse, R8 ;  /* 0x000000040c08723c */ /* 0x084ff60000081008 */
[----:B------:R-:W-:Y:S11]  /*1edf0*/  @!UPT UIADD3 URZ, URZ, URZ, URZ ;  /* 0x0000003f3f3ff290 */ /* 0x000ff6000fffe03f */
[----:B------:R-:W-:Y:S01]  /*1ee00*/  @!UPT UIADD3 URZ, URZ, URZ, URZ ;  /* 0x0000003f3f3ff290 */ /* 0x000fe2000fffe03f */
[----:B------:R-:W-:Y:S04]  /*1ee10*/  STL.64 [R1+0x160], R8 ;  /* 0x0001600801007387 */ /* 0x000fe80000100a00 */
[----:B------:R1:W-:Y:S04]  /*1ee20*/  STL.64 [R1+0x168], R10 ;  /* 0x0001680a01007387 */ /* 0x0003e80000100a00 */
[----:B-1----:R-:W2:Y:S04]  /*1ee30*/  LDL.LU.64 R10, [R1+0x2e10] ;  /* 0x002e1000010a7983 */ /* 0x002ea80000300a00 */
[----:B------:R-:W2:Y:S02]  /*1ee40*/  LDL.LU.64 R8, [R1+0x2e08] ;  /* 0x002e080001087983 */ /* 0x000ea40000300a00 */
[----:B--2---:R-:W-:Y:S11]  /*1ee50*/  HMMA.1688.F32.TF32 R8, R24, R4, R8 ;  /* 0x000000041808723c */ /* 0x004ff60000081008 */
[----:B------:R-:W-:Y:S11]  /*1ee60*/  @!UPT UIADD3 URZ, URZ, URZ, URZ ;  /* 0x0000003f3f3ff290 */ /* 0x000ff6000fffe03f */
[----:B------:R-:W-:Y:S01]  /*1ee70*/  @!UPT UIADD3 URZ, URZ, URZ, URZ ;  /* 0x0000003f3f3ff290 */ /* 0x000fe2000fffe03f */
[----:B------:R-:W-:Y:S01]  /*1ee80*/  STL [R1+0x154], R9 ;  /* 0x0001540901007387 */ /* 0x000fe20000100800 */
[----:B------:R-:W-:-:S03]  /*1ee90*/  IMAD.MOV.U32 R28, RZ, RZ, R8 ;  /* 0x000000ffff1c7224 */ /* 0x000fc600078e0008 */
[----:B------:R1:W-:Y:S04]  /*1eea0*/  STL.64 [R1+0x158], R10 ;  /* 0x0001580a01007387 */ /* 0x0003e80000100a00 */
[----:B-1----:R-:W2:Y:S04]  /*1eeb0*/  LDL.LU.64 R10, [R1+0x2e00] ;  /* 0x002e0000010a7983 */ /* 0x002ea80000300a00 */
[----:B------:R-:W2:Y:S04]  /*1eec0*/  LDL.LU.64 R8, [R1+0x2df8] ;  /* 0x002df80001087983 */ /* 0x000ea80000300a00 */
[----:B------:R-:W-:Y:S04]  /*1eed0*/  STL.64 [R1+0x2da8], R26 ;  /* 0x002da81a01007387 */ /* 0x000fe80000100a00 */
[----:B------:R1:W-:Y:S04]  /*1eee0*/  STL.64 [R1+0x2da0], R24 ;  /* 0x002da01801007387 */ /* 0x0003e80000100a00 */
[----:B-1----:R-:W3:Y:S04]  /*1eef0*/  LDL.LU.64 R24, [R1+0xd0] ;  /* 0x0000d00001187983 */ /* 0x002ee80000300a00 */
[----:B------:R-:W3:Y:S04]  /*1ef00*/  LDL.LU.64 R26, [R1+0xd8] ;  /* 0x0000d800011a7983 */ /* 0x000ee80000300a00 */
[----:B------:R-:W-:Y:S04]  /*1ef10*/  STL [R1+0x2c40], R28 ;  /* 0x002c401c01007387 */ /* 0x000fe80000100800 */
[----:B------:R-:W-:Y:S04]  /*1ef20*/  STL [R1+0x2d68], R23 ;  /* 0x002d681701007387 */ /* 0x000fe80000100800 */
[----:B------:R-:W-:Y:S01]  /*1ef30*/  STL [R1+0x2d80], R22 ;  /* 0x002d801601007387 */ /* 0x000fe20000100800 */
[-C--:B---3--:R-:W-:Y:S11]  /*1ef40*/  HMMA.1688.F32.TF32 R24, R20, R4.reuse, R24 ;  /* 0x000000041418723c */ /* 0x088ff60000081018 */
[----:B------:R-:W-:Y:S11]  /*1ef50*/  @!UPT UIADD3 URZ, URZ, URZ, URZ ;  /* 0x0000003f3f3ff290 */ /* 0x000ff6000fffe03f */
[----:B------:R-:W-:Y:S01]  /*1ef60*/  @!UPT UIADD3 URZ, URZ, URZ, URZ ;  /* 0x0000003f3f3ff290 */ /* 0x000fe2000fffe03f */
[----:B------:R-:W-:Y:S04]  /*1ef70*/  STL.64 [R1+0x190], R24 ;  /* 0x0001901801007387 */ /* 0x000fe80000100a00 */
[----:B------:R-:W-:Y:S04]  /*1ef80*/  STL.64 [R1+0x198], R26 ;  /* 0x0001981a01007387 */ /* 0x000fe80000100a00 */
[----:B------:R1:W-:Y:S04]  /*1ef90*/  STL.64 [R1+0x2d78], R20 ;  /* 0x002d781401007387 */ /* 0x0003e80000100a00 */
[----:B-1----:R-:W3:Y:S04]  /*1efa0*/  LDL.LU.64 R20, [R1+0x300] ;  /* 0x0003000001147983 */ /* 0x002ee80000300a00 */
[----:B------:R-:W4:Y:S01]  /*1efb0*/  LDL.LU.64 R22, [R1+0x308] ;  /* 0x0003080001167983 */ /* 0x000f220000300a00 */
[----:B--2---:R-:W-:Y:S03]  /*1efc0*/  HMMA.1688.F32.TF32 R4, R16, R4, R8 ;  /* 0x000000041004723c */ /* 0x004fe60000081008 */
[----:B------:R-:W-:Y:S11]  /*1efd0*/  LDSM.16.M88.4 R8, [R29+0x38000] ;  /* 0x038000001d08783b */ /* 0x000ff60000000200 */
[----:B------:R-:W-:Y:S09]  /*1efe0*/  @!UPT UIADD3 URZ, URZ, URZ, URZ ;  /* 0x0000003f3f3ff290 */ /* 0x000ff2000fffe03f */
[----:B------:R-:W-:Y:S04]  /*1eff0*/  STL.64 [R1+0x210], R4 ;  /* 0x0002100401007387 */ /* 0x000fe80000100a00 */
[----:B------:R-:W-:Y:S04]  /*1f000*/  STL.64 [R1+0x218], R6 ;  /* 0x0002180601007387 */ /* 0x000fe80000100a00 */
[----:B------:R-:W-:Y:S04]  /*1f010*/  LDSM.16.M88.4 R4, [R29+0x30000] ;  /* 0x030000001d04783b */ /* 0x000fe80000000200 */
[----:B----4-:R-:W-:Y:S04]  /*1f020*/  STL.64 [R1+0x2dc8], R22 ;  /* 0x002dc81601007387 */ /* 0x010fe80000100a00 */
[----:B---3--:R-:W-:Y:S04]  /*1f030*/  STL.64 [R1+0x2dc0], R20 ;  /* 0x002dc01401007387 */ /* 0x008fe80000100a00 */
[----:B------:R-:W2:Y:S04]  /*1f040*/  LDL.LU.64 R24, [R1+0x2b0] ;  /* 0x0002b00001187983 */ /* 0x000ea80000300a00 */
[----:B------:R-:W3:Y:S04]  /*1f050*/  LDL.LU.64 R26, [R1+0x2b8] ;  /* 0x0002b800011a7983 */ /* 0x000ee80000300a00 */
[----:B------:R-:W1:Y:S04]  /*1f060*/  LDSM.16.M88.4 R20, [R29+0x20000] ;  /* 0x020000001d14783b */ /* 0x000e680000000200 */
[----:B---3--:R-:W-:Y:S04]  /*1f070*/  STL.64 [R1+0x2db8], R26 ;  /* 0x002db81a01007387 */ /* 0x008fe80000100a00 */
[----:B--2---:R2:W-:Y:S04]  /*1f080*/  STL.64 [R1+0x2db0], R24 ;  /* 0x002db01801007387 */ /* 0x0045e80000100a00 */
[----:B--2---:R-:W2:Y:S04]  /*1f090*/  LDL.LU.64 R24, [R1+0x2f0] ;  /* 0x0002f00001187983 */ /* 0x004ea80000300a00 */
[----:B------:R-:W3:Y:S04]  /*1f0a0*/  LDL.LU.64 R26, [R1+0x2f8] ;  /* 0x0002f800011a7983 */ /* 0x000ee80000300a00 */
[----:B---3--:R-:W-:Y:S04]  /*1f0b0*/  STL.64 [R1+0x2dd8], R26 ;  /* 0x002dd81a01007387 */ /* 0x008fe80000100a00 */
[----:B--2---:R2:W-:Y:S04]  /*1f0c0*/  STL.64 [R1+0x2dd0], R24 ;  /* 0x002dd01801007387 */ /* 0x0045e80000100a00 */
[----:B--2---:R-:W2:Y:S04]  /*1f0d0*/  LDL.LU.64 R24, [R1+0x310] ;  /* 0x0003100001187983 */ /* 0x004ea80000300a00 */
[----:B------:R-:W3:Y:S01]  /*1f0e0*/  LDL.LU.64 R26, [R1+0x318] ;  /* 0x00031800011a7983 */ /* 0x000ee20000300a00 */
[----:B-1----:R-:W-:-:S02]  /*1f0f0*/  IMAD.MOV.U32 R2, RZ, RZ, R22 ;  /* 0x000000ffff027224 */ /* 0x002fc400078e0016 */
[----:B------:R-:W-:Y:S01]  /*1f100*/  IMAD.MOV.U32 R0, RZ, RZ, R23 ;  /* 0x000000ffff007224 */ /* 0x000fe200078e0017 */
[----:B---3--:R-:W-:Y:S04]  /*1f110*/  STL.64 [R1+0x2de8], R26 ;  /* 0x002de81a01007387 */ /* 0x008fe80000100a00 */
[----:B--2---:R-:W-:Y:S04]  /*1f120*/  STL.64 [R1+0x2de0], R24 ;  /* 0x002de01801007387 */ /* 0x004fe80000100a00 */
[----:B------:R-:W1:Y:S04]  /*1f130*/  LDSM.16.M88.4 R24, [R29+0x18000] ;  /* 0x018000001d18783b */ /* 0x000e680000000200 */
[----:B------:R-:W-:Y:S04]  /*1f140*/  STL.64 [R1+0x2d18], R18 ;  /* 0x002d181201007387 */ /* 0x000fe80000100a00 */
[----:B------:R-:W-:Y:S04]  /*1f150*/  STL.64 [R1+0x2d10], R16 ;  /* 0x002d101001007387 */ /* 0x000fe80000100a00 */
[----:B------:R-:W2:Y:S04]  /*1f160*/  LDSM.16.M88.4 R16, [R29+0x28000] ;  /* 0x028000001d10783b */ /* 0x000ea80000000200 */
[----:B-1----:R-:W-:Y:S04]  /*1f170*/  STL.64 [R1+0x20], R24 ;  /* 0x0000201801007387 */ /* 0x002fe80000100a00 */
[----:B------:R-:W-:Y:S04]  /*1f180*/  STL.64 [R1+0x28], R26 ;  /* 0x0000281a01007387 */ /* 0x000fe80000100a00 */
[----:B------:R-:W-:Y:S04]  /*1f190*/  STL.64 [R1+0x10], R20 ;  /* 0x0000101401007387 */ /* 0x000fe80000100a00 */
[----:B------:R-:W-:Y:S04]  /*1f1a0*/  STL.64 [R1+0x18], R22 ;  /* 0x0000181601007387 */ /* 0x000fe80000100a00 */
[----:B------:R1:W-:Y:S04]  /*1f1b0*/  STL.64 [R1+0x2df0], R20 ;  /* 0x002df01401007387 */ /* 0x0003e80000100a00 */
[----:B-1----:R-:W3:Y:S04]  /*1f1c0*/  LDL.LU.64 R20, [R1+0x290] ;  /* 0x0002900001147983 */ /* 0x002ee80000300a00 */
[----:B------:R-:W3:Y:S04]  /*1f1d0*/  LDL.LU.64 R22, [R1+0x298] ;  /* 0x0002980001167983 */ /* 0x000ee80000300a00 */
[----:B------:R-:W-:Y:S04]  /*1f1e0*/  STL [R1+0x2d64], R0 ;  /* 0x002d640001007387 */ /* 0x000fe80000100800 */
[----:B------:R-:W-:Y:S04]  /*1f1f0*/  STL [R1+0x2d60], R2 ;  /* 0x002d600201007387 */ /* 0x000fe80000100800 */
[----:B------:R-:W-:Y:S04]  /*1f200*/  STL [R1+0x2c3c], R6 ;  /* 0x002c3c0601007387 */ /* 0x000fe80000100800 */
[----:B------:R-:W-:Y:S04]  /*1f210*/  STL [R1+0x2c38], R7 ;  /* 0x002c380701007387 */ /* 0x000fe80000100800 */
[----:B--2---:R-:W-:Y:S04]  /*1f220*/  STL.64 [R1], R16 ;  /* 0x0000001001007387 */ /* 0x004fe80000100a00 */
[----:B------:R-:W-:Y:S04]  /*1f230*/  STL.64 [R1+0x8], R18 ;  /* 0x0000081201007387 */ /* 0x000fe80000100a00 */
[----:B------:R-:W-:Y:S04]  /*1f240*/  STL [R1+0x2c94], R10 ;  /* 0x002c940a01007387 */ /* 0x000fe80000100800 */
[----:B------:R-:W-:Y:S04]  /*1f250*/  STL [R1+0x2c90], R11 ;  /* 0x002c900b01007387 */ /* 0x000fe80000100800 */
[----:B------:R-:W-:Y:S01]  /*1f260*/  STL [R1+0x26c8], R29 ;  /* 0x0026c81d01007387 */ /* 0x000fe20000100800 */
[C---:B---3--:R-:W-:Y:S03]  /*1f270*/  HMMA.1688.F32.TF32 R24, R12.reuse, R24, R20 ;  /* 0x000000180c18723c */ /* 0x048fe60000081014 */
[----:B------:R-:W2:Y:S11]  /*1f280*/  LDL.LU.64 R20, [R1+0x2df0] ;  /* 0x002df00001147983 */ /* 0x000eb60000300a00 */
[----:B------:R-:W-:Y:S09]  /*1f290*/  @!UPT UIADD3 URZ, URZ, URZ, URZ ;  /* 0x0000003f3f3ff290 */ /* 0x000ff2000fffe03f */
[----:B------:R-:W-:Y:S04]  /*1f2a0*/  STL.64 [R1+0x140], R24 ;  /* 0x0001401801007387 */ /* 0x000fe80000100a00 */
[----:B------:R1:W-:Y:S04]  /*1f2b0*/  STL.64 [R1+0x148], R26 ;  /* 0x0001481a01007387 */ /* 0x0003e80000100a00 */
[----:B-1----:R-:W2:Y:S04]  /*1f2c0*/  LDL.LU.64 R26, [R1+0x2de8] ;  /* 0x002de800011a7983 */ /* 0x002ea80000300a00 */
[----:B------:R-:W2:Y:S02]  /*1f2d0*/  LDL.LU.64 R24, [R1+0x2de0] ;  /* 0x002de00001187983 */ /* 0x000ea40000300a00 */
[C---:B--2---:R-:W-:Y:S02]  /*1f2e0*/  HMMA.1688.F32.TF32 R20, R12.reuse, R20, R24 ;  /* 0x000000140c14723c */ /* 0x044fe40000081018 */
[----:B------:R-:W2:Y:S04]  /*1f2f0*/  LDL.LU.64 R26, [R1+0x2dd8] ;  /* 0x002dd800011a7983 */ /* 0x000ea80000300a00 */
[----:B------:R-:W2:Y:S11]  /*1f300*/  LDL.LU.64 R24, [R1+0x2dd0] ;  /* 0x002dd00001187983 */ /* 0x000eb60000300a00 */
[----:B------:R-:W-:Y:S06]  /*1f310*/  @!UPT UIADD3 URZ, URZ, URZ, URZ ;  /* 0x0000003f3f3ff290 */ /* 0x000fec000fffe03f */
[----:B------:R-:W-:Y:S04]  /*1f320*/  STL.64 [R1+0x130], R20 ;  /* 0x0001301401007387 */ /* 0x000fe80000100a00 */
[----:B------:R1:W-:Y:S04]  /*1f330*/  STL.64 [R1+0x138], R22 ;  /* 0x0001381601007387 */ /* 0x0003e80000100a00 */
[----:B-1----:R-:W3:Y:S04]  /*1f340*/  LDL.LU.64 R22, [R1+0x2dc8] ;  /* 0x002dc80001167983 */ /* 0x002ee80000300a00 */
[----:B------:R-:W3:Y:S02]  /*1f350*/  LDL.LU.64 R20, [R1+0x2dc0] ;  /* 0x002dc00001147983 */ /* 0x000ee40000300a00 */
[C---:B---3--:R-:W-:Y:S11]  /*1f360*/  HMMA.1688.F32.TF32 R20, R12.reuse, R16, R20 ;  /* 0x000000100c14723c */ /* 0x048ff60000081014 */
[----:B------:R-:W-:Y:S11]  /*1f370*/  @!UPT UIADD3 URZ, URZ, URZ, URZ ;  /* 0x0000003f3f3ff290 */ /* 0x000ff6000fffe03f */
[----:B------:R-:W-:Y:S01]  /*1f380*/  @!UPT UIADD3 URZ, URZ, URZ, URZ ;  /* 0x0000003f3f3ff290 */ /* 0x000fe2000fffe03f */
[----:B------:R1:W-:Y:S01]  /*1f390*/  STL.64 [R1+0x120], R20 ;  /* 0x0001201401007387 */ /* 0x0003e20000100a00 */
[----:B------:R-:W-:Y:S02]  /*1f3a0*/  IMAD.MOV.U32 R10, RZ, RZ, R22 ;  /* 0x000000ffff0a7224 */ /* 0x000fe400078e0016 */
[----:B------:R-:W-:Y:S01]  /*1f3b0*/  IMAD.MOV.U32 R11, RZ, RZ, R23 ;  /* 0x000000ffff0b7224 */ /* 0x000fe200078e0017 */
[----:B-1----:R-:W3:Y:S04]  /*1f3c0*/  LDL.LU.64 R20, [R1+0xe0] ;  /* 0x0000e00001147983 */ /* 0x002ee80000300a00 */
[----:B------:R-:W4:Y:S01]  /*1f3d0*/  LDL.LU.64 R22, [R1+0xe8] ;  /* 0x0000e80001167983 */ /* 0x000f220000300a00 */
[C---:B--2---:R-:W-:Y:S03]  /*1f3e0*/  HMMA.1688.F32.TF32 R24, R12.reuse, R4, R24 ;  /* 0x000000040c18723c */ /* 0x044fe60000081018 */
[----:B----4-:R-:W-:Y:S04]  /*1f3f0*/  STL.64 [R1+0x2d90], R22 ;  /* 0x002d901601007387 */ /* 0x010fe80000100a00 */
[----:B---3--:R1:W-:Y:S04]  /*1f400*/  STL.64 [R1+0x2d88], R20 ;  /* 0x002d881401007387 */ /* 0x0083e80000100a00 */
[----:B-1----:R-:W2:Y:S04]  /*1f410*/  LDL.LU.64 R20, [R1+0xf0] ;  /* 0x0000f00001147983 */ /* 0x002ea80000300a00 */
[----:B------:R-:W2:Y:S04]  /*1f420*/  LDL.LU.64 R22, [R1+0xf8] ;  /* 0x0000f80001167983 */ /* 0x000ea80000300a00 */
[----:B------:R1:W-:Y:S04]  /*1f430*/  STL.64 [R1+0x2d70], R16 ;  /* 0x002d701001007387 */ /* 0x0003e80000100a00 */
[----:B-1----:R-:W3:Y:S04]  /*1f440*/  LDL.LU.64 R16, [R1+0x10] ;  /* 0x0000100001107983 */ /* 0x002ee80000300a00 */
[----:B---3--:R1:W-:Y:S04]  /*1f450*/  STL.64 [R1+0x2d98], R16 ;  /* 0x002d981001007387 */ /* 0x0083e80000100a00 */
[----:B-1----:R-:W3:Y:S04]  /*1f460*/  LDL.LU.64 R16, [R1+0x20] ;  /* 0x0000200001107983 */ /* 0x002ee80000300a00 */
[----:B------:R-:W-:Y:S04]  /*1f470*/  STL.64 [R1+0x110], R24 ;  /* 0x0001101801007387 */ /* 0x000fe80000100a00 */
[----:B------:R1:W-:Y:S04]  /*1f480*/  STL.64 [R1+0x118], R26 ;  /* 0x0001181a01007387 */ /* 0x0003e80000100a00 */
[----:B-1----:R-:W4:Y:S04]  /*1f490*/  LDL.LU.64 R26, [R1+0x2db8] ;  /* 0x002db800011a7983 */ /* 0x002f280000300a00 */
[----:B------:R-:W4:Y:S02]  /*1f4a0*/  LDL.LU.64 R24, [R1+0x2db0] ;  /* 0x002db00001187983 */ /* 0x000f240000300a00 */
[----:B----4-:R-:W-:Y:S02]  /*1f4b0*/  HMMA.1688.F32.TF32 R12, R12, R8, R24 ;  /* 0x000000080c0c723c */ /* 0x010fe40000081018 */
[----:B------:R-:W2:Y:S04]  /*1f4c0*/  LDL.LU.64 R26, [R1+0x2da8] ;  /* 0x002da800011a7983 */ /* 0x000ea80000300a00 */
[----:B------:R-:W2:Y:S01]  /*1f4d0*/  LDL.LU.64 R24, [R1+0x2da0] ;  /* 0x002da00001187983 */ /* 0x000ea20000300a00 */
[----:B---3--:R-:W-:-:S02]  /*1f4e0*/  IMAD.MOV.U32 R0, RZ, RZ, R16 ;  /* 0x000000ffff007224 */ /* 0x008fc400078e0010 */
[----:B------:R-:W-:Y:S11]  /*1f4f0*/  IMAD.MOV.U32 R2, RZ, RZ, R17 ;  /* 0x000000ffff027224 */ /* 0x000ff600078e0011 */
[----:B------:R-:W-:Y:S03]  /*1f500*/  @!UPT UIADD3 URZ, URZ, URZ, URZ ;  /* 0x0000003f3f3ff290 */ /* 0x000fe6000fffe03f */
[----:B------:R1:W-:Y:S04]  /*1f510*/  STL.64 [R1+0x100], R12 ;  /* 0x0001000c01007387 */ /* 0x0003e80000100a00 */
[----:B------:R3:W-:Y:S04]  /*1f520*/  STL.64 [R1+0x108], R14 ;  /* 0x0001080e01007387 */ /* 0x0007e80000100a00 */
[----:B-1----:R-:W4:Y:S04]  /*1f530*/  LDL.LU.64 R12, [R1+0x2e0] ;  /* 0x0002e000010c7983 */ /* 0x002f280000300a00 */
[----:B---3--:R-:W4:Y:S01]  /*1f540*/  LDL.LU.64 R14, [R1+0x2e8] ;  /* 0x0002e800010e7983 */ /* 0x008f220000300a00 */
[----:B--2---:R-:W-:Y:S03]  /*1f550*/  HMMA.1688.F32.TF32 R20, R24, R16, R20 ;  /* 0x000000101814723c */ /* 0x004fe60000081014 */
[----:B------:R-:W2:Y:S11]  /*1f560*/  LDL.LU.64 R16, [R1+0x2d98] ;  /* 0x002d980001107983 */ /* 0x000eb60000300a00 */
[----:B------:R-:W-:Y:S10]  /*1f570*/  @!UPT UIADD3 URZ, URZ, URZ, URZ ;  /* 0x0000003f3f3ff290 */ /* 0x000ff4000fffe03f */
[----:B------:R-:W-:Y:S02]  /*1f580*/  IMAD.MOV.U32 R3, RZ, RZ, R22 ;  /* 0x000000ffff037224 */ /* 0x000fe400078e0016 */
[----:B------:R-:W-:Y:S02]  /*1f590*/  IMAD.MOV.U32 R29, RZ, RZ, R23 ;  /* 0x000000ffff1d7224 */ /* 0x000fe400078e0017 */
[----:B------:R-:W-:Y:S01]  /*1f5a0*/  IMAD.MOV.U32 R6, RZ, RZ, R20 ;  /* 0x000000ffff067224 */ /* 0x000fe200078e0014 */
[----:B------:R-:W3:Y:S01]  /*1f5b0*/  LDL.LU.64 R22, [R1+0x2d90] ;  /* 0x002d900001167983 */ /* 0x000ee20000300a00 */
[----:B------:R-:W-:-:S03]  /*1f5c0*/  IMAD.MOV.U32 R7, RZ, RZ, R21 ;  /* 0x000000ffff077224 */ /* 0x000fc600078e0015 */
[----:B------:R-:W3:Y:S04]  /*1f5d0*/  LDL.LU.64 R20, [R1+0x2d88] ;  /* 0x002d880001147983 */ /* 0x000ee80000300a00 */
[----:B------:R2:W-:Y:S04]  /*1f5e0*/  STL [R1+0x2c50], R6 ;  /* 0x002c500601007387 */ /* 0x0005e80000100800 */
[----:B------:R-:W-:Y:S04]  /*1f5f0*/  STL [R1+0x2c4c], R7 ;  /* 0x002c4c0701007387 */ /* 0x000fe80000100800 */
[----:B------:R-:W-:Y:S04]  /*1f600*/  STL [R1+0x2c48], R3 ;  /* 0x002c480301007387 */ /* 0x000fe80000100800 */
[----:B------:R-:W-:Y:S01]  /*1f610*/  STL [R1+0x2c44], R29 ;  /* 0x002c441d01007387 */ /* 0x000fe20000100800 */
[----:B--2---:R-:W-:Y:S01]  /*1f620*/  IMAD.MOV.U32 R6, RZ, RZ, R17 ;  /* 0x000000ffff067224 */ /* 0x004fe200078e0011 */
[----:B---3--:R-:W-:Y:S11]  /*1f630*/  HMMA.1688.F32.TF32 R20, R24, R16, R20 ;  /* 0x000000101814723c */ /* 0x008ff60000081014 */
[----:B------:R-:W-:Y:S11]  /*1f640*/  @!UPT UIADD3 URZ, URZ, URZ, URZ ;  /* 0x0000003f3f3ff290 */ /* 0x000ff6000fffe03f */
[----:B------:R-:W-:Y:S01]  /*1f650*/  @!UPT UIADD3 URZ, URZ, URZ, URZ ;  /* 0x0000003f3f3ff290 */ /* 0x000fe2000fffe03f */
[----:B------:R-:W-:Y:S04]  /*1f660*/  STL.64 [R1+0xe0], R20 ;  /* 0x0000e01401007387 */ /* 0x000fe80000100a00 */
[----:B------:R1:W-:Y:S04]  /*1f670*/  STL.64 [R1+0xe8], R22 ;  /* 0x0000e81601007387 */ /* 0x0003e80000100a00 */
[----:B-1----:R-:W2:Y:S01]  /*1f680*/  LDL.LU R22, [R1+0x2d80] ;  /* 0x002d800001167983 */ /* 0x002ea20000300800 */
[----:B------:R-:W-:-:S03]  /*1f690*/  IMAD.MOV.U32 R23, RZ, RZ, R16 ;  /* 0x000000ffff177224 */ /* 0x000fc600078e0010 */
[----:B------:R-:W2:Y:S04]  /*1f6a0*/  LDL.LU.64 R20, [R1+0x2d78] ;  /* 0x002d780001147983 */ /* 0x000ea80000300a00 */
[----:B------:R-:W4:Y:S02]  /*1f6b0*/  LDL.LU.64 R16, [R1+0x2d70] ;  /* 0x002d700001107983 */ /* 0x000f240000300a00 */
[----:B----4-:R-:W-:Y:S02]  /*1f6c0*/  HMMA.1688.F32.TF32 R12, R24, R16, R12 ;  /* 0x00000010180c723c */ /* 0x010fe4000008100c */
[----:B------:R-:W3:Y:S04]  /*1f6d0*/  LDL.LU.64 R16, [R1+0x2a0] ;  /* 0x0002a00001107983 */ /* 0x000ee80000300a00 */
[----:B------:R-:W3:Y:S11]  /*1f6e0*/  LDL.LU.64 R18, [R1+0x2a8] ;  /* 0x0002a80001127983 */ /* 0x000ef60000300a00 */
[----:B------:R-:W-:Y:S07]  /*1f6f0*/  @!UPT UIADD3 URZ, URZ, URZ, URZ ;  /* 0x0000003f3f3ff290 */ /* 0x000fee000fffe03f */
[----:B------:R-:W-:Y:S02]  /*1f700*/  IMAD.MOV.U32 R7, RZ, RZ, R12 ;  /* 0x000000ffff077224 */ /* 0x000fe400078e000c */
[----:B------:R-:W-:Y:S02]  /*1f710*/  IMAD.MOV.U32 R3, RZ, RZ, R13 ;  /* 0x000000ffff037224 */ /* 0x000fe400078e000d */
[----:B------:R-:W-:Y:S01]  /*1f720*/  IMAD.MOV.U32 R29, RZ, RZ, R14 ;  /* 0x000000ffff1d7224 */ /* 0x000fe200078e000e */
[----:B------:R-:W4:Y:S01]  /*1f730*/  LDL.LU.64 R12, [R1+0x240] ;  /* 0x00024000010c7983 */ /* 0x000f220000300a00 */
[----:B------:R-:W-:-:S03]  /*1f740*/  IMAD.MOV.U32 R28, RZ, RZ, R15 ;  /* 0x000000ffff1c7224 */ /* 0x000fc600078e000f */
[----:B------:R-:W2:Y:S04]  /*1f750*/  LDL.LU.64 R14, [R1+0x248] ;  /* 0x00024800010e7983 */ /* 0x000ea80000300a00 */
[----:B--2---:R-:W-:Y:S04]  /*1f760*/  STL.64 [R1+0x2cd0], R14 ;  /* 0x002cd00e01007387 */ /* 0x004fe80000100a00 */
[----:B----4-:R1:W-:Y:S04]  /*1f770*/  STL.64 [R1+0x2cc8], R12 ;  /* 0x002cc80c01007387 */ /* 0x0103e80000100a00 */
[----:B-1----:R-:W2:Y:S04]  /*1f780*/  LDL.LU.64 R12, [R1+0x2d0] ;  /* 0x0002d000010c7983 */ /* 0x002ea80000300a00 */
[----:B------:R-:W2:Y:S04]  /*1f790*/  LDL.LU.64 R14, [R1+0x2d8] ;  /* 0x0002d800010e7983 */ /* 0x000ea80000300a00 */
[----:B------:R-:W-:Y:S04]  /*1f7a0*/  STL [R1+0x2c5c], R29 ;  /* 0x002c5c1d01007387 */ /* 0x000fe80000100800 */
[----:B------:R-:W-:Y:S04]  /*1f7b0*/  STL [R1+0x2c58], R3 ;  /* 0x002c580301007387 */ /* 0x000fe80000100800 */
[----:B------:R-:W-:Y:S01]  /*1f7c0*/  STL [R1+0x2c54], R7 ;  /* 0x002c540701007387 */ /* 0x000fe20000100800 */
[C---:B--2---:R-:W-:Y:S11]  /*1f7d0*/  HMMA.1688.F32.TF32 R12, R24.reuse, R4, R12 ;  /* 0x00000004180c723c */ /* 0x044ff6000008100c */
[----:B------:R-:W-:Y:S11]  /*1f7e0*/  @!UPT UIADD3 URZ, URZ, URZ, URZ ;  /* 0x0000003f3f3ff290 */ /* 0x000ff6000fffe03f */
[----:B------:R-:W-:Y:S01]  /*1f7f0*/  @!UPT UIADD3 URZ, URZ, URZ, URZ ;  /* 0x0000003f3f3ff290 */ /* 0x000fe2000fffe03f */
[----:B------:R1:W-:Y:S04]  /*1f800*/  STL.64 [R1+0xc0], R12 ;  /* 0x0000c00c01007387 */ /* 0x0003e80000100a00 */
[----:B------:R2:W-:Y:S04]  /*1f810*/  STL.64 [R1+0xc8], R14 ;  /* 0x0000c80e01007387 */ /* 0x0005e80000100a00 */
[----:B-1----:R-:W4:Y:S04]  /*1f820*/  LDL.LU.64 R12, [R1+0x200] ;  /* 0x00020000010c7983 */ /* 0x002f280000300a00 */
[----:B--2---:R-:W2:Y:S01]  /*1f830*/  LDL.LU.64 R14, [R1+0x208] ;  /* 0x00020800010e7983 */ /* 0x004ea20000300a00 */
[----:B---3--:R-:W-:Y:S11]  /*1f840*/  HMMA.1688.F32.TF32 R16, R24, R8, R16 ;  /* 0x000000081810723c */ /* 0x008ff60000081010 */
[----:B------:R-:W-:Y:S11]  /*1f850*/  @!UPT UIADD3 URZ, URZ, URZ, URZ ;  /* 0x0000003f3f3ff290 */ /* 0x000ff6000fffe03f */
[----:B------:R-:W-:Y:S02]  /*1f860*/  @!UPT UIADD3 URZ, URZ, URZ, URZ ;  /* 0x0000003f3f3ff290 */ /* 0x000fe4000fffe03f */
[----:B------:R-:W-:Y:S01]  /*1f870*/  IMAD.MOV.U32 R7, RZ, RZ, R18 ;  /* 0x000000ffff077224 */ /* 0x000fe200078e0012 */
[----:B--2---:R-:W-:Y:S04]  /*1f880*/  STL.64 [R1+0x2ce0], R14 ;  /* 0x002ce00e01007387 */ /* 0x004fe80000100a00 */
[----:B----4-:R1:W-:Y:S02]  /*1f890*/  STL.64 [R1+0x2cd8], R12 ;  /* 0x002cd80c01007387 */ /* 0x0103e40000100a00 */
[----:B-1----:R-:W-:Y:S02]  /*1f8a0*/  IMAD.MOV.U32 R12, RZ, RZ, R23 ;  /* 0x000000ffff0c7224 */ /* 0x002fe400078e0017 */
[----:B------:R-:W-:Y:S01]  /*1f8b0*/  IMAD.MOV.U32 R13, RZ, RZ, R6 ;  /* 0x000000ffff0d7224 */ /* 0x000fe200078e0006 */
[----:B------:R-:W2:Y:S01]  /*1f8c0*/  LDL.LU R23, [R1+0x2d68] ;  /* 0x002d680001177983 */ /* 0x000ea20000300800 */
[----:B------:R-:W-:-:S03]  /*1f8d0*/  IMAD.MOV.U32 R6, RZ, RZ, R19 ;  /* 0x000000ffff067224 */ /* 0x000fc600078e0013 */
[----:B------:R1:W-:Y:S04]  /*1f8e0*/  STL.64 [R1+0x2d58], R12 ;  /* 0x002d580c01007387 */ /* 0x0003e80000100a00 */
[----:B-1----:R-:W2:Y:S04]  /*1f8f0*/  LDL.LU.64 R12, [R1+0xa0] ;  /* 0x0000a000010c7983 */ /* 0x002ea80000300a00 */
[----:B------:R-:W2:Y:S04]  /*1f900*/  LDL.LU.64 R14, [R1+0xa8] ;  /* 0x0000a800010e7983 */ /* 0x000ea80000300a00 */
[----:B------:R-:W-:Y:S04]  /*1f910*/  STL.64 [R1+0x2d38], R6 ;  /* 0x002d380601007387 */ /* 0x000fe80000100a00 */
[----:B------:R1:W-:Y:S04]  /*1f920*/  STL.64 [R1+0x2d30], R4 ;  /* 0x002d300401007387 */ /* 0x0003e80000100a00 */
[----:B-1----:R-:W3:Y:S04]  /*1f930*/  LDL.LU.64 R4, [R1] ;  /* 0x0000000001047983 */ /* 0x002ee80000300a00 */
[----:B---3--:R1:W-:Y:S04]  /*1f940*/  STL.64 [R1+0x2d50], R4 ;  /* 0x002d500401007387 */ /* 0x0083e80000100a00 */
[----:B-1----:R-:W3:Y:S04]  /*1f950*/  LDL.LU.64 R4, [R1+0x90] ;  /* 0x0000900001047983 */ /* 0x002ee80000300a00 */
[----:B------:R-:W3:Y:S04]  /*1f960*/  LDL.LU.64 R6, [R1+0x98] ;  /* 0x0000980001067983 */ /* 0x000ee80000300a00 */
[----:B------:R-:W-:Y:S04]  /*1f970*/  STL.64 [R1+0x2d28], R10 ;  /* 0x002d280a01007387 */ /* 0x000fe80000100a00 */
[----:B------:R1:W-:Y:S04]  /*1f980*/  STL.64 [R1+0x2d20], R8 ;  /* 0x002d200801007387 */ /* 0x0003e80000100a00 */
[----:B-1----:R-:W4:Y:S04]  /*1f990*/  LDL.LU.64 R8, [R1+0x2c0] ;  /* 0x0002c00001087983 */ /* 0x002f280000300a00 */
[----:B------:R-:W2:Y:S01]  /*1f9a0*/  LDL.LU.64 R10, [R1+0x2c8] ;  /* 0x0002c800010a7983 */ /* 0x000ea20000300a00 */
[----:B------:R-:W-:-:S02]  /*1f9b0*/  IMAD.MOV.U32 R29, RZ, RZ, R16 ;  /* 0x000000ffff1d7224 */ /* 0x000fc400078e0010 */
[----:B------:R-:W-:Y:S01]  /*1f9c0*/  IMAD.MOV.U32 R3, RZ, RZ, R17 ;  /* 0x000000ffff037224 */ /* 0x000fe200078e0011 */
[----:B--2---:R-:W-:Y:S04]  /*1f9d0*/  STL.64 [R1+0x2d48], R10 ;  /* 0x002d480a01007387 */ /* 0x004fe80000100a00 */
[----:B----4-:R1:W-:Y:S04]  /*1f9e0*/  STL.64 [R1+0x2d40], R8 ;  /* 0x002d400801007387 */ /* 0x0103e80000100a00 */
[----:B-1----:R-:W2:Y:S04]  /*1f9f0*/  LDL.LU.64 R8, [R1+0x80] ;  /* 0x0000800001087983 */ /* 0x002ea80000300a00 */
[----:B------:R-:W2:Y:S04]  /*1fa00*/  LDL.LU.64 R10, [R1+0x88] ;  /* 0x00008800010a7983 */ /* 0x000ea80000300a00 */
[----:B------:R-:W4:Y:S04]  /*1fa10*/  LDL.LU.64 R16, [R1+0x280] ;  /* 0x0002800001107983 */ /* 0x000f280000300a00 */
[----:B------:R-:W4:Y:S04]  /*1fa20*/  LDL.LU.64 R18, [R1+0x288] ;  /* 0x0002880001127983 */ /* 0x000f280000300a00 */
[----:B------:R-:W2:Y:S04]  /*1fa30*/  LDL.LU.64 R24, [R1+0x250] ;  /* 0x0002500001187983 */ /* 0x000ea80000300a00 */
[----:B------:R-:W2:Y:S04]  /*1fa40*/  LDL.LU.64 R26, [R1+0x258] ;  /* 0x00025800011a7983 */ /* 0x000ea80000300a00 */
[----:B--2---:R-:W-:Y:S04]  /*1fa50*/  STL.64 [R1+0x2cf0], R26 ;  /* 0x002cf01a01007387 */ /* 0x004fe80000100a00 */
[----:B------:R1:W-:Y:S04]  /*1fa60*/  STL.64 [R1+0x2ce8], R24 ;  /* 0x002ce81801007387 */ /* 0x0003e80000100a00 */
[----:B-1----:R-:W2:Y:S04]  /*1fa70*/  LDL.LU.64 R24, [R1+0x1f0] ;  /* 0x0001f00001187983 */ /* 0x002ea80000300a00 */
[----:B------:R-:W2:Y:S04]  /*1fa80*/  LDL.LU.64 R26, [R1+0x1f8] ;  /* 0x0001f800011a7983 */ /* 0x000ea80000300a00 */
[----:B--2---:R-:W-:Y:S04]  /*1fa90*/  STL.64 [R1+0x2d00], R26 ;  /* 0x002d001a01007387 */ /* 0x004fe80000100a00 */
[----:B------:R1:W-:Y:S02]  /*1faa0*/  STL.64 [R1+0x2cf8], R24 ;  /* 0x002cf81801007387 */ /* 0x0003e40000100a00 */
[----:B-1----:R-:W-:-:S02]  /*1fab0*/  IMAD.MOV.U32 R24, RZ, RZ, R0 ;  /* 0x000000ffff187224 */ /* 0x002fc400078e0000 */
[----:B------:R-:W-:Y:S01]  /*1fac0*/  IMAD.MOV.U32 R25, RZ, RZ, R2 ;  /* 0x000000ffff197224 */ /* 0x000fe200078e0002 */
[----:B------:R-:W2:Y:S04]  /*1fad0*/  LDL.LU R0, [R1+0x2d64] ;  /* 0x002d640001007983 */ /* 0x000ea80000300800 */
[----:B------:R-:W2:Y:S02]  /*1fae0*/  LDL.LU R2, [R1+0x2d60] ;  /* 0x002d600001027983 */ /* 0x000ea40000300800 */
[C---:B------:R-:W-:Y:S11]  /*1faf0*/  HMMA.1688.F32.TF32 R12, R20.reuse, R24, R12 ;  /* 0x00000018140c723c */ /* 0x040ff6000008100c */
[----:B------:R-:W-:Y:S11]  /*1fb00*/  @!UPT UIADD3 URZ, URZ, URZ, URZ ;  /* 0x0000003f3f3ff290 */ /* 0x000ff6000fffe03f */
[----:B------:R-:W-:Y:S01]  /*1fb10*/  @!UPT UIADD3 URZ, URZ, URZ, URZ ;  /* 0x0000003f3f3ff290 */ /* 0x000fe2000fffe03f */
[----:B------:R1:W-:Y:S04]  /*1fb20*/  STL.64 [R1+0xa0], R12 ;  /* 0x0000a00c01007387 */ /* 0x0003e80000100a00 */
[----:B------:R-:W-:Y:S04]  /*1fb30*/  STL.64 [R1+0xa8], R14 ;  /* 0x0000a80e01007387 */ /* 0x000fe80000100a00 */
[----:B-1----:R-:W3:Y:S02]  /*1fb40*/  LDL.LU.64 R12, [R1+0x2d58] ;  /* 0x002d5800010c7983 */ /* 0x002ee40000300a00 */
[C---:B---3--:R-:W-:Y:S11]  /*1fb50*/  HMMA.1688.F32.TF32 R4, R20.reuse, R12, R4 ;  /* 0x0000000c1404723c */ /* 0x048ff60000081004 */
[----:B------:R-:W-:Y:S11]  /*1fb60*/  @!UPT UIADD3 URZ, URZ, URZ, URZ ;  /* 0x0000003f3f3ff290 */ /* 0x000ff6000fffe03f */
[----:B------:R-:W-:Y:S01]  /*1fb70*/  @!UPT UIADD3 URZ, URZ, URZ, URZ ;  /* 0x0000003f3f3ff290 */ /* 0x000fe2000fffe03f */
[----:B------:R1:W-:Y:S04]  /*1fb80*/  STL.64 [R1+0x90], R4 ;  /* 0x0000900401007387 */ /* 0x0003e80000100a00 */
[----:B------:R-:W-:Y:S04]  /*1fb90*/  STL.64 [R1+0x98], R6 ;  /* 0x0000980601007387 */ /* 0x000fe80000100a00 */
[----:B-1----:R-:W3:Y:S04]  /*1fba0*/  LDL.LU.64 R4, [R1+0x2d50] ;  /* 0x002d500001047983 */ /* 0x002ee80000300a00 */
[----:B------:R1:W-:Y:S04]  /*1fbb0*/  STL.64 [R1+0x2d08], R12 ;  /* 0x002d080c01007387 */ /* 0x0003e80000100a00 */
[----:B-1----:R-:W2:Y:S04]  /*1fbc0*/  LDL.LU.64 R12, [R1+0x1c0] ;  /* 0x0001c000010c7983 */ /* 0x002ea80000300a00 */
[----:B------:R-:W2:Y:S01]  /*1fbd0*/  LDL.LU.64 R14, [R1+0x1c8] ;  /* 0x0001c800010e7983 */ /* 0x000ea20000300a00 */
[----:B---3--:R-:W-:Y:S01]  /*1fbe0*/  HMMA.1688.F32.TF32 R8, R20, R4, R8 ;  /* 0x000000041408723c */ /* 0x008fe20000081008 */
[----:B------:R-:W-:-:S02]  /*1fbf0*/  IMAD.MOV.U32 R27, RZ, RZ, R4 ;  /* 0x000000ffff1b7224 */ /* 0x000fc400078e0004 */
[----:B------:R-:W-:Y:S11]  /*1fc00*/  IMAD.MOV.U32 R26, RZ, RZ, R5 ;  /* 0x000000ffff1a7224 */ /* 0x000ff600078e0005 */
[----:B------:R-:W-:Y:S09]  /*1fc10*/  @!UPT UIADD3 URZ, URZ, URZ, URZ ;  /* 0x0000003f3f3ff290 */ /* 0x000ff2000fffe03f */
[----:B------:R-:W-:Y:S04]  /*1fc20*/  STL.64 [R1+0x80], R8 ;  /* 0x0000800801007387 */ /* 0x000fe80000100a00 */
[----:B------:R1:W-:Y:S04]  /*1fc30*/  STL.64 [R1+0x88], R10 ;  /* 0x0000880a01007387 */ /* 0x0003e80000100a00 */
[----:B-1----:R-:W3:Y:S04]  /*1fc40*/  LDL.LU.64 R10, [R1+0x2d48] ;  /* 0x002d4800010a7983 */ /* 0x002ee80000300a00 */
[----:B------:R-:W3:Y:S04]  /*1fc50*/  LDL.LU.64 R8, [R1+0x2d40] ;  /* 0x002d400001087983 */ /* 0x000ee80000300a00 */
[----:B------:R-:W2:Y:S04]  /*1fc60*/  LDL.LU.64 R6, [R1+0x2d38] ;  /* 0x002d380001067983 */ /* 0x000ea80000300a00 */
[----:B------:R-:W3:Y:S02]  /*1fc70*/  LDL.LU.64 R4, [R1+0x2d30] ;  /* 0x002d300001047983 */ /* 0x000ee40000300a00 */
[C---:B---3--:R-:W-:Y:S11]  /*1fc80*/  HMMA.1688.F32.TF32 R8, R20.reuse, R4, R8 ;  /* 0x000000041408723c */ /* 0x048ff60000081008 */
[----:B------:R-:W-:Y:S11]  /*1fc90*/  @!UPT UIADD3 URZ, URZ, URZ, URZ ;  /* 0x0000003f3f3ff290 */ /* 0x000ff6000fffe03f */
[----:B------:R-:W-:Y:S01]  /*1fca0*/  @!UPT UIADD3 URZ, URZ, URZ, URZ ;  /* 0x0000003f3f3ff290 */ /* 0x000fe2000fffe03f */
[----:B------:R-:W-:Y:S04]  /*1fcb0*/  STL.64 [R1+0x70], R8 ;  /* 0x0000700801007387 */ /* 0x000fe80000100a00 */
[----:B------:R1:W-:Y:S04]  /*1fcc0*/  STL.64 [R1+0x78], R10 ;  /* 0x0000780a01007387 */ /* 0x0003e80000100a00 */
[----:B-1----:R-:W3:Y:S04]  /*1fcd0*/  LDL.LU.64 R10, [R1+0x2d28] ;  /* 0x002d2800010a7983 */ /* 0x002ee80000300a00 */
[----:B------:R-:W4:Y:S02]  /*1fce0*/  LDL.LU.64 R8, [R1+0x2d20] ;  /* 0x002d200001087983 */ /* 0x000f240000300a00 */
[----:B----4-:R-:W-:Y:S02]  /*1fcf0*/  HMMA.1688.F32.TF32 R20, R20, R8, R16 ;  /* 0x000000081414723c */ /* 0x010fe40000081010 */
[----:B------:R-:W2:Y:S04]  /*1fd00*/  LDL.LU.64 R18, [R1+0x2d18] ;  /* 0x002d180001127983 */ /* 0x000ea80000300a00 */
[----:B------:R-:W2:Y:S11]  /*1fd10*/  LDL.LU.64 R16, [R1+0x2d10] ;  /* 0x002d100001107983 */ /* 0x000eb60000300a00 */
[----:B------:R-:W-:Y:S06]  /*1fd20*/  @!UPT UIADD3 URZ, URZ, URZ, URZ ;  /* 0x0000003f3f3ff290 */ /* 0x000fec000fffe03f */
[----:B------:R1:W-:Y:S02]  /*1fd30*/  STL.64 [R1+0x60], R20 ;  /* 0x0000601401007387 */ /* 0x0003e40000100a00 */
[----:B-1----:R-:W-:Y:S02]  /*1fd40*/  IMAD.MOV.U32 R20, RZ, RZ, R27 ;  /* 0x000000ffff147224 */ /* 0x002fe400078e001b */
[----:B------:R-:W-:Y:S01]  /*1fd50*/  IMAD.MOV.U32 R21, RZ, RZ, R26 ;  /* 0x000000ffff157224 */ /* 0x000fe200078e001a */
[----:B------:R-:W-:Y:S01]  /*1fd60*/  STL.64 [R1+0x68], R22 ;  /* 0x0000681601007387 */ /* 0x000fe20000100a00 */
[C---:B--2---:R-:W-:Y:S03]  /*1fd70*/  HMMA.1688.F32.TF32 R24, R16.reuse, R24, R12 ;  /* 0x000000181018723c */ /* 0x044fe6000008100c */
        /* <DEDUP_REMOVED lines=12> */
[----:B-1----:R-:W4:Y:S04]  /*1fe40*/  LDL.LU.64 R14, [R1+0x2ce0] ;  /* 0x002ce000010e7983 */ /* 0x002f280000300a00 */
[----:B------:R-:W4:Y:S02]  /*1fe50*/  LDL.LU.64 R12, [R1+0x2cd8] ;  /* 0x002cd800010c7983 */ /* 0x000f240000300a00 */
[C---:B----4-:R-:W-:Y:S02]  /*1fe60*/  HMMA.1688.F32.TF32 R20, R16.reuse, R20, R12 ;  /* 0x000000141014723c */ /* 0x050fe4000008100c */
[----:B------:R-:W4:Y:S04]  /*1fe70*/  LDL.LU.64 R14, [R1+0x2cd0] ;  /* 0x002cd000010e7983 */ /* 0x000f280000300a00 */
[----:B------:R-:W4:Y:S11]  /*1fe80*/  LDL.LU.64 R12, [R1+0x2cc8] ;  /* 0x002cc800010c7983 */ /* 0x000f360000300a00 */
[----:B------:R-:W-:Y:S06]  /*1fe90*/  @!UPT UIADD3 URZ, URZ, URZ, URZ ;  /* 0x0000003f3f3ff290 */ /* 0x000fec000fffe03f */
[----:B------:R-:W-:Y:S04]  /*1fea0*/  STL.64 [R1+0x200], R20 ;  /* 0x0002001401007387 */ /* 0x000fe80000100a00 */
[----:B------:R2:W-:Y:S02]  /*1feb0*/  STL.64 [R1+0x208], R22 ;  /* 0x0002081601007387 */ /* 0x0005e40000100a00 */
[C---:B--2---:R-:W-:Y:S08]  /*1fec0*/  HMMA.1688.F32.TF32 R20, R16.reuse, R4, R24 ;  /* 0x000000041014723c */ /* 0x044ff00000081018 */
[----:B----4-:R-:W-:Y:S11]  /*1fed0*/  HMMA.1688.F32.TF32 R12, R16, R8, R12 ;  /* 0x00000008100c723c */ /* 0x010ff6000008100c */
[----:B------:R-:W-:Y:S11]  /*1fee0*/  @!UPT UIADD3 URZ, URZ, URZ, URZ ;  /* 0x0000003f3f3ff290 */ /* 0x000ff6000fffe03f */
[----:B------:R-:W-:Y:S01]  /*1fef0*/  @!UPT UIADD3 URZ, URZ, URZ, URZ ;  /* 0x0000003f3f3ff290 */ /* 0x000fe2000fffe03f */
[----:B------:R-:W-:Y:S01]  /*1ff00*/  STL.64 [R1+0x240], R12 ;  /* 0x0002400c01007387 */ /* 0x000fe20000100a00 */
[----:B------:R-:W-:-:S03]  /*1ff10*/  IMAD.MOV.U32 R4, RZ, RZ, R15 ;  /* 0x000000ffff047224 */ /* 0x000fc600078e000f */
[----:B------:R-:W-:Y:S04]  /*1ff20*/  STL.64 [R1+0x250], R20 ;  /* 0x0002501401007387 */ /* 0x000fe80000100a00 */
[----:B------:R-:W-:Y:S04]  /*1ff30*/  STL.64 [R1+0x258], R22 ;  /* 0x0002581601007387 */ /* 0x000fe80000100a00 */
[----:B------:R-:W-:Y:S04]  /*1ff40*/  STL [R1+0x248], R14 ;  /* 0x0002480e01007387 */ /* 0x000fe80000100800 */
[----:B---3--:R-:W-:Y:S04]  /*1ff50*/  STL.64 [R1+0x2cb8], R10 ;  /* 0x002cb80a01007387 */ /* 0x008fe80000100a00 */
[----:B------:R1:W-:Y:S04]  /*1ff60*/  STL.64 [R1+0x2c68], R6 ;  /* 0x002c680601007387 */ /* 0x0003e80000100a00 */
[----:B------:R-:W-:Y:S01]  /*1ff70*/  STL [R1+0x2c64], R4 ;  /* 0x002c640401007387 */ /* 0x000fe20000100800 */
[----:B-1----:R-:W-:-:S02]  /*1ff80*/  IMAD.MOV.U32 R6, RZ, RZ, R2 ;  /* 0x000000ffff067224 */ /* 0x002fc400078e0002 */
[----:B------:R-:W-:Y:S01]  /*1ff90*/  IMAD.MOV.U32 R7, RZ, RZ, R0 ;  /* 0x000000ffff077224 */ /* 0x000fe200078e0000 */
[----:B------:R-:W2:Y:S04]  /*1ffa0*/  LDL.LU R2, [R1+0x2cc4] ;  /* 0x002cc40001027983 */ /* 0x000ea80000300800 */
[----:B------:R-:W3:Y:S04]  /*1ffb0*/  LDL.LU R0, [R1+0x2cc0] ;  /* 0x002cc00001007983 */ /* 0x000ee80000300800 */
[----:B------:R1:W-:Y:S04]  /*1ffc0*/  STL.64 [R1+0x2c78], R6 ;  /* 0x002c780601007387 */ /* 0x0003e80000100a00 */
[----:B------:R-:W4:Y:S04]  /*1ffd0*/  LDL.64 R10, [R1+0x58] ;  /* 0x00005800010a7983 */ /* 0x000f280000100a00 */
[----:B-1----:R-:W4:Y:S04]  /*1ffe0*/  LDL R6, [R1+0x28] ;  /* 0x0000280001067983 */ /* 0x002f280000100800 */
[----:B------:R-:W4:Y:S04]  /*1fff0*/  LDL R7, [R1+0x2c] ;  /* 0x00002c0001077983 */ /* 0x000f280000100800 */
[----:B--2---:R-:W-:Y:S04]  /*20000*/  LDS R19, [R2+0x81880] ;  /* 0x0818800002137984 */ /* 0x004fe80000000800 */
[----:B---3--:R-:W1:Y:S04]  /*20010*/  LDS R18, [R0+0x81880] ;  /* 0x0818800000127984 */ /* 0x008e680000000800 */
[----:B------:R-:W-:Y:S04]  /*20020*/  LDS R16, [R0+0x81080] ;  /* 0x0810800000107984 */ /* 0x000fe80000000800 */
[----:B------:R-:W2:Y:S04]  /*20030*/  LDS R17, [R2+0x81080] ;  /* 0x0810800002117984 */ /* 0x000ea80000000800 */
[----:B------:R-:W-:Y:S04]  /*20040*/  LDS R22, [R0+0x81900] ;  /* 0x0819000000167984 */ /* 0x000fe80000000800 */
[----:B------:R-:W3:Y:S04]  /*20050*/  LDS R23, [R2+0x81900] ;  /* 0x0819000002177984 */ /* 0x000ee80000000800 */
[----:B----4-:R4:W-:Y:S04]  /*20060*/  STL.64 [R1+0x2c98], R6 ;  /* 0x002c980601007387 */ /* 0x0109e80000100a00 */
[----:B------:R-:W-:Y:S04]  /*20070*/  LDS R20, [R0+0x81100] ;  /* 0x0811000000147984 */ /* 0x000fe80000000800 */
[----:B------:R-:W1:Y:S04]  /*20080*/  LDS R21, [R2+0x81100] ;  /* 0x0811000002157984 */ /* 0x000e680000000800 */
[----:B----4-:R-:W4:Y:S04]  /*20090*/  LDL.64 R6, [R1+0x38] ;  /* 0x0000380001067983 */ /* 0x010f280000100a00 */
[----:B------:R-:W-:Y:S04]  /*200a0*/  LDS R12, [R0+0x81000] ;  /* 0x08100000000c7984 */ /* 0x000fe80000000800 */
[----:B------:R-:W-:Y:S04]  /*200b0*/  LDS R14, [R0+0x81800] ;  /* 0x08180000000e7984 */ /* 0x000fe80000000800 */
[----:B------:R-:W-:Y:S04]  /*200c0*/  LDS R13, [R2+0x81000] ;  /* 0x08100000020d7984 */ /* 0x000fe80000000800 */
[----:B------:R-:W1:Y:S04]  /*200d0*/  LDS R15, [R2+0x81800] ;  /* 0x08180000020f7984 */ /* 0x000e680000000800 */
[----:B------:R-:W-:Y:S04]  /*200e0*/  LDS R26, [R0+0x81980] ;  /* 0x08198000001a7984 */ /* 0x000fe80000000800 */
[----:B------:R-:W1:Y:S04]  /*200f0*/  LDS R27, [R2+0x81980] ;  /* 0x08198000021b7984 */ /* 0x000e680000000800 */
[----:B------:R-:W-:Y:S04]  /*20100*/  LDS R24, [R0+0x81180] ;  /* 0x0811800000187984 */ /* 0x000fe80000000800 */
[----:B------:R-:W1:Y:S04]  /*20110*/  LDS R25, [R2+0x81180] ;  /* 0x0811800002197984 */ /* 0x000e680000000800 */
[----:B----4-:R4:W-:Y:S04]  /*20120*/  STL.64 [R1+0x2ca0], R6 ;  /* 0x002ca00601007387 */ /* 0x0109e80000100a00 */
[----:B----4-:R-:W4:Y:S04]  /*20130*/  LDL.64 R6, [R1+0x48] ;  /* 0x0000480001067983 */ /* 0x010f280000100a00 */
[----:B-1----:R-:W-:Y:S04]  /*20140*/  STL.64 [R1+0x2c18], R18 ;  /* 0x002c181201007387 */ /* 0x002fe80000100a00 */
[----:B--2---:R1:W-:Y:S04]  /*20150*/  STL.64 [R1+0x2c10], R16 ;  /* 0x002c101001007387 */ /* 0x0043e80000100a00 */
[----:B-1----:R-:W2:Y:S04]  /*20160*/  LDL.LU R16, [R1+0x1e0] ;  /* 0x0001e00001107983 */ /* 0x002ea80000300800 */
[----:B------:R-:W2:Y:S04]  /*20170*/  LDL.LU R17, [R1+0x1e4] ;  /* 0x0001e40001117983 */ /* 0x000ea80000300800 */
[----:B------:R-:W2:Y:S04]  /*20180*/  LDL.LU R18, [R1+0x1e8] ;  /* 0x0001e80001127983 */ /* 0x000ea80000300800 */
[----:B------:R-:W2:Y:S04]  /*20190*/  LDL.LU R19, [R1+0x1ec] ;  /* 0x0001ec0001137983 */ /* 0x000ea80000300800 */
[----:B---3--:R1:W-:Y:S04]  /*201a0*/  STL.64 [R1+0x2b88], R22 ;  /* 0x002b881601007387 */ /* 0x0083e80000100a00 */
[----:B------:R3:W-:Y:S04]  /*201b0*/  STL.64 [R1+0x2b80], R20 ;  /* 0x002b801401007387 */ /* 0x0007e80000100a00 */
[----:B-1----:R-:W2:Y:S04]  /*201c0*/  LDL R22, [R1+0x8] ;  /* 0x0000080001167983 */ /* 0x002ea80000100800 */
[----:B------:R-:W2:Y:S04]  /*201d0*/  LDL R23, [R1+0xc] ;  /* 0x00000c0001177983 */ /* 0x000ea80000100800 */
[----:B--2---:R1:W-:Y:S04]  /*201e0*/  STL.64 [R1+0x2c70], R22 ;  /* 0x002c701601007387 */ /* 0x0043e80000100a00 */
[----:B---3--:R-:W2:Y:S04]  /*201f0*/  LDL.LU R20, [R1+0x130] ;  /* 0x0001300001147983 */ /* 0x008ea80000300800 */
[----:B------:R-:W2:Y:S04]  /*20200*/  LDL.LU R21, [R1+0x134] ;  /* 0x0001340001157983 */ /* 0x000ea80000300800 */
[----:B-1----:R-:W3:Y:S04]  /*20210*/  LDL.LU R22, [R1+0x138] ;  /* 0x0001380001167983 */ /* 0x002ee80000300800 */
[----:B------:R-:W3:Y:S04]  /*20220*/  LDL.LU R23, [R1+0x13c] ;  /* 0x00013c0001177983 */ /* 0x000ee80000300800 */
[----:B---3--:R-:W-:Y:S04]  /*20230*/  STL.64 [R1+0x2c88], R22 ;  /* 0x002c881601007387 */ /* 0x008fe80000100a00 */
[----:B--2---:R1:W-:Y:S04]  /*20240*/  STL.64 [R1+0x2c80], R20 ;  /* 0x002c801401007387 */ /* 0x0043e80000100a00 */
[----:B-1----:R-:W2:Y:S04]  /*20250*/  LDL.LU R20, [R1+0x140] ;  /* 0x0001400001147983 */ /* 0x002ea80000300800 */
[----:B------:R-:W2:Y:S04]  /*20260*/  LDL.LU R21, [R1+0x144] ;  /* 0x0001440001157983 */ /* 0x000ea80000300800 */
[----:B------:R-:W3:Y:S04]  /*20270*/  LDL.LU R22, [R1+0x148] ;  /* 0x0001480001167983 */ /* 0x000ee80000300800 */
[----:B------:R-:W3:Y:S04]  /*20280*/  LDL.LU R23, [R1+0x14c] ;  /* 0x00014c0001177983 */ /* 0x000ee80000300800 */
[----:B---3--:R-:W-:Y:S04]  /*20290*/  STL.64 [R1+0x2cb0], R22 ;  /* 0x002cb01601007387 */ /* 0x008fe80000100a00 */
[----:B--2---:R1:W-:Y:S04]  /*202a0*/  STL.64 [R1+0x2ca8], R20 ;  /* 0x002ca81401007387 */ /* 0x0043e80000100a00 */
[----:B-1----:R-:W2:Y:S04]  /*202b0*/  LDL.LU R20, [R1+0x180] ;  /* 0x0001800001147983 */ /* 0x002ea80000300800 */
[----:B------:R-:W2:Y:S04]  /*202c0*/  LDL.LU R21, [R1+0x184] ;  /* 0x0001840001157983 */ /* 0x000ea80000300800 */
[----:B------:R-:W2:Y:S04]  /*202d0*/  LDL.LU R22, [R1+0x188] ;  /* 0x0001880001167983 */ /* 0x000ea80000300800 */
[----:B------:R-:W2:Y:S01]  /*202e0*/  LDL.LU R23, [R1+0x18c] ;  /* 0x00018c0001177983 */ /* 0x000ea20000300800 */
[----:B------:R-:W-:Y:S03]  /*202f0*/  HMMA.1688.F32.TF32 R16, R12, R10, R16 ;  /* 0x0000000a0c10723c */ /* 0x000fe60000081010 */
[----:B------:R-:W-:Y:S04]  /*20300*/  STL.64 [R1+0x2b10], R26 ;  /* 0x002b101a01007387 */ /* 0x000fe80000100a00 */
[----:B------:R1:W-:Y:S01]  /*20310*/  STL.64 [R1+0x2b08], R24 ;  /* 0x002b081801007387 */ /* 0x0003e20000100a00 */
[----:B------:R-:W-:-:S03]  /*20320*/  IMAD.MOV.U32 R8, RZ, RZ, R11 ;  /* 0x000000ffff087224 */ /* 0x000fc600078e000b */
[----:B-1----:R-:W3:Y:S04]  /*20330*/  LDL.LU R24, [R1+0x160] ;  /* 0x0001600001187983 */ /* 0x002ee80000300800 */
[----:B------:R-:W3:Y:S04]  /*20340*/  LDL.LU R25, [R1+0x164] ;  /* 0x0001640001197983 */ /* 0x000ee80000300800 */
[----:B------:R-:W3:Y:S04]  /*20350*/  LDL.LU R26, [R1+0x168] ;  /* 0x00016800011a7983 */ /* 0x000ee80000300800 */
[----:B------:R-:W3:Y:S04]  /*20360*/  LDL.LU R27, [R1+0x16c] ;  /* 0x00016c00011b7983 */ /* 0x000ee80000300800 */
[----:B------:R1:W-:Y:S04]  /*20370*/  STL.64 [R1+0x1e0], R16 ;  /* 0x0001e01001007387 */ /* 0x0003e80000100a00 */
[----:B------:R4:W-:Y:S01]  /*20380*/  STL.64 [R1+0x1e8], R18 ;  /* 0x0001e81201007387 */ /* 0x0009e20000100a00 */
[----:B-1----:R-:W-:-:S03]  /*20390*/  IMAD.MOV.U32 R16, RZ, RZ, R10 ;  /* 0x000000ffff107224 */ /* 0x002fc600078e000a */
[----:B------:R-:W3:Y:S01]  /*203a0*/  LDL.LU.64 R10, [R1+0x2cb8] ;  /* 0x002cb800010a7983 */ /* 0x000ee20000300a00 */
[----:B----4-:R-:W-:Y:S02]  /*203b0*/  IMAD.MOV.U32 R17, RZ, RZ, R7 ;  /* 0x000000ffff117224 */ /* 0x010fe400078e0007 */
[----:B------:R-:W-:Y:S01]  /*203c0*/  IMAD.MOV.U32 R18, RZ, RZ, R6 ;  /* 0x000000ffff127224 */ /* 0x000fe200078e0006 */
[C---:B--2---:R-:W-:Y:S11]  /*203d0*/  HMMA.1688.F32.TF32 R20, R12.reuse, R6, R20 ;  /* 0x000000060c14723c */ /* 0x044ff60000081014 */
[----:B------:R-:W-:Y:S11]  /*203e0*/  @!UPT UIADD3 URZ, URZ, URZ, URZ ;  /* 0x0000003f3f3ff290 */ /* 0x000ff6000fffe03f */
[----:B------:R-:W-:Y:S01]  /*203f0*/  @!UPT UIADD3 URZ, URZ, URZ, URZ ;  /* 0x0000003f3f3ff290 */ /* 0x000fe2000fffe03f */
[----:B------:R-:W-:Y:S04]  /*20400*/  STL.64 [R1+0x180], R20 ;  /* 0x0001801401007387 */ /* 0x000fe80000100a00 */
[----:B------:R1:W-:Y:S04]  /*20410*/  STL.64 [R1+0x188], R22 ;  /* 0x0001881601007387 */ /* 0x0003e80000100a00 */
[----:B-1----:R-:W2:Y:S04]  /*20420*/  LDL.LU.64 R22, [R1+0x2cb0] ;  /* 0x002cb00001167983 */ /* 0x002ea80000300a00 */
[----:B------:R-:W2:Y:S04]  /*20430*/  LDL.LU.64 R20, [R1+0x2ca8] ;  /* 0x002ca80001147983 */ /* 0x000ea80000300a00 */
[----:B------:R-:W3:Y:S02]  /*20440*/  LDL.LU.64 R6, [R1+0x2ca0] ;  /* 0x002ca00001067983 */ /* 0x000ee40000300a00 */
[----:B---3--:R-:W-:Y:S01]  /*20450*/  HMMA.1688.F32.TF32 R24, R12, R6, R24 ;  /* 0x000000060c18723c */ /* 0x008fe20000081018 */
[----:B------:R-:W-:Y:S11]  /*20460*/  IMAD.MOV.U32 R19, RZ, RZ, R7 ;  /* 0x000000ffff137224 */ /* 0x000ff600078e0007 */
[----:B------:R-:W-:Y:S11]  /*20470*/  @!UPT UIADD3 URZ, URZ, URZ, URZ ;  /* 0x0000003f3f3ff290 */ /* 0x000ff6000fffe03f */
[----:B------:R1:W-:Y:S04]  /*20480*/  STL.64 [R1+0x270], R24 ;  /* 0x0002701801007387 */ /* 0x0003e80000100a00 */
[----:B------:R3:W-:Y:S01]  /*20490*/  STL.64 [R1+0x278], R26 ;  /* 0x0002781a01007387 */ /* 0x0007e20000100a00 */
[----:B-1----:R-:W-:-:S03]  /*204a0*/  IMAD.MOV.U32 R24, RZ, RZ, R6 ;  /* 0x000000ffff187224 */ /* 0x002fc600078e0006 */
[----:B------:R-:W2:Y:S01]  /*204b0*/  LDL.LU.64 R6, [R1+0x2c98] ;  /* 0x002c980001067983 */ /* 0x000ea20000300a00 */
[----:B---3--:R-:W-:-:S03]  /*204c0*/  IMAD.MOV.U32 R26, RZ, RZ, R10 ;  /* 0x000000ffff1a7224 */ /* 0x008fc600078e000a */
[----:B------:R1:W-:Y:S01]  /*204d0*/  STL [R1+0x2c60], R24 ;  /* 0x002c601801007387 */ /* 0x0003e20000100800 */
[----:B------:R-:W-:-:S03]  /*204e0*/  IMAD.MOV.U32 R27, RZ, RZ, R11 ;  /* 0x000000ffff1b7224 */ /* 0x000fc600078e000b */
[----:B-1----:R-:W3:Y:S04]  /*204f0*/  LDL.LU R24, [R1+0x120] ;  /* 0x0001200001187983 */ /* 0x002ee80000300800 */
[----:B------:R-:W3:Y:S04]  /*20500*/  LDL.LU R25, [R1+0x124] ;  /* 0x0001240001197983 */ /* 0x000ee80000300800 */
[----:B------:R-:W4:Y:S04]  /*20510*/  LDL.LU R10, [R1+0x2c94] ;  /* 0x002c9400010a7983 */ /* 0x000f280000300800 */
[----:B------:R-:W4:Y:S01]  /*20520*/  LDL.LU R11, [R1+0x2c90] ;  /* 0x002c9000010b7983 */ /* 0x000f220000300800 */
[C---:B--2---:R-:W-:Y:S03]  /*20530*/  HMMA.1688.F32.TF32 R4, R12.reuse, R6, R20 ;  /* 0x000000060c04723c */ /* 0x044fe60000081014 */
[----:B------:R-:W2:Y:S04]  /*20540*/  LDL.LU.64 R22, [R1+0x2c88] ;  /* 0x002c880001167983 */ /* 0x000ea80000300a00 */
[----:B------:R-:W2:Y:S11]  /*20550*/  LDL.LU.64 R20, [R1+0x2c80] ;  /* 0x002c800001147983 */ /* 0x000eb60000300a00 */
[----:B------:R-:W-:Y:S05]  /*20560*/  @!UPT UIADD3 URZ, URZ, URZ, URZ ;  /* 0x0000003f3f3ff290 */ /* 0x000fea000fffe03f */
[----:B------:R-:W-:Y:S04]  /*20570*/  STL.64 [R1+0x280], R4 ;  /* 0x0002800401007387 */ /* 0x000fe80000100a00 */
[----:B------:R1:W-:Y:S04]  /*20580*/  STL.64 [R1+0x288], R6 ;  /* 0x0002880601007387 */ /* 0x0003e80000100a00 */
[----:B-1----:R-:W2:Y:S02]  /*20590*/  LDL.LU.64 R6, [R1+0x2c78] ;  /* 0x002c780001067983 */ /* 0x002ea40000300a00 */
[C---:B--2---:R-:W-:Y:S02]  /*205a0*/  HMMA.1688.F32.TF32 R4, R12.reuse, R6, R20 ;  /* 0x000000060c04723c */ /* 0x044fe40000081014 */
[----:B------:R-:W3:Y:S11]  /*205b0*/  LDL.LU.64 R22, [R1+0x2c70] ;  /* 0x002c700001167983 */ /* 0x000ef60000300a00 */
[----:B------:R-:W-:Y:S10]  /*205c0*/  @!UPT UIADD3 URZ, URZ, URZ, URZ ;  /* 0x0000003f3f3ff290 */ /* 0x000ff4000fffe03f */
[----:B------:R1:W-:Y:S01]  /*205d0*/  STL.64 [R1+0x330], R4 ;  /* 0x0003300401007387 */ /* 0x0003e20000100a00 */
[----:B------:R-:W-:Y:S02]  /*205e0*/  IMAD.MOV.U32 R9, RZ, RZ, R6 ;  /* 0x000000ffff097224 */ /* 0x000fe400078e0006 */
[----:B-1----:R-:W-:Y:S02]  /*205f0*/  IMAD.MOV.U32 R5, RZ, RZ, R7 ;  /* 0x000000ffff057224 */ /* 0x002fe400078e0007 */
[----:B------:R-:W2:Y:S04]  /*20600*/  LDL.LU.64 R6, [R1+0x2c68] ;  /* 0x002c680001067983 */ /* 0x000ea80000300a00 */
[----:B------:R-:W2:Y:S04]  /*20610*/  LDL.LU R4, [R1+0x2c64] ;  /* 0x002c640001047983 */ /* 0x000ea80000300800 */
[----:B------:R-:W-:Y:S04]  /*20620*/  STL [R1+0x293c], R5 ;  /* 0x00293c0501007387 */ /* 0x000fe80000100800 */
[----:B------:R-:W-:Y:S04]  /*20630*/  STL [R1+0x2938], R9 ;  /* 0x0029380901007387 */ /* 0x000fe80000100800 */
[----:B----4-:R-:W-:Y:S01]  /*20640*/  STL.64 [R1+0x2c20], R10 ;  /* 0x002c200a01007387 */ /* 0x010fe20000100a00 */
[----:B---3--:R-:W-:Y:S11]  /*20650*/  HMMA.1688.F32.TF32 R24, R12, R22, R24 ;  /* 0x000000160c18723c */ /* 0x008ff60000081018 */
[----:B------:R-:W-:Y:S11]  /*20660*/  @!UPT UIADD3 URZ, URZ, URZ, URZ ;  /* 0x0000003f3f3ff290 */ /* 0x000ff6000fffe03f */
[----:B------:R-:W-:Y:S01]  /*20670*/  @!UPT UIADD3 URZ, URZ, URZ, URZ ;  /* 0x0000003f3f3ff290 */ /* 0x000fe2000fffe03f */
[----:B------:R1:W-:Y:S04]  /*20680*/  STL.64 [R1+0x300], R24 ;  /* 0x0003001801007387 */ /* 0x0003e80000100a00 */
[----:B------:R-:W-:Y:S04]  /*20690*/  STL.64 [R1+0x308], R26 ;  /* 0x0003081a01007387 */ /* 0x000fe80000100a00 */
[----:B-1----:R-:W3:Y:S04]  /*206a0*/  LDL.LU R24, [R1+0x2c60] ;  /* 0x002c600001187983 */ /* 0x002ee80000300800 */
[----:B------:R1:W-:Y:S04]  /*206b0*/  STL.64 [R1+0x2ba0], R22 ;  /* 0x002ba01601007387 */ /* 0x0003e80000100a00 */
[----:B------:R-:W4:Y:S04]  /*206c0*/  LDL.LU R20, [R1+0xe0] ;  /* 0x0000e00001147983 */ /* 0x000f280000300800 */
[----:B------:R-:W4:Y:S04]  /*206d0*/  LDL.LU R21, [R1+0xe4] ;  /* 0x0000e40001157983 */ /* 0x000f280000300800 */
[----:B-1----:R-:W2:Y:S04]  /*206e0*/  LDL.LU R22, [R1+0xe8] ;  /* 0x0000e80001167983 */ /* 0x002ea80000300800 */
[----:B------:R-:W2:Y:S04]  /*206f0*/  LDL.LU R23, [R1+0xec] ;  /* 0x0000ec0001177983 */ /* 0x000ea80000300800 */
[----:B--2---:R1:W-:Y:S04]  /*20700*/  STL.64 [R1+0x2bb0], R22 ;  /* 0x002bb01601007387 */ /* 0x0043e80000100a00 */
[----:B----4-:R-:W-:Y:S04]  /*20710*/  STL.64 [R1+0x2ba8], R20 ;  /* 0x002ba81401007387 */ /* 0x010fe80000100a00 */
[----:B-1----:R-:W2:Y:S01]  /*20720*/  LDL.LU.64 R22, [R1+0x28] ;  /* 0x0000280001167983 */ /* 0x002ea20000300a00 */
[----:B------:R-:W-:-:S02]  /*20730*/  IMAD.MOV.U32 R25, RZ, RZ, R3 ;  /* 0x000000ffff197224 */ /* 0x000fc400078e0003 */
[----:B------:R-:W-:Y:S01]  /*20740*/  IMAD.MOV.U32 R26, RZ, RZ, R7 ;  /* 0x000000ffff1a7224 */ /* 0x000fe200078e0007 */
[----:B--2---:R3:W-:Y:S02]  /*20750*/  STL.64 [R1+0x2bc8], R22 ;  /* 0x002bc81601007387 */ /* 0x0047e40000100a00 */
[----:B---3--:R-:W-:Y:S02]  /*20760*/  IMAD.MOV.U32 R22, RZ, RZ, R24 ;  /* 0x000000ffff167224 */ /* 0x008fe400078e0018 */
[----:B------:R-:W-:-:S05]  /*20770*/  IMAD.MOV.U32 R23, RZ, RZ, R19 ;  /* 0x000000ffff177224 */ /* 0x000fca00078e0013 */
[----:B------:R1:W-:Y:S01]  /*20780*/  STL.64 [R1+0x2be0], R22 ;  /* 0x002be01601007387 */ /* 0x0003e20000100a00 */
[----:B------:R-:W-:Y:S02]  /*20790*/  IMAD.MOV.U32 R24, RZ, RZ, R29 ;  /* 0x000000ffff187224 */ /* 0x000fe400078e001d */
[----:B-1----:R-:W-:Y:S02]  /*207a0*/  IMAD.MOV.U32 R22, RZ, RZ, R18 ;  /* 0x000000ffff167224 */ /* 0x002fe400078e0012 */
[----:B------:R-:W-:-:S05]  /*207b0*/  IMAD.MOV.U32 R23, RZ, RZ, R17 ;  /* 0x000000ffff177224 */ /* 0x000fca00078e0011 */
[----:B------:R1:W-:Y:S04]  /*207c0*/  STL.64 [R1+0x2bf8], R22 ;  /* 0x002bf81601007387 */ /* 0x0003e80000100a00 */
[----:B------:R-:W2:Y:S04]  /*207d0*/  LDL.LU R29, [R1+0x2c5c] ;  /* 0x002c5c00011d7983 */ /* 0x000ea80000300800 */
[----:B------:R-:W3:Y:S04]  /*207e0*/  LDL.LU R3, [R1+0x2c58] ;  /* 0x002c580001037983 */ /* 0x000ee80000300800 */
[----:B------:R-:W4:Y:S01]  /*207f0*/  LDL.LU R7, [R1+0x2c54] ;  /* 0x002c540001077983 */ /* 0x000f220000300800 */
[----:B------:R-:W-:-:S02]  /*20800*/  IMAD.MOV.U32 R27, RZ, RZ, R6 ;  /* 0x000000ffff1b7224 */ /* 0x000fc400078e0006 */
[----:B-1----:R-:W-:Y:S01]  /*20810*/  IMAD.MOV.U32 R22, RZ, RZ, R16 ;  /* 0x000000ffff167224 */ /* 0x002fe200078e0010 */
[----:B------:R-:W4:Y:S01]  /*20820*/  LDL.LU R6, [R1+0x2c50] ;  /* 0x002c500001067983 */ /* 0x000f220000300800 */
[----:B------:R-:W-:-:S03]  /*20830*/  IMAD.MOV.U32 R23, RZ, RZ, R8 ;  /* 0x000000ffff177224 */ /* 0x000fc600078e0008 */
        /* <DEDUP_REMOVED lines=8> */
[----:B------:R1:W-:Y:S04]  /*208c0*/  STL.64 [R1+0x2b98], R26 ;  /* 0x002b981a01007387 */ /* 0x0003e80000100a00 */
[----:B------:R3:W-:Y:S01]  /*208d0*/  STL.64 [R1+0x2b90], R24 ;  /* 0x002b901801007387 */ /* 0x0007e20000100a00 */
[----:B-1----:R-:W-:-:S02]  /*208e0*/  IMAD.MOV.U32 R27, RZ, RZ, R28 ;  /* 0x000000ffff1b7224 */ /* 0x002fc400078e001c */
[----:B--2---:R-:W-:Y:S02]  /*208f0*/  IMAD.MOV.U32 R26, RZ, RZ, R29 ;  /* 0x000000ffff1a7224 */ /* 0x004fe400078e001d */
[----:B---3--:R-:W-:Y:S02]  /*20900*/  IMAD.MOV.U32 R25, RZ, RZ, R3 ;  /* 0x000000ffff197224 */ /* 0x008fe400078e0003 */
[----:B----4-:R-:W-:Y:S02]  /*20910*/  IMAD.MOV.U32 R24, RZ, RZ, R7 ;  /* 0x000000ffff187224 */ /* 0x010fe400078e0007 */
[----:B------:R-:W2:Y:S04]  /*20920*/  LDL.LU R7, [R1+0x2c4c] ;  /* 0x002c4c0001077983 */ /* 0x000ea80000300800 */
[----:B------:R-:W3:Y:S04]  /*20930*/  LDL.LU R3, [R1+0x2c48] ;  /* 0x002c480001037983 */ /* 0x000ee80000300800 */
[----:B------:R-:W4:Y:S04]  /*20940*/  LDL.LU R29, [R1+0x2c44] ;  /* 0x002c4400011d7983 */ /* 0x000f280000300800 */
[----:B------:R-:W4:Y:S04]  /*20950*/  LDL.LU R28, [R1+0x2c40] ;  /* 0x002c4000011c7983 */ /* 0x000f280000300800 */
[----:B------:R-:W-:Y:S04]  /*20960*/  STL.64 [R1+0x2bc0], R26 ;  /* 0x002bc01a01007387 */ /* 0x000fe80000100a00 */
[----:B------:R1:W-:Y:S02]  /*20970*/  STL.64 [R1+0x2bb8], R24 ;  /* 0x002bb81801007387 */ /* 0x0003e40000100a00 */
[----:B-1----:R-:W-:-:S02]  /*20980*/  IMAD.MOV.U32 R24, RZ, RZ, R6 ;  /* 0x000000ffff187224 */ /* 0x002fc400078e0006 */
[----:B------:R-:W4:Y:S01]  /*20990*/  LDL.LU R6, [R1+0x2c3c] ;  /* 0x002c3c0001067983 */ /* 0x000f220000300800 */
[----:B--2---:R-:W-:-:S03]  /*209a0*/  IMAD.MOV.U32 R25, RZ, RZ, R7 ;  /* 0x000000ffff197224 */ /* 0x004fc600078e0007 */
[----:B------:R-:W2:Y:S01]  /*209b0*/  LDL.LU R7, [R1+0x2c38] ;  /* 0x002c380001077983 */ /* 0x000ea20000300800 */
[----:B---3--:R-:W-:-:S03]  /*209c0*/  IMAD.MOV.U32 R26, RZ, RZ, R3 ;  /* 0x000000ffff1a7224 */ /* 0x008fc600078e0003 */
[----:B------:R-:W3:Y:S01]  /*209d0*/  LDL.LU R3, [R1+0x2c34] ;  /* 0x002c340001037983 */ /* 0x000ee20000300800 */
[----:B----4-:R-:W-:-:S05]  /*209e0*/  IMAD.MOV.U32 R27, RZ, RZ, R29 ;  /* 0x000000ffff1b7224 */ /* 0x010fca00078e001d */
[----:B------:R-:W-:Y:S04]  /*209f0*/  STL.64 [R1+0x2bd8], R26 ;  /* 0x002bd81a01007387 */ /* 0x000fe80000100a00 */
[----:B------:R1:W-:Y:S02]  /*20a00*/  STL.64 [R1+0x2bd0], R24 ;  /* 0x002bd01801007387 */ /* 0x0003e40000100a00 */
[----:B-1----:R-:W-:Y:S02]  /*20a10*/  IMAD.MOV.U32 R24, RZ, RZ, R28 ;  /* 0x000000ffff187224 */ /* 0x002fe400078e001c */
[----:B------:R-:W4:Y:S04]  /*20a20*/  LDL.LU R28, [R1+0x2c30] ;  /* 0x002c3000011c7983 */ /* 0x000f280000300800 */
[----:B------:R-:W2:Y:S04]  /*20a30*/  LDL.LU R25, [R1+0x154] ;  /* 0x0001540001197983 */ /* 0x000ea80000300800 */
[----:B------:R-:W2:Y:S04]  /*20a40*/  LDL.LU R26, [R1+0x158] ;  /* 0x00015800011a7983 */ /* 0x000ea80000300800 */
[----:B------:R-:W2:Y:S04]  /*20a50*/  LDL.LU R27, [R1+0x15c] ;  /* 0x00015c00011b7983 */ /* 0x000ea80000300800 */
[----:B--2---:R-:W-:Y:S04]  /*20a60*/  STL.64 [R1+0x2bf0], R26 ;  /* 0x002bf01a01007387 */ /* 0x004fe80000100a00 */
[----:B------:R3:W-:Y:S02]  /*20a70*/  STL.64 [R1+0x2be8], R24 ;  /* 0x002be81801007387 */ /* 0x0007e40000100a00 */
[----:B---3--:R-:W-:-:S02]  /*20a80*/  IMAD.MOV.U32 R24, RZ, RZ, R3 ;  /* 0x000000ffff187224 */ /* 0x008fc400078e0003 */
[----:B------:R-:W2:Y:S01]  /*20a90*/  LDL.LU R3, [R1+0x2c2c] ;  /* 0x002c2c0001037983 */ /* 0x000ea20000300800 */
[----:B----4-:R-:W-:-:S03]  /*20aa0*/  IMAD.MOV.U32 R25, RZ, RZ, R28 ;  /* 0x000000ffff197224 */ /* 0x010fc600078e001c */
[----:B------:R-:W3:Y:S04]  /*20ab0*/  LDL.LU R28, [R1+0x2c28] ;  /* 0x002c2800011c7983 */ /* 0x000ee80000300800 */
[----:B------:R-:W4:Y:S04]  /*20ac0*/  LDL.LU R26, [R1+0x178] ;  /* 0x00017800011a7983 */ /* 0x000f280000300800 */
[----:B------:R-:W4:Y:S01]  /*20ad0*/  LDL.LU R27, [R1+0x17c] ;  /* 0x00017c00011b7983 */ /* 0x000f220000300800 */
[----:B------:R-:W-:Y:S03]  /*20ae0*/  HMMA.1688.F32.TF32 R8, R12, R6, R8 ;  /* 0x000000060c08723c */ /* 0x000fe60000081008 */
[----:B----4-:R-:W-:Y:S04]  /*20af0*/  STL.64 [R1+0x2c08], R26 ;  /* 0x002c081a01007387 */ /* 0x010fe80000100a00 */
[----:B------:R1:W-:Y:S04]  /*20b00*/  STL.64 [R1+0x2c00], R24 ;  /* 0x002c001801007387 */ /* 0x0003e80000100a00 */
[----:B-1----:R-:W4:Y:S04]  /*20b10*/  LDL.LU R24, [R1+0x1d0] ;  /* 0x0001d00001187983 */ /* 0x002f280000300800 */
[----:B------:R-:W4:Y:S08]  /*20b20*/  LDL.LU R25, [R1+0x1d4] ;  /* 0x0001d40001197983 */ /* 0x000f300000300800 */
[----:B------:R1:W-:Y:S04]  /*20b30*/  STL.64 [R1+0x2f8], R10 ;  /* 0x0002f80a01007387 */ /* 0x0003e80000100a00 */
[----:B-1----:R-:W2:Y:S01]  /*20b40*/  LDL.LU.64 R10, [R1+0x2c20] ;  /* 0x002c2000010a7983 */ /* 0x002ea20000300a00 */
[----:B------:R-:W-:-:S05]  /*20b50*/  IMAD.MOV.U32 R5, RZ, RZ, R8 ;  /* 0x000000ffff057224 */ /* 0x000fca00078e0008 */
[----:B------:R-:W-:Y:S04]  /*20b60*/  STL [R1+0x2944], R5 ;  /* 0x0029440501007387 */ /* 0x000fe80000100800 */
[----:B------:R-:W-:Y:S01]  /*20b70*/  STL [R1+0x2940], R9 ;  /* 0x0029400901007387 */ /* 0x000fe20000100800 */
[----:B--2---:R-:W-:Y:S03]  /*20b80*/  HMMA.1688.F32.TF32 R12, R12, R10, R16 ;  /* 0x0000000a0c0c723c */ /* 0x004fe60000081010 */
[----:B------:R-:W4:Y:S04]  /*20b90*/  LDL.LU.64 R18, [R1+0x2c18] ;  /* 0x002c180001127983 */ /* 0x000f280000300a00 */
[----:B------:R-:W4:Y:S01]  /*20ba0*/  LDL.LU.64 R16, [R1+0x2c10] ;  /* 0x002c100001107983 */ /* 0x000f220000300a00 */
[----:B---3--:R-:W-:-:S02]  /*20bb0*/  IMAD.MOV.U32 R26, RZ, RZ, R28 ;  /* 0x000000ffff1a7224 */ /* 0x008fc400078e001c */
[----:B------:R-:W-:Y:S11]  /*20bc0*/  IMAD.MOV.U32 R27, RZ, RZ, R3 ;  /* 0x000000ffff1b7224 */ /* 0x000ff600078e0003 */
[----:B------:R-:W-:Y:S02]  /*20bd0*/  @!UPT UIADD3 URZ, URZ, URZ, URZ ;  /* 0x0000003f3f3ff290 */ /* 0x000fe4000fffe03f */
[----:B------:R-:W-:Y:S04]  /*20be0*/  STL.64 [R1+0x2e0], R12 ;  /* 0x0002e00c01007387 */ /* 0x000fe80000100a00 */
[----:B------:R1:W-:Y:S04]  /*20bf0*/  STL.64 [R1+0x2e8], R14 ;  /* 0x0002e80e01007387 */ /* 0x0003e80000100a00 */
[----:B-1----:R-:W2:Y:S01]  /*20c00*/  LDL.LU.64 R14, [R1+0x18] ;  /* 0x00001800010e7983 */ /* 0x002ea20000300a00 */
[C---:B----4-:R-:W-:Y:S03]  /*20c10*/  HMMA.1688.F32.TF32 R20, R16.reuse, R22, R24 ;  /* 0x000000161014723c */ /* 0x050fe60000081018 */
[----:B------:R-:W3:Y:S04]  /*20c20*/  LDL.LU.64 R26, [R1+0x2c08] ;  /* 0x002c0800011a7983 */ /* 0x000ee80000300a00 */
[----:B------:R-:W3:Y:S11]  /*20c30*/  LDL.LU.64 R24, [R1+0x2c00] ;  /* 0x002c000001187983 */ /* 0x000ef60000300a00 */
[----:B------:R-:W-:Y:S05]  /*20c40*/  @!UPT UIADD3 URZ, URZ, URZ, URZ ;  /* 0x0000003f3f3ff290 */ /* 0x000fea000fffe03f */
[----:B------:R-:W-:Y:S04]  /*20c50*/  STL.64 [R1+0x130], R20 ;  /* 0x0001301401007387 */ /* 0x000fe80000100a00 */
[----:B------:R1:W-:Y:S04]  /*20c60*/  STL.64 [R1+0x138], R22 ;  /* 0x0001381601007387 */ /* 0x0003e80000100a00 */
[----:B-1----:R-:W3:Y:S02]  /*20c70*/  LDL.LU.64 R22, [R1+0x2bf8] ;  /* 0x002bf80001167983 */ /* 0x002ee40000300a00 */
[----:B---3--:R-:W-:Y:S02]  /*20c80*/  HMMA.1688.F32.TF32 R20, R16, R22, R24 ;  /* 0x000000161014723c */ /* 0x008fe40000081018 */
[----:B------:R-:W3:Y:S04]  /*20c90*/  LDL.LU.64 R26, [R1+0x2bf0] ;  /* 0x002bf000011a7983 */ /* 0x000ee80000300a00 */
[----:B------:R-:W3:Y:S11]  /*20ca0*/  LDL.LU.64 R24, [R1+0x2be8] ;  /* 0x002be80001187983 */ /* 0x000ef60000300a00 */
[----:B------:R-:W-:Y:S06]  /*20cb0*/  @!UPT UIADD3 URZ, URZ, URZ, URZ ;  /* 0x0000003f3f3ff290 */ /* 0x000fec000fffe03f */
[----:B------:R3:W-:Y:S01]  /*20cc0*/  STL [R1+0x140], R20 ;  /* 0x0001401401007387 */ /* 0x0007e20000100800 */
[----:B------:R-:W-:Y:S02]  /*20cd0*/  IMAD.MOV.U32 R28, RZ, RZ, R22 ;  /* 0x000000ffff1c7224 */ /* 0x000fe400078e0016 */
[----:B------:R-:W-:Y:S02]  /*20ce0*/  IMAD.MOV.U32 R3, RZ, RZ, R23 ;  /* 0x000000ffff037224 */ /* 0x000fe400078e0017 */
[----:B------:R-:W3:Y:S01]  /*20cf0*/  LDL.LU.64 R22, [R1+0x2be0] ;  /* 0x002be00001167983 */ /* 0x000ee20000300a00 */
[----:B------:R-:W-:-:S03]  /*20d00*/  IMAD.MOV.U32 R29, RZ, RZ, R21 ;  /* 0x000000ffff1d7224 */ /* 0x000fc600078e0015 */
[----:B------:R-:W-:Y:S04]  /*20d10*/  STL [R1+0x2a38], R28 ;  /* 0x002a381c01007387 */ /* 0x000fe80000100800 */
[----:B------:R-:W-:Y:S04]  /*20d20*/  STL [R1+0x2a34], R29 ;  /* 0x002a341d01007387 */ /* 0x000fe80000100800 */
[----:B------:R-:W-:Y:S01]  /*20d30*/  STL [R1+0x2a30], R3 ;  /* 0x002a300301007387 */ /* 0x000fe20000100800 */
[C---:B---3--:R-:W-:Y:S03]  /*20d40*/  HMMA.1688.F32.TF32 R20, R16.reuse, R22, R24 ;  /* 0x000000161014723c */ /* 0x048fe60000081018 */
[----:B------:R-:W3:Y:S04]  /*20d50*/  LDL.LU.64 R26, [R1+0x2bd8] ;  /* 0x002bd800011a7983 */ /* 0x000ee80000300a00 */
[----:B------:R-:W3:Y:S11]  /*20d60*/  LDL.LU.64 R24, [R1+0x2bd0] ;  /* 0x002bd00001187983 */ /* 0x000ef60000300a00 */
[----:B------:R-:W-:Y:S05]  /*20d70*/  @!UPT UIADD3 URZ, URZ, URZ, URZ ;  /* 0x0000003f3f3ff290 */ /* 0x000fea000fffe03f */
[----:B------:R-:W-:Y:S04]  /*20d80*/  STL.64 [R1+0x150], R20 ;  /* 0x0001501401007387 */ /* 0x000fe80000100a00 */
[----:B------:R1:W-:Y:S04]  /*20d90*/  STL.64 [R1+0x158], R22 ;  /* 0x0001581601007387 */ /* 0x0003e80000100a00 */
[----:B-1----:R-:W3:Y:S02]  /*20da0*/  LDL.LU.64 R22, [R1+0x2bc8] ;  /* 0x002bc80001167983 */ /* 0x002ee40000300a00 */
        /* <DEDUP_REMOVED lines=8> */
[----:B------:R-:W4:Y:S04]  /*20e30*/  LDL.LU.64 R22, [R1+0x2bb0] ;  /* 0x002bb00001167983 */ /* 0x000f280000300a00 */
[----:B------:R-:W4:Y:S01]  /*20e40*/  LDL.LU.64 R20, [R1+0x2ba8] ;  /* 0x002ba80001147983 */ /* 0x000f220000300a00 */
[----:B--2---:R-:W-:Y:S01]  /*20e50*/  IMAD.MOV.U32 R28, RZ, RZ, R14 ;  /* 0x000000ffff1c7224 */ /* 0x004fe200078e000e */
[----:B----4-:R-:W-:Y:S11]  /*20e60*/  HMMA.1688.F32.TF32 R20, R16, R14, R20 ;  /* 0x0000000e1014723c */ /* 0x010ff60000081014 */
[----:B------:R-:W-:Y:S11]  /*20e70*/  @!UPT UIADD3 URZ, URZ, URZ, URZ ;  /* 0x0000003f3f3ff290 */ /* 0x000ff6000fffe03f */
[----:B------:R-:W-:Y:S01]  /*20e80*/  @!UPT UIADD3 URZ, URZ, URZ, URZ ;  /* 0x0000003f3f3ff290 */ /* 0x000fe2000fffe03f */
[----:B------:R-:W-:Y:S04]  /*20e90*/  STL.64 [R1+0x2d0], R20 ;  /* 0x0002d01401007387 */ /* 0x000fe80000100a00 */
[----:B------:R1:W-:Y:S04]  /*20ea0*/  STL.64 [R1+0x2d8], R22 ;  /* 0x0002d81601007387 */ /* 0x0003e80000100a00 */
[----:B-1----:R-:W3:Y:S04]  /*20eb0*/  LDL.LU.64 R22, [R1+0x2ba0] ;  /* 0x002ba00001167983 */ /* 0x002ee80000300a00 */
[----:B------:R-:W2:Y:S04]  /*20ec0*/  LDL.LU R12, [R1+0x240] ;  /* 0x00024000010c7983 */ /* 0x000ea80000300800 */
[----:B------:R-:W2:Y:S04]  /*20ed0*/  LDL.LU R13, [R1+0x244] ;  /* 0x00024400010d7983 */ /* 0x000ea80000300800 */
[----:B------:R-:W4:Y:S01]  /*20ee0*/  LDL.LU R14, [R1+0x248] ;  /* 0x00024800010e7983 */ /* 0x000f220000300800 */
[----:B------:R-:W-:-:S02]  /*20ef0*/  IMAD.MOV.U32 R9, RZ, RZ, R15 ;  /* 0x000000ffff097224 */ /* 0x000fc400078e000f */
[----:B------:R-:W-:Y:S01]  /*20f00*/  IMAD.MOV.U32 R15, RZ, RZ, R4 ;  /* 0x000000ffff0f7224 */ /* 0x000fe200078e0004 */
[C---:B---3--:R-:W-:Y:S04]  /*20f10*/  HMMA.1688.F32.TF32 R20, R16.reuse, R22, R24 ;  /* 0x000000161014723c */ /* 0x048fe80000081018 */
[----:B----4-:R-:W-:Y:S04]  /*20f20*/  STL.64 [R1+0x2a80], R14 ;  /* 0x002a800e01007387 */ /* 0x010fe80000100a00 */
[----:B--2---:R1:W-:Y:S04]  /*20f30*/  STL.64 [R1+0x2a78], R12 ;  /* 0x002a780c01007387 */ /* 0x0043e80000100a00 */
[----:B-1----:R-:W2:Y:S04]  /*20f40*/  LDL.LU R12, [R1+0xc0] ;  /* 0x0000c000010c7983 */ /* 0x002ea80000300800 */
[----:B------:R-:W2:Y:S04]  /*20f50*/  LDL.LU R13, [R1+0xc4] ;  /* 0x0000c400010d7983 */ /* 0x000ea80000300800 */
[----:B------:R-:W2:Y:S04]  /*20f60*/  LDL.LU R14, [R1+0xc8] ;  /* 0x0000c800010e7983 */ /* 0x000ea80000300800 */
[----:B------:R-:W2:Y:S04]  /*20f70*/  LDL.LU R15, [R1+0xcc] ;  /* 0x0000cc00010f7983 */ /* 0x000ea80000300800 */
[----:B------:R-:W3:Y:S04]  /*20f80*/  LDL.LU.64 R26, [R1+0x2b98] ;  /* 0x002b9800011a7983 */ /* 0x000ee80000300a00 */
[----:B------:R-:W3:Y:S04]  /*20f90*/  LDL.LU.64 R24, [R1+0x2b90] ;  /* 0x002b900001187983 */ /* 0x000ee80000300a00 */
[----:B------:R-:W-:Y:S04]  /*20fa0*/  STL.64 [R1+0x2c0], R20 ;  /* 0x0002c01401007387 */ /* 0x000fe80000100a00 */
[----:B------:R1:W-:Y:S04]  /*20fb0*/  STL.64 [R1+0x2c8], R22 ;  /* 0x0002c81601007387 */ /* 0x0003e80000100a00 */
[----:B-1----:R-:W4:Y:S04]  /*20fc0*/  LDL.LU.64 R22, [R1+0x2b88] ;  /* 0x002b880001167983 */ /* 0x002f280000300a00 */
[----:B------:R-:W4:Y:S04]  /*20fd0*/  LDL.LU.64 R20, [R1+0x2b80] ;  /* 0x002b800001147983 */ /* 0x000f280000300a00 */
[----:B------:R3:W-:Y:S01]  /*20fe0*/  STL.64 [R1+0x2b30], R6 ;  /* 0x002b300601007387 */ /* 0x0007e20000100a00 */
[C---:B--2---:R-:W-:Y:S08]  /*20ff0*/  HMMA.1688.F32.TF32 R12, R16.reuse, R6, R12 ;  /* 0x00000006100c723c */ /* 0x044ff0000008100c */
[----:B---3--:R-:W-:Y:S11]  /*21000*/  HMMA.1688.F32.TF32 R4, R16, R10, R24 ;  /* 0x0000000a1004723c */ /* 0x008ff60000081018 */
[----:B------:R-:W-:Y:S04]  /*21010*/  @!UPT UIADD3 URZ, URZ, URZ, URZ ;  /* 0x0000003f3f3ff290 */ /* 0x000fe8000fffe03f */
[----:B------:R1:W-:Y:S04]  /*21020*/  STL.64 [R1+0x2b0], R12 ;  /* 0x0002b00c01007387 */ /* 0x0003e80000100a00 */
[----:B------:R2:W-:Y:S04]  /*21030*/  STL.64 [R1+0x2b8], R14 ;  /* 0x0002b80e01007387 */ /* 0x0005e80000100a00 */
[----:B------:R3:W-:Y:S04]  /*21040*/  STL.64 [R1+0x2b18], R10 ;  /* 0x002b180a01007387 */ /* 0x0007e80000100a00 */
[----:B-1----:R-:W4:Y:S04]  /*21050*/  LDL.LU R12, [R1+0x200] ;  /* 0x00020000010c7983 */ /* 0x002f280000300800 */
[----:B------:R-:W-:Y:S04]  /*21060*/  STL.64 [R1+0x2a0], R4 ;  /* 0x0002a00401007387 */ /* 0x000fe80000100a00 */
[----:B------:R-:W-:Y:S04]  /*21070*/  STL.64 [R1+0x2a8], R6 ;  /* 0x0002a80601007387 */ /* 0x000fe80000100a00 */
[----:B------:R-:W4:Y:S04]  /*21080*/  LDL.LU R13, [R1+0x204] ;  /* 0x00020400010d7983 */ /* 0x000f280000300800 */
[----:B--2---:R-:W2:Y:S04]  /*21090*/  LDL.LU R14, [R1+0x208] ;  /* 0x00020800010e7983 */ /* 0x004ea80000300800 */
[----:B------:R-:W2:Y:S04]  /*210a0*/  LDL.LU R15, [R1+0x20c] ;  /* 0x00020c00010f7983 */ /* 0x000ea80000300800 */
[----:B---3--:R-:W3:Y:S04]  /*210b0*/  LDL.LU.64 R10, [R1+0x38] ;  /* 0x00003800010a7983 */ /* 0x008ee80000300a00 */
[----:B---3--:R1:W-:Y:S04]  /*210c0*/  STL.64 [R1+0x2b58], R10 ;  /* 0x002b580a01007387 */ /* 0x0083e80000100a00 */
[----:B------:R-:W3:Y:S04]  /*210d0*/  LDL.LU R24, [R1+0xa0] ;  /* 0x0000a00001187983 */ /* 0x000ee80000300800 */
[----:B------:R-:W3:Y:S04]  /*210e0*/  LDL.LU R25, [R1+0xa4] ;  /* 0x0000a40001197983 */ /* 0x000ee80000300800 */
[----:B------:R-:W2:Y:S04]  /*210f0*/  LDL.LU R26, [R1+0xa8] ;  /* 0x0000a800011a7983 */ /* 0x000ea80000300800 */
[----:B------:R-:W2:Y:S04]  /*21100*/  LDL.LU R27, [R1+0xac] ;  /* 0x0000ac00011b7983 */ /* 0x000ea80000300800 */
[----:B-1----:R-:W2:Y:S04]  /*21110*/  LDL.LU.64 R10, [R1+0x58] ;  /* 0x00005800010a7983 */ /* 0x002ea80000300a00 */
[----:B------:R-:W2:Y:S04]  /*21120*/  LDL.LU R4, [R1+0x1a0] ;  /* 0x0001a00001047983 */ /* 0x000ea80000300800 */
[----:B------:R-:W2:Y:S04]  /*21130*/  LDL.LU R5, [R1+0x1a4] ;  /* 0x0001a40001057983 */ /* 0x000ea80000300800 */
[----:B------:R-:W2:Y:S04]  /*21140*/  LDL.LU R6, [R1+0x1a8] ;  /* 0x0001a80001067983 */ /* 0x000ea80000300800 */
[----:B------:R-:W2:Y:S04]  /*21150*/  LDL.LU R7, [R1+0x1ac] ;  /* 0x0001ac0001077983 */ /* 0x000ea80000300800 */
[----:B--2---:R-:W-:Y:S04]  /*21160*/  STL.64 [R1+0x2b78], R6 ;  /* 0x002b780601007387 */ /* 0x004fe80000100a00 */
[----:B------:R1:W-:Y:S04]  /*21170*/  STL.64 [R1+0x2b70], R4 ;  /* 0x002b700401007387 */ /* 0x0003e80000100a00 */
[----:B-1----:R-:W2:Y:S04]  /*21180*/  LDL.LU R4, [R1+0x1b0] ;  /* 0x0001b00001047983 */ /* 0x002ea80000300800 */
[----:B------:R-:W2:Y:S04]  /*21190*/  LDL.LU R5, [R1+0x1b4] ;  /* 0x0001b40001057983 */ /* 0x000ea80000300800 */
[----:B------:R-:W2:Y:S04]  /*211a0*/  LDL.LU R6, [R1+0x1b8] ;  /* 0x0001b80001067983 */ /* 0x000ea80000300800 */
[----:B------:R-:W2:Y:S04]  /*211b0*/  LDL.LU R7, [R1+0x1bc] ;  /* 0x0001bc0001077983 */ /* 0x000ea80000300800 */
[----:B------:R-:W-:Y:S04]  /*211c0*/  STL.64 [R1+0x2b50], R26 ;  /* 0x002b501a01007387 */ /* 0x000fe80000100a00 */
[----:B---3--:R1:W-:Y:S04]  /*211d0*/  STL.64 [R1+0x2b48], R24 ;  /* 0x002b481801007387 */ /* 0x0083e80000100a00 */
[----:B-1----:R-:W3:Y:S04]  /*211e0*/  LDL.LU R24, [R1+0x190] ;  /* 0x0001900001187983 */ /* 0x002ee80000300800 */
[----:B------:R-:W3:Y:S04]  /*211f0*/  LDL.LU R25, [R1+0x194] ;  /* 0x0001940001197983 */ /* 0x000ee80000300800 */
[----:B------:R-:W2:Y:S04]  /*21200*/  LDL.LU R26, [R1+0x198] ;  /* 0x00019800011a7983 */ /* 0x000ea80000300800 */
[----:B------:R-:W2:Y:S04]  /*21210*/  LDL.LU R27, [R1+0x19c] ;  /* 0x00019c00011b7983 */ /* 0x000ea80000300800 */
[----:B--2---:R1:W-:Y:S04]  /*21220*/  STL.64 [R1+0x2b68], R26 ;  /* 0x002b681a01007387 */ /* 0x0043e80000100a00 */
[----:B---3--:R-:W-:Y:S04]  /*21230*/  STL.64 [R1+0x2b60], R24 ;  /* 0x002b601801007387 */ /* 0x008fe80000100a00 */
[----:B-1----:R-:W2:Y:S04]  /*21240*/  LDL.LU.64 R26, [R1+0x48] ;  /* 0x00004800011a7983 */ /* 0x002ea80000300a00 */
[----:B------:R-:W-:Y:S04]  /*21250*/  STL.64 [R1+0x2a90], R14 ;  /* 0x002a900e01007387 */ /* 0x000fe80000100a00 */
[----:B----4-:R-:W-:Y:S04]  /*21260*/  STL.64 [R1+0x2a88], R12 ;  /* 0x002a880c01007387 */ /* 0x010fe80000100a00 */
[----:B------:R-:W3:Y:S04]  /*21270*/  LDL.LU R16, [R1+0x250] ;  /* 0x0002500001107983 */ /* 0x000ee80000300800 */
[----:B------:R-:W3:Y:S04]  /*21280*/  LDL.LU R17, [R1+0x254] ;  /* 0x0002540001117983 */ /* 0x000ee80000300800 */
[----:B------:R-:W4:Y:S04]  /*21290*/  LDL.LU R18, [R1+0x258] ;  /* 0x0002580001127983 */ /* 0x000f280000300800 */
[----:B------:R-:W4:Y:S01]  /*212a0*/  LDL.LU R19, [R1+0x25c] ;  /* 0x00025c0001137983 */ /* 0x000f220000300800 */
[----:B------:R-:W-:Y:S03]  /*212b0*/  HMMA.1688.F32.TF32 R4, R20, R10, R4 ;  /* 0x0000000a1404723c */ /* 0x000fe60000081004 */
[----:B----4-:R-:W-:Y:S04]  /*212c0*/  STL.64 [R1+0x2aa0], R18 ;  /* 0x002aa01201007387 */ /* 0x010fe80000100a00 */
[----:B---3--:R1:W-:Y:S04]  /*212d0*/  STL.64 [R1+0x2a98], R16 ;  /* 0x002a981001007387 */ /* 0x0083e80000100a00 */
[----:B-1----:R-:W3:Y:S04]  /*212e0*/  LDL.LU R16, [R1+0x1f0] ;  /* 0x0001f00001107983 */ /* 0x002ee80000300800 */
[----:B------:R-:W3:Y:S04]  /*212f0*/  LDL.LU R17, [R1+0x1f4] ;  /* 0x0001f40001117983 */ /* 0x000ee80000300800 */
[----:B------:R-:W4:Y:S04]  /*21300*/  LDL.LU R18, [R1+0x1f8] ;  /* 0x0001f80001127983 */ /* 0x000f280000300800 */
[----:B------:R-:W4:Y:S04]  /*21310*/  LDL.LU R19, [R1+0x1fc] ;  /* 0x0001fc0001137983 */ /* 0x000f280000300800 */
[----:B----4-:R-:W-:Y:S04]  /*21320*/  STL.64 [R1+0x2ab0], R18 ;  /* 0x002ab01201007387 */ /* 0x010fe80000100a00 */
[----:B---3--:R-:W-:Y:S04]  /*21330*/  STL.64 [R1+0x2aa8], R16 ;  /* 0x002aa81001007387 */ /* 0x008fe80000100a00 */
[----:B------:R-:W-:Y:S04]  /*21340*/  STL.64 [R1+0xd0], R4 ;  /* 0x0000d00401007387 */ /* 0x000fe80000100a00 */
[----:B------:R1:W-:Y:S04]  /*21350*/  STL.64 [R1+0xd8], R6 ;  /* 0x0000d80601007387 */ /* 0x0003e80000100a00 */
[----:B-1----:R-:W2:Y:S04]  /*21360*/  LDL.LU.64 R6, [R1+0x2b78] ;  /* 0x002b780001067983 */ /* 0x002ea80000300a00 */
[----:B------:R-:W2:Y:S01]  /*21370*/  LDL.LU.64 R4, [R1+0x2b70] ;  /* 0x002b700001047983 */ /* 0x000ea20000300a00 */
[----:B------:R-:W-:-:S02]  /*21380*/  IMAD.MOV.U32 R15, RZ, RZ, R9 ;  /* 0x000000ffff0f7224 */ /* 0x000fc400078e0009 */
[----:B------:R-:W-:Y:S02]  /*21390*/  IMAD.MOV.U32 R18, RZ, RZ, R8 ;  /* 0x000000ffff127224 */ /* 0x000fe400078e0008 */
[----:B------:R-:W-:Y:S02]  /*213a0*/  IMAD.MOV.U32 R13, RZ, RZ, R10 ;  /* 0x000000ffff0d7224 */ /* 0x000fe400078e000a */
[----:B------:R-:W-:Y:S02]  /*213b0*/  IMAD.MOV.U32 R12, RZ, RZ, R11 ;  /* 0x000000ffff0c7224 */ /* 0x000fe400078e000b */
[----:B--2---:R-:W-:Y:S07]  /*213c0*/  HMMA.1688.F32.TF32 R8, R20, R26, R4 ;  /* 0x0000001a1408723c */ /* 0x004fee0000081004 */
[----:B------:R-:W-:-:S02]  /*213d0*/  IMAD.MOV.U32 R5, RZ, RZ, R26 ;  /* 0x000000ffff057224 */ /* 0x000fc400078e001a */
[----:B------:R-:W-:Y:S02]  /*213e0*/  IMAD.MOV.U32 R4, RZ, RZ, R27 ;  /* 0x000000ffff047224 */ /* 0x000fe400078e001b */
[----:B------:R-:W2:Y:S04]  /*213f0*/  LDL.LU.64 R26, [R1+0x2b68] ;  /* 0x002b6800011a7983 */ /* 0x000ea80000300a00 */
[----:B------:R-:W2:Y:S08]  /*21400*/  LDL.LU.64 R24, [R1+0x2b60] ;  /* 0x002b600001187983 */ /* 0x000eb00000300a00 */
[----:B------:R1:W-:Y:S04]  /*21410*/  STL.64 [R1+0xb8], R10 ;  /* 0x0000b80a01007387 */ /* 0x0003e80000100a00 */
[----:B-1----:R-:W2:Y:S01]  /*21420*/  LDL.LU.64 R10, [R1+0x2b58] ;  /* 0x002b5800010a7983 */ /* 0x002ea20000300a00 */
[----:B------:R-:W-:-:S02]  /*21430*/  IMAD.MOV.U32 R19, RZ, RZ, R3 ;  /* 0x000000ffff137224 */ /* 0x000fc400078e0003 */
[----:B------:R-:W-:Y:S02]  /*21440*/  IMAD.MOV.U32 R29, RZ, RZ, R8 ;  /* 0x000000ffff1d7224 */ /* 0x000fe400078e0008 */
[----:B------:R-:W-:-:S03]  /*21450*/  IMAD.MOV.U32 R3, RZ, RZ, R9 ;  /* 0x000000ffff037224 */ /* 0x000fc600078e0009 */
[----:B------:R-:W-:Y:S04]  /*21460*/  STL [R1+0x2a40], R29 ;  /* 0x002a401d01007387 */ /* 0x000fe80000100800 */
[----:B------:R-:W-:Y:S01]  /*21470*/  STL [R1+0x2a3c], R3 ;  /* 0x002a3c0301007387 */ /* 0x000fe20000100800 */
[----:B--2---:R-:W-:Y:S11]  /*21480*/  HMMA.1688.F32.TF32 R24, R20, R10, R24 ;  /* 0x0000000a1418723c */ /* 0x004ff60000081018 */
[----:B------:R-:W-:Y:S11]  /*21490*/  @!UPT UIADD3 URZ, URZ, URZ, URZ ;  /* 0x0000003f3f3ff290 */ /* 0x000ff6000fffe03f */
[----:B------:R-:W-:Y:S01]  /*214a0*/  @!UPT UIADD3 URZ, URZ, URZ, URZ ;  /* 0x0000003f3f3ff290 */ /* 0x000fe2000fffe03f */
[----:B------:R-:W-:Y:S04]  /*214b0*/  STL.64 [R1+0x120], R24 ;  /* 0x0001201801007387 */ /* 0x000fe80000100a00 */
[----:B------:R1:W-:Y:S04]  /*214c0*/  STL.64 [R1+0x128], R26 ;  /* 0x0001281a01007387 */ /* 0x0003e80000100a00 */
[----:B-1----:R-:W2:Y:S04]  /*214d0*/  LDL.LU.64 R26, [R1+0x2b50] ;  /* 0x002b5000011a7983 */ /* 0x002ea80000300a00 */
[----:B------:R-:W2:Y:S01]  /*214e0*/  LDL.LU.64 R24, [R1+0x2b48] ;  /* 0x002b480001187983 */ /* 0x000ea20000300a00 */
[----:B------:R-:W-:-:S02]  /*214f0*/  IMAD.MOV.U32 R6, RZ, RZ, R10 ;  /* 0x000000ffff067224 */ /* 0x000fc400078e000a */
[----:B------:R-:W-:Y:S01]  /*21500*/  IMAD.MOV.U32 R3, RZ, RZ, R11 ;  /* 0x000000ffff037224 */ /* 0x000fe200078e000b */
[----:B------:R1:W-:Y:S01]  /*21510*/  STL.64 [R1+0x2ac0], R18 ;  /* 0x002ac01201007387 */ /* 0x0003e20000100a00 */
[----:B--2---:R-:W-:Y:S07]  /*21520*/  HMMA.1688.F32.TF32 R8, R20, R18, R24 ;  /* 0x000000121408723c */ /* 0x004fee0000081018 */
[----:B-1----:R-:W-:Y:S02]  /*21530*/  IMAD.MOV.U32 R18, RZ, RZ, R6 ;  /* 0x000000ffff127224 */ /* 0x002fe400078e0006 */
[----:B------:R-:W-:Y:S11]  /*21540*/  IMAD.MOV.U32 R19, RZ, RZ, R3 ;  /* 0x000000ffff137224 */ /* 0x000ff600078e0003 */
[----:B------:R-:W-:Y:S03]  /*21550*/  @!UPT UIADD3 URZ, URZ, URZ, URZ ;  /* 0x0000003f3f3ff290 */ /* 0x000fe6000fffe03f */
[----:B------:R-:W-:Y:S04]  /*21560*/  STL.64 [R1+0x110], R8 ;  /* 0x0001100801007387 */ /* 0x000fe80000100a00 */
[----:B------:R-:W-:Y:S04]  /*21570*/  STL.64 [R1+0x118], R10 ;  /* 0x0001180a01007387 */ /* 0x000fe80000100a00 */
[----:B------:R1:W-:Y:S04]  /*21580*/  STL.64 [R1+0x2ad8], R18 ;  /* 0x002ad81201007387 */ /* 0x0003e80000100a00 */
[----:B------:R-:W2:Y:S04]  /*21590*/  LDL.LU R24, [R1+0x60] ;  /* 0x0000600001187983 */ /* 0x000ea80000300800 */
[----:B------:R-:W2:Y:S04]  /*215a0*/  LDL.LU R25, [R1+0x64] ;  /* 0x0000640001197983 */ /* 0x000ea80000300800 */
[----:B------:R-:W3:Y:S01]  /*215b0*/  LDL.LU R26, [R1+0x68] ;  /* 0x00006800011a7983 */ /* 0x000ee20000300800 */
[----:B-1----:R-:W-:-:S02]  /*215c0*/  IMAD.MOV.U32 R19, RZ, RZ, R4 ;  /* 0x000000ffff137224 */ /* 0x002fc400078e0004 */
[----:B------:R-:W-:Y:S01]  /*215d0*/  IMAD.MOV.U32 R18, RZ, RZ, R5 ;  /* 0x000000ffff127224 */ /* 0x000fe200078e0005 */
[----:B------:R-:W3:Y:S04]  /*215e0*/  LDL.LU R27, [R1+0x6c] ;  /* 0x00006c00011b7983 */ /* 0x000ee80000300800 */
[----:B------:R-:W4:Y:S04]  /*215f0*/  LDL.LU R4, [R1+0x80] ;  /* 0x0000800001047983 */ /* 0x000f280000300800 */
[----:B------:R-:W4:Y:S04]  /*21600*/  LDL.LU R5, [R1+0x84] ;  /* 0x0000840001057983 */ /* 0x000f280000300800 */
[----:B------:R-:W2:Y:S04]  /*21610*/  LDL.LU R6, [R1+0x88] ;  /* 0x0000880001067983 */ /* 0x000ea80000300800 */
[----:B------:R-:W2:Y:S01]  /*21620*/  LDL.LU R7, [R1+0x8c] ;  /* 0x00008c0001077983 */ /* 0x000ea20000300800 */
[----:B------:R-:W-:-:S03]  /*21630*/  IMAD.MOV.U32 R14, RZ, RZ, R28 ;  /* 0x000000ffff0e7224 */ /* 0x000fc600078e001c */
[----:B--2---:R-:W-:Y:S04]  /*21640*/  STL.64 [R1+0x2b40], R6 ;  /* 0x002b400601007387 */ /* 0x004fe80000100a00 */
[----:B----4-:R1:W-:Y:S04]  /*21650*/  STL.64 [R1+0x2b38], R4 ;  /* 0x002b380401007387 */ /* 0x0103e80000100a00 */
[----:B-1----:R-:W2:Y:S04]  /*21660*/  LDL.LU R4, [R1+0x90] ;  /* 0x0000900001047983 */ /* 0x002ea80000300800 */
[----:B------:R-:W2:Y:S04]  /*21670*/  LDL.LU R5, [R1+0x94] ;  /* 0x0000940001057983 */ /* 0x000ea80000300800 */
[----:B------:R-:W2:Y:S04]  /*21680*/  LDL.LU R6, [R1+0x98] ;  /* 0x0000980001067983 */ /* 0x000ea80000300800 */
[----:B------:R-:W2:Y:S04]  /*21690*/  LDL.LU R7, [R1+0x9c] ;  /* 0x00009c0001077983 */ /* 0x000ea80000300800 */
[----:B---3--:R1:W-:Y:S04]  /*216a0*/  STL.64 [R1+0x2b28], R26 ;  /* 0x002b281a01007387 */ /* 0x0083e80000100a00 */
[----:B------:R-:W-:Y:S04]  /*216b0*/  STL.64 [R1+0x2b20], R24 ;  /* 0x002b201801007387 */ /* 0x000fe80000100a00 */
[----:B-1----:R-:W3:Y:S04]  /*216c0*/  LDL.LU.64 R26, [R1+0x8] ;  /* 0x00000800011a7983 */ /* 0x002ee80000300a00 */
[----:B------:R-:W4:Y:S04]  /*216d0*/  LDL.LU R8, [R1+0x70] ;  /* 0x0000700001087983 */ /* 0x000f280000300800 */
[----:B------:R-:W4:Y:S04]  /*216e0*/  LDL.LU R9, [R1+0x74] ;  /* 0x0000740001097983 */ /* 0x000f280000300800 */
[----:B------:R-:W4:Y:S04]  /*216f0*/  LDL.LU R10, [R1+0x78] ;  /* 0x00007800010a7983 */ /* 0x000f280000300800 */
[----:B------:R-:W4:Y:S04]  /*21700*/  LDL.LU R11, [R1+0x7c] ;  /* 0x00007c00010b7983 */ /* 0x000f280000300800 */
[----:B------:R1:W-:Y:S02]  /*21710*/  STL.64 [R1+0x2af0], R18 ;  /* 0x002af01201007387 */ /* 0x0003e40000100a00 */
[----:B-1----:R-:W-:-:S02]  /*21720*/  IMAD.MOV.U32 R19, RZ, RZ, R12 ;  /* 0x000000ffff137224 */ /* 0x002fc400078e000c */
[----:B------:R-:W-:Y:S01]  /*21730*/  IMAD.MOV.U32 R18, RZ, RZ, R13 ;  /* 0x000000ffff127224 */ /* 0x000fe200078e000d */
[C---:B--2---:R-:W-:Y:S11]  /*21740*/  HMMA.1688.F32.TF32 R4, R20.reuse, R14, R4 ;  /* 0x0000000e1404723c */ /* 0x044ff60000081004 */
[----:B------:R-:W-:Y:S11]  /*21750*/  @!UPT UIADD3 URZ, URZ, URZ, URZ ;  /* 0x0000003f3f3ff290 */ /* 0x000ff6000fffe03f */
[----:B------:R-:W-:Y:S01]  /*21760*/  @!UPT UIADD3 URZ, URZ, URZ, URZ ;  /* 0x0000003f3f3ff290 */ /* 0x000fe2000fffe03f */
[----:B------:R-:W-:Y:S04]  /*21770*/  STL.64 [R1+0x1b0], R4 ;  /* 0x0001b00401007387 */ /* 0x000fe80000100a00 */
[----:B------:R1:W-:Y:S04]  /*21780*/  STL.64 [R1+0x1b8], R6 ;  /* 0x0001b80601007387 */ /* 0x0003e80000100a00 */
[----:B-1----:R-:W3:Y:S04]  /*21790*/  LDL.LU.64 R6, [R1+0x2b40] ;  /* 0x002b400001067983 */ /* 0x002ee80000300a00 */
[----:B------:R-:W3:Y:S04]  /*217a0*/  LDL.LU.64 R4, [R1+0x2b38] ;  /* 0x002b380001047983 */ /* 0x000ee80000300a00 */
[----:B------:R1:W-:Y:S04]  /*217b0*/  STL.64 [R1+0x2ab8], R14 ;  /* 0x002ab80e01007387 */ /* 0x0003e80000100a00 */
[----:B------:R-:W2:Y:S04]  /*217c0*/  LDL.LU R12, [R1+0x1c0] ;  /* 0x0001c000010c7983 */ /* 0x000ea80000300800 */
[----:B------:R-:W2:Y:S04]  /*217d0*/  LDL.LU R13, [R1+0x1c4] ;  /* 0x0001c400010d7983 */ /* 0x000ea80000300800 */
[----:B-1----:R-:W2:Y:S04]  /*217e0*/  LDL.LU R14, [R1+0x1c8] ;  /* 0x0001c800010e7983 */ /* 0x002ea80000300800 */
[----:B------:R-:W2:Y:S04]  /*217f0*/  LDL.LU R15, [R1+0x1cc] ;  /* 0x0001cc00010f7983 */ /* 0x000ea80000300800 */
[----:B--2---:R-:W-:Y:S04]  /*21800*/  STL.64 [R1+0x2ad0], R14 ;  /* 0x002ad00e01007387 */ /* 0x004fe80000100a00 */
[----:B------:R1:W-:Y:S04]  /*21810*/  STL.64 [R1+0x2ac8], R12 ;  /* 0x002ac80c01007387 */ /* 0x0003e80000100a00 */
[----:B-1----:R-:W2:Y:S04]  /*21820*/  LDL.LU R12, [R1+0x210] ;  /* 0x00021000010c7983 */ /* 0x002ea80000300800 */
[----:B------:R-:W2:Y:S04]  /*21830*/  LDL.LU R13, [R1+0x214] ;  /* 0x00021400010d7983 */ /* 0x000ea80000300800 */
[----:B------:R-:W2:Y:S04]  /*21840*/  LDL.LU R14, [R1+0x218] ;  /* 0x00021800010e7983 */ /* 0x000ea80000300800 */
[----:B------:R-:W2:Y:S01]  /*21850*/  LDL.LU R15, [R1+0x21c] ;  /* 0x00021c00010f7983 */ /* 0x000ea20000300800 */
[----:B---3--:R-:W-:Y:S03]  /*21860*/  HMMA.1688.F32.TF32 R4, R20, R26, R4 ;  /* 0x0000001a1404723c */ /* 0x008fe60000081004 */
[----:B--2---:R-:W-:Y:S04]  /*21870*/  STL.64 [R1+0x2ae8], R14 ;  /* 0x002ae80e01007387 */ /* 0x004fe80000100a00 */
[----:B------:R1:W-:Y:S04]  /*21880*/  STL.64 [R1+0x2ae0], R12 ;  /* 0x002ae00c01007387 */ /* 0x0003e80000100a00 */
        /* <DEDUP_REMOVED lines=9> */
[----:B------:R-:W2:Y:S04]  /*21920*/  LDL.LU R15, [R1+0x23c] ;  /* 0x00023c00010f7983 */ /* 0x000ea80000300800 */
[----:B------:R-:W-:Y:S04]  /*21930*/  STL.64 [R1+0x1a0], R4 ;  /* 0x0001a00401007387 */ /* 0x000fe80000100a00 */
[----:B------:R1:W-:Y:S04]  /*21940*/  STL.64 [R1+0x1a8], R6 ;  /* 0x0001a80601007387 */ /* 0x0003e80000100a00 */
[----:B-1----:R-:W4:Y:S01]  /*21950*/  LDL.LU.64 R6, [R1+0x2b30] ;  /* 0x002b300001067983 */ /* 0x002f220000300a00 */
[----:B------:R-:W-:-:S02]  /*21960*/  IMAD.MOV.U32 R4, RZ, RZ, R26 ;  /* 0x000000ffff047224 */ /* 0x000fc400078e001a */
[----:B------:R-:W-:Y:S02]  /*21970*/  IMAD.MOV.U32 R3, RZ, RZ, R27 ;  /* 0x000000ffff037224 */ /* 0x000fe400078e001b */
[----:B------:R-:W3:Y:S04]  /*21980*/  LDL.LU.64 R26, [R1+0x2b28] ;  /* 0x002b2800011a7983 */ /* 0x000ee80000300a00 */
[----:B------:R-:W3:Y:S01]  /*21990*/  LDL.LU.64 R24, [R1+0x2b20] ;  /* 0x002b200001187983 */ /* 0x000ee20000300a00 */
[C---:B----4-:R-:W-:Y:S11]  /*219a0*/  HMMA.1688.F32.TF32 R8, R20.reuse, R6, R8 ;  /* 0x000000061408723c */ /* 0x050ff60000081008 */
[----:B------:R-:W-:Y:S11]  /*219b0*/  @!UPT UIADD3 URZ, URZ, URZ, URZ ;  /* 0x0000003f3f3ff290 */ /* 0x000ff6000fffe03f */
[----:B------:R-:W-:Y:S01]  /*219c0*/  @!UPT UIADD3 URZ, URZ, URZ, URZ ;  /* 0x0000003f3f3ff290 */ /* 0x000fe2000fffe03f */
[----:B------:R-:W-:Y:S04]  /*219d0*/  STL.64 [R1+0x190], R8 ;  /* 0x0001900801007387 */ /* 0x000fe80000100a00 */
[----:B------:R1:W-:Y:S04]  /*219e0*/  STL.64 [R1+0x198], R10 ;  /* 0x0001980a01007387 */ /* 0x0003e80000100a00 */
[----:B-1----:R-:W3:Y:S02]  /*219f0*/  LDL.LU.64 R10, [R1+0x2b18] ;  /* 0x002b1800010a7983 */ /* 0x002ee40000300a00 */
[----:B---3--:R-:W-:Y:S02]  /*21a00*/  HMMA.1688.F32.TF32 R20, R20, R10, R24 ;  /* 0x0000000a1414723c */ /* 0x008fe40000081018 */
[----:B------:R-:W2:Y:S04]  /*21a10*/  LDL.LU.64 R26, [R1+0x2b10] ;  /* 0x002b1000011a7983 */ /* 0x000ea80000300a00 */
[----:B------:R-:W2:Y:S11]  /*21a20*/  LDL.LU.64 R24, [R1+0x2b08] ;  /* 0x002b080001187983 */ /* 0x000eb60000300a00 */
[----:B------:R-:W-:Y:S06]  /*21a30*/  @!UPT UIADD3 URZ, URZ, URZ, URZ ;  /* 0x0000003f3f3ff290 */ /* 0x000fec000fffe03f */
[----:B------:R-:W-:Y:S04]  /*21a40*/  STL.64 [R1+0x260], R20 ;  /* 0x0002601401007387 */ /* 0x000fe80000100a00 */
[----:B------:R-:W-:Y:S04]  /*21a50*/  STL.64 [R1+0x268], R22 ;  /* 0x0002681601007387 */ /* 0x000fe80000100a00 */
[----:B------:R-:W3:Y:S01]  /*21a60*/  LDL R8, [R1+0x78c] ;  /* 0x00078c0001087983 */ /* 0x000ee20000100800 */
[----:B--2---:R-:W-:Y:S03]  /*21a70*/  HMMA.1688.F32.TF32 R16, R24, R18, R12 ;  /* 0x000000121810723c */ /* 0x004fe6000008100c */
[----:B------:R-:W2:Y:S04]  /*21a80*/  LDL.LU.64 R14, [R1+0x2b00] ;  /* 0x002b0000010e7983 */ /* 0x000ea80000300a00 */
[----:B------:R-:W2:Y:S11]  /*21a90*/  LDL.LU.64 R12, [R1+0x2af8] ;  /* 0x002af800010c7983 */ /* 0x000eb60000300a00 */
[----:B------:R-:W-:Y:S05]  /*21aa0*/  @!UPT UIADD3 URZ, URZ, URZ, URZ ;  /* 0x0000003f3f3ff290 */ /* 0x000fea000fffe03f */
[----:B------:R-:W-:Y:S01]  /*21ab0*/  STL.64 [R1+0xa0], R16 ;  /* 0x0000a01001007387 */ /* 0x000fe20000100a00 */
[----:B------:R-:W-:-:S03]  /*21ac0*/  IMAD.MOV.U32 R29, RZ, RZ, R19 ;  /* 0x000000ffff1d7224 */ /* 0x000fc600078e0013 */
[----:B------:R1:W-:Y:S04]  /*21ad0*/  STL [R1+0xa8], R18 ;  /* 0x0000a81201007387 */ /* 0x0003e80000100800 */
[----:B-1----:R-:W2:Y:S04]  /*21ae0*/  LDL.LU.64 R18, [R1+0x2af0] ;  /* 0x002af00001127983 */ /* 0x002ea80000300a00 */
[----:B------:R-:W-:Y:S01]  /*21af0*/  STL [R1+0x2a44], R29 ;  /* 0x002a441d01007387 */ /* 0x000fe20000100800 */
[----:B--2---:R-:W-:Y:S03]  /*21b00*/  HMMA.1688.F32.TF32 R16, R24, R18, R12 ;  /* 0x000000121810723c */ /* 0x004fe6000008100c */
[----:B------:R-:W2:Y:S04]  /*21b10*/  LDL.LU.64 R14, [R1+0x2ae8] ;  /* 0x002ae800010e7983 */ /* 0x000ea80000300a00 */
[----:B------:R-:W2:Y:S11]  /*21b20*/  LDL.LU.64 R12, [R1+0x2ae0] ;  /* 0x002ae000010c7983 */ /* 0x000eb60000300a00 */
[----:B------:R-:W-:Y:S05]  /*21b30*/  @!UPT UIADD3 URZ, URZ, URZ, URZ ;  /* 0x0000003f3f3ff290 */ /* 0x000fea000fffe03f */
[----:B------:R-:W-:Y:S01]  /*21b40*/  STL [R1+0x94], R17 ;  /* 0x0000941101007387 */ /* 0x000fe20000100800 */
[----:B------:R-:W-:-:S03]  /*21b50*/  IMAD.MOV.U32 R28, RZ, RZ, R19 ;  /* 0x000000ffff1c7224 */ /* 0x000fc600078e0013 */
[----:B------:R1:W-:Y:S04]  /*21b60*/  STL [R1+0x98], R18 ;  /* 0x0000981201007387 */ /* 0x0003e80000100800 */
[----:B-1----:R-:W2:Y:S01]  /*21b70*/  LDL.LU.64 R18, [R1+0x2ad8] ;  /* 0x002ad80001127983 */ /* 0x002ea20000300a00 */
[----:B------:R-:W-:Y:S02]  /*21b80*/  IMAD.MOV.U32 R23, RZ, RZ, R3 ;  /* 0x000000ffff177224 */ /* 0x000fe400078e0003 */
[----:B------:R-:W-:Y:S02]  /*21b90*/  IMAD.MOV.U32 R3, RZ, RZ, R16 ;  /* 0x000000ffff037224 */ /* 0x000fe400078e0010 */
[----:B--2---:R-:W-:Y:S01]  /*21ba0*/  HMMA.1688.F32.TF32 R16, R24, R18, R12 ;  /* 0x000000121810723c */ /* 0x004fe2000008100c */
[----:B------:R-:W2:Y:S04]  /*21bb0*/  LDL.LU.64 R14, [R1+0x2ad0] ;  /* 0x002ad000010e7983 */ /* 0x000ea80000300a00 */
[----:B------:R-:W2:Y:S11]  /*21bc0*/  LDL.LU.64 R12, [R1+0x2ac8] ;  /* 0x002ac800010c7983 */ /* 0x000eb60000300a00 */
[----:B------:R-:W-:Y:S07]  /*21bd0*/  @!UPT UIADD3 URZ, URZ, URZ, URZ ;  /* 0x0000003f3f3ff290 */ /* 0x000fee000fffe03f */
[----:B------:R-:W-:Y:S01]  /*21be0*/  STL.64 [R1+0x80], R16 ;  /* 0x0000801001007387 */ /* 0x000fe20000100a00 */
[----:B------:R-:W-:-:S03]  /*21bf0*/  IMAD.MOV.U32 R29, RZ, RZ, R19 ;  /* 0x000000ffff1d7224 */ /* 0x000fc600078e0013 */
[----:B------:R1:W-:Y:S04]  /*21c00*/  STL [R1+0x88], R18 ;  /* 0x0000881201007387 */ /* 0x0003e80000100800 */
[----:B-1----:R-:W2:Y:S02]  /*21c10*/  LDL.LU.64 R18, [R1+0x2ac0] ;  /* 0x002ac00001127983 */ /* 0x002ea40000300a00 */
[C---:B--2---:R-:W-:Y:S02]  /*21c20*/  HMMA.1688.F32.TF32 R16, R24.reuse, R18, R12 ;  /* 0x000000121810723c */ /* 0x044fe4000008100c */
[----:B------:R-:W2:Y:S11]  /*21c30*/  LDL.LU.64 R14, [R1+0x2ab8] ;  /* 0x002ab800010e7983 */ /* 0x000eb60000300a00 */
[----:B------:R-:W-:Y:S10]  /*21c40*/  @!UPT UIADD3 URZ, URZ, URZ, URZ ;  /* 0x0000003f3f3ff290 */ /* 0x000ff4000fffe03f */
[----:B------:R-:W-:Y:S01]  /*21c50*/  STL [R1+0x70], R16 ;  /* 0x0000701001007387 */ /* 0x000fe20000100800 */
[----:B------:R-:W-:Y:S02]  /*21c60*/  IMAD.MOV.U32 R9, RZ, RZ, R18 ;  /* 0x000000ffff097224 */ /* 0x000fe400078e0012 */
[----:B------:R-:W-:Y:S01]  /*21c70*/  IMAD.MOV.U32 R5, RZ, RZ, R17 ;  /* 0x000000ffff057224 */ /* 0x000fe200078e0011 */
[----:B------:R1:W-:Y:S04]  /*21c80*/  STL [R1+0x7c], R19 ;  /* 0x00007c1301007387 */ /* 0x0003e80000100800 */
[----:B-1----:R-:W2:Y:S04]  /*21c90*/  LDL.LU.64 R18, [R1+0x2ab0] ;  /* 0x002ab00001127983 */ /* 0x002ea80000300a00 */
[----:B------:R-:W2:Y:S02]  /*21ca0*/  LDL.LU.64 R16, [R1+0x2aa8] ;  /* 0x002aa80001107983 */ /* 0x000ea40000300a00 */
[----:B--2---:R-:W-:Y:S02]  /*21cb0*/  HMMA.1688.F32.TF32 R12, R24, R14, R16 ;  /* 0x0000000e180c723c */ /* 0x004fe40000081010 */
[----:B------:R-:W2:Y:S04]  /*21cc0*/  LDL.LU.64 R18, [R1+0x2aa0] ;  /* 0x002aa00001127983 */ /* 0x000ea80000300a00 */
[----:B------:R-:W2:Y:S11]  /*21cd0*/  LDL.LU.64 R16, [R1+0x2a98] ;  /* 0x002a980001107983 */ /* 0x000eb60000300a00 */
[----:B------:R-:W-:Y:S06]  /*21ce0*/  @!UPT UIADD3 URZ, URZ, URZ, URZ ;  /* 0x0000003f3f3ff290 */ /* 0x000fec000fffe03f */
[----:B------:R-:W-:Y:S04]  /*21cf0*/  STL.64 [R1+0x100], R12 ;  /* 0x0001000c01007387 */ /* 0x000fe80000100a00 */
[----:B------:R1:W-:Y:S04]  /*21d00*/  STL.64 [R1+0x108], R14 ;  /* 0x0001080e01007387 */ /* 0x0003e80000100a00 */
[----:B-1----:R-:W4:Y:S04]  /*21d10*/  LDL.LU.64 R14, [R1+0x2a90] ;  /* 0x002a9000010e7983 */ /* 0x002f280000300a00 */
[----:B------:R-:W4:Y:S01]  /*21d20*/  LDL.LU.64 R12, [R1+0x2a88] ;  /* 0x002a8800010c7983 */ /* 0x000f220000300a00 */
[----:B------:R-:W-:-:S07]  /*21d30*/  IMAD.MOV.U32 R22, RZ, RZ, R4 ;  /* 0x000000ffff167224 */ /* 0x000fce00078e0004 */
[C---:B----4-:R-:W-:Y:S01]  /*21d40*/  HMMA.1688.F32.TF32 R20, R24.reuse, R22, R12 ;  /* 0x000000161814723c */ /* 0x050fe2000008100c */
[----:B------:R-:W4:Y:S04]  /*21d50*/  LDL.LU.64 R14, [R1+0x2a80] ;  /* 0x002a8000010e7983 */ /* 0x000f280000300a00 */
[----:B------:R-:W4:Y:S03]  /*21d60*/  LDL.LU.64 R12, [R1+0x2a78] ;  /* 0x002a7800010c7983 */ /* 0x000f260000300a00 */
[----:B--2---:R-:W-:Y:S11]  /*21d70*/  HMMA.1688.F32.TF32 R16, R24, R6, R16 ;  /* 0x000000061810723c */ /* 0x004ff60000081010 */
[----:B------:R-:W-:Y:S04]  /*21d80*/  @!UPT UIADD3 URZ, URZ, URZ, URZ ;  /* 0x0000003f3f3ff290 */ /* 0x000fe8000fffe03f */
[----:B------:R-:W-:Y:S04]  /*21d90*/  STL.64 [R1+0xe0], R20 ;  /* 0x0000e01401007387 */ /* 0x000fe80000100a00 */
[----:B------:R-:W-:Y:S04]  /*21da0*/  STL.64 [R1+0xe8], R22 ;  /* 0x0000e81601007387 */ /* 0x000fe80000100a00 */
[----:B------:R-:W-:Y:S04]  /*21db0*/  STL.64 [R1+0xc0], R16 ;  /* 0x0000c01001007387 */ /* 0x000fe80000100a00 */
[----:B------:R-:W-:Y:S01]  /*21dc0*/  STL.64 [R1+0xc8], R18 ;  /* 0x0000c81201007387 */ /* 0x000fe20000100a00 */
[----:B------:R-:W-:-:S03]  /*21dd0*/  IMAD.U32 R4, RZ, RZ, UR6 ;  /* 0x00000006ff047e24 */ /* 0x000fc6000f8e00ff */
[----:B------:R-:W-:Y:S01]  /*21de0*/  LDS R22, [R0+0x82900] ;  /* 0x0829000000167984 */ /* 0x000fe20000000800 */
[----:B---3--:R-:W-:-:S03]  /*21df0*/  IMAD R8, R4, 0x40000, R8 ;  /* 0x0004000004087824 */ /* 0x008fc600078e0208 */
[----:B------:R-:W-:Y:S04]  /*21e00*/  LDS R23, [R2+0x82900] ;  /* 0x0829000002177984 */ /* 0x000fe80000000800 */
[----:B------:R-:W-:Y:S04]  /*21e10*/  LDS R20, [R0+0x82100] ;  /* 0x0821000000147984 */ /* 0x000fe80000000800 */
[----:B------:R-:W-:Y:S04]  /*21e20*/  LDS R21, [R2+0x82100] ;  /* 0x0821000002157984 */ /* 0x000fe80000000800 */
[----:B------:R-:W-:Y:S04]  /*21e30*/  LDS R18, [R0+0x82980] ;  /* 0x0829800000127984 */ /* 0x000fe80000000800 */
[----:B------:R-:W-:Y:S04]  /*21e40*/  LDS R19, [R2+0x82980] ;  /* 0x0829800002137984 */ /* 0x000fe80000000800 */
[----:B------:R-:W-:Y:S04]  /*21e50*/  LDS R16, [R0+0x82180] ;  /* 0x0821800000107984 */ /* 0x000fe80000000800 */
[----:B------:R-:W-:Y:S01]  /*21e60*/  LDS R17, [R2+0x82180] ;  /* 0x0821800002117984 */ /* 0x000fe20000000800 */
[----:B----4-:R-:W-:Y:S03]  /*21e70*/  HMMA.1688.F32.TF32 R12, R24, R10, R12 ;  /* 0x0000000a180c723c */ /* 0x010fe6000008100c */
[----:B------:R-:W-:Y:S04]  /*21e80*/  LDS R26, [R0+0x82880] ;  /* 0x08288000001a7984 */ /* 0x000fe80000000800 */
[----:B------:R-:W-:Y:S04]  /*21e90*/  LDS R27, [R2+0x82880] ;  /* 0x08288000021b7984 */ /* 0x000fe80000000800 */
[----:B------:R-:W-:Y:S04]  /*21ea0*/  LDS R24, [R0+0x82080] ;  /* 0x0820800000187984 */ /* 0x000fe80000000800 */
[----:B------:R-:W-:Y:S08]  /*21eb0*/  LDS R25, [R2+0x82080] ;  /* 0x0820800002197984 */ /* 0x000ff00000000800 */
[----:B------:R-:W-:Y:S04]  /*21ec0*/  STL.64 [R1+0x60], R12 ;  /* 0x0000600c01007387 */ /* 0x000fe80000100a00 */
[----:B------:R-:W-:Y:S04]  /*21ed0*/  STL.64 [R1+0x68], R14 ;  /* 0x0000680e01007387 */ /* 0x000fe80000100a00 */
[----:B------:R-:W-:Y:S04]  /*21ee0*/  LDS R14, [R0+0x82800] ;  /* 0x08280000000e7984 */ /* 0x000fe80000000800 */
[----:B------:R-:W1:Y:S04]  /*21ef0*/  LDS R15, [R2+0x82800] ;  /* 0x08280000020f7984 */ /* 0x000e680000000800 */
[----:B------:R-:W-:Y:S04]  /*21f00*/  LDS R12, [R0+0x82000] ;  /* 0x08200000000c7984 */ /* 0x000fe80000000800 */
[----:B------:R-:W2:Y:S04]  /*21f10*/  LDS R13, [R2+0x82000] ;  /* 0x08200000020d7984 */ /* 0x000ea80000000800 */
[----:B------:R-:W-:Y:S04]  /*21f20*/  STL [R1+0x2948], R5 ;  /* 0x0029480501007387 */ /* 0x000fe80000100800 */
[----:B------:R-:W-:Y:S04]  /*21f30*/  STL [R1+0x370], R8 ;  /* 0x0003700801007387 */ /* 0x000fe80000100800 */
[----:B------:R-:W3:Y:S04]  /*21f40*/  LDSM.16.M88.4 R4, [R8+0x8000] ;  /* 0x008000000804783b */ /* 0x000ee80000000200 */
[----:B-1----:R-:W-:Y:S04]  /*21f50*/  STL.64 [R1+0x2a70], R14 ;  /* 0x002a700e01007387 */ /* 0x002fe80000100a00 */
[----:B--2---:R-:W-:Y:S04]  /*21f60*/  STL.64 [R1+0x2a68], R12 ;  /* 0x002a680c01007387 */ /* 0x004fe80000100a00 */
[----:B------:R-:W-:Y:S04]  /*21f70*/  STL.64 [R1+0x2a50], R26 ;  /* 0x002a501a01007387 */ /* 0x000fe80000100a00 */
[----:B------:R-:W-:Y:S04]  /*21f80*/  STL.64 [R1+0x2a48], R24 ;  /* 0x002a481801007387 */ /* 0x000fe80000100a00 */
[----:B------:R-:W1:Y:S04]  /*21f90*/  LDSM.16.M88.4 R24, [R8] ;  /* 0x000000000818783b */ /* 0x000e680000000200 */
[----:B------:R-:W2:Y:S04]  /*21fa0*/  LDSM.16.M88.4 R12, [R8+0x10000] ;  /* 0x01000000080c783b */ /* 0x000ea80000000200 */
[----:B------:R-:W-:Y:S04]  /*21fb0*/  STL.64 [R1+0x2a60], R22 ;  /* 0x002a601601007387 */ /* 0x000fe80000100a00 */
[----:B------:R4:W-:Y:S04]  /*21fc0*/  STL.64 [R1+0x2a58], R20 ;  /* 0x002a581401007387 */ /* 0x0009e80000100a00 */
[----:B----4-:R-:W4:Y:S04]  /*21fd0*/  LDL.LU R20, [R1+0x1e0] ;  /* 0x0001e00001147983 */ /* 0x010f280000300800 */
[----:B------:R-:W4:Y:S04]  /*21fe0*/  LDL.LU R21, [R1+0x1e4] ;  /* 0x0001e40001157983 */ /* 0x000f280000300800 */
[----:B------:R-:W4:Y:S04]  /*21ff0*/  LDL.LU R22, [R1+0x1e8] ;  /* 0x0001e80001167983 */ /* 0x000f280000300800 */
[----:B------:R-:W4:Y:S04]  /*22000*/  LDL.LU R23, [R1+0x1ec] ;  /* 0x0001ec0001177983 */ /* 0x000f280000300800 */
[----:B------:R-:W-:Y:S04]  /*22010*/  STL.64 [R1+0x2a28], R18 ;  /* 0x002a281201007387 */ /* 0x000fe80000100a00 */
[----:B------:R2:W-:Y:S04]  /*22020*/  STL.64 [R1+0x2a20], R16 ;  /* 0x002a201001007387 */ /* 0x0005e80000100a00 */
[----:B---3--:R-:W-:Y:S04]  /*22030*/  STL.64 [R1+0x48], R6 ;  /* 0x0000480601007387 */ /* 0x008fe80000100a00 */
[----:B-1----:R-:W-:Y:S01]  /*22040*/  STL.64 [R1+0x58], R26 ;  /* 0x0000581a01007387 */ /* 0x002fe20000100a00 */
[----:B--2---:R-:W-:-:S03]  /*22050*/  IMAD.MOV.U32 R17, RZ, RZ, R4 ;  /* 0x000000ffff117224 */ /* 0x004fc600078e0004 */
[----:B------:R-:W-:Y:S01]  /*22060*/  STL.64 [R1+0x38], R14 ;  /* 0x0000380e01007387 */ /* 0x000fe20000100a00 */
[----:B------:R-:W-:Y:S02]  /*22070*/  IMAD.MOV.U32 R16, RZ, RZ, R5 ;  /* 0x000000ffff107224 */ /* 0x000fe400078e0005 */
[----:B------:R-:W-:Y:S02]  /*22080*/  IMAD.MOV.U32 R5, RZ, RZ, R12 ;  /* 0x000000ffff057224 */ /* 0x000fe400078e000c */
[----:B------:R-:W-:Y:S02]  /*22090*/  IMAD.MOV.U32 R4, RZ, RZ, R13 ;  /* 0x000000ffff047224 */ /* 0x000fe400078e000d */
[----:B------:R-:W1:Y:S04]  /*220a0*/  LDSM.16.M88.4 R12, [R8+0x18000] ;  /* 0x01800000080c783b */ /* 0x000e680000000200 */
[----:B-1----:R-:W-:Y:S04]  /*220b0*/  STL.64 [R1+0x20], R12 ;  /* 0x0000200c01007387 */ /* 0x002fe80000100a00 */
[----:B------:R1:W-:Y:S04]  /*220c0*/  STL.64 [R1+0x28], R14 ;  /* 0x0000280e01007387 */ /* 0x0003e80000100a00 */
[----:B-1----:R-:W4:Y:S04]  /*220d0*/  LDL.LU.64 R14, [R1+0x2a70] ;  /* 0x002a7000010e7983 */ /* 0x002f280000300a00 */
[----:B------:R-:W4:Y:S04]  /*220e0*/  LDL.LU.64 R12, [R1+0x2a68] ;  /* 0x002a6800010c7983 */ /* 0x000f280000300a00 */
[----:B------:R1:W-:Y:S01]  /*220f0*/  STL.64 [R1+0x2960], R8 ;  /* 0x0029600801007387 */ /* 0x0003e20000100a00 */
[----:B------:R-:W-:-:S02]  /*22100*/  IMAD.MOV.U32 R7, RZ, RZ, R24 ;  /* 0x000000ffff077224 */ /* 0x000fc400078e0018 */
[----:B------:R-:W-:Y:S01]  /*22110*/  IMAD.MOV.U32 R6, RZ, RZ, R25 ;  /* 0x000000ffff067224 */ /* 0x000fe200078e0019 */
[----:B-1----:R-:W2:Y:S04]  /*22120*/  LDL.LU R8, [R1+0x130] ;  /* 0x0001300001087983 */ /* 0x002ea80000300800 */
[----:B------:R-:W2:Y:S04]  /*22130*/  LDL.LU R9, [R1+0x134] ;  /* 0x0001340001097983 */ /* 0x000ea80000300800 */
[----:B------:R-:W2:Y:S04]  /*22140*/  LDL.LU R10, [R1+0x138] ;  /* 0x00013800010a7983 */ /* 0x000ea80000300800 */
[----:B------:R-:W2:Y:S01]  /*22150*/  LDL.LU R11, [R1+0x13c] ;  /* 0x00013c00010b7983 */ /* 0x000ea20000300800 */
[----:B----4-:R-:W-:Y:S11]  /*22160*/  HMMA.1688.F32.TF32 R20, R12, R24, R20 ;  /* 0x000000180c14723c */ /* 0x010ff60000081014 */
[----:B------:R-:W-:Y:S11]  /*22170*/  @!UPT UIADD3 URZ, URZ, URZ, URZ ;  /* 0x0000003f3f3ff290 */ /* 0x000ff6000fffe03f */
[----:B------:R-:W-:Y:S01]  /*22180*/  @!UPT UIADD3 URZ, URZ, URZ, URZ ;  /* 0x0000003f3f3ff290 */ /* 0x000fe2000fffe03f */
[----:B------:R-:W-:Y:S04]  /*22190*/  STL.64 [R1+0x1e0], R20 ;  /* 0x0001e01401007387 */ /* 0x000fe80000100a00 */
[----:B------:R1:W-:Y:S04]  /*221a0*/  STL.64 [R1+0x1e8], R22 ;  /* 0x0001e81601007387 */ /* 0x0003e80000100a00 */
[----:B-1----:R-:W3:Y:S04]  /*221b0*/  LDL.LU.64 R22, [R1+0x2a60] ;  /* 0x002a600001167983 */ /* 0x002ee80000300a00 */
[----:B------:R-:W3:Y:S04]  /*221c0*/  LDL.LU.64 R20, [R1+0x2a58] ;  /* 0x002a580001147983 */ /* 0x000ee80000300a00 */
[----:B------:R-:W2:Y:S04]  /*221d0*/  LDL.LU.64 R26, [R1+0x2a50] ;  /* 0x002a5000011a7983 */ /* 0x000ea80000300a00 */
[----:B------:R-:W2:Y:S04]  /*221e0*/  LDL.LU.64 R24, [R1+0x2a48] ;  /* 0x002a480001187983 */ /* 0x000ea80000300a00 */
[----:B------:R-:W-:Y:S04]  /*221f0*/  STL.64 [R1+0x2a10], R14 ;  /* 0x002a100e01007387 */ /* 0x000fe80000100a00 */
[----:B------:R1:W-:Y:S02]  /*22200*/  STL.64 [R1+0x2a08], R12 ;  /* 0x002a080c01007387 */ /* 0x0003e40000100a00 */
[----:B-1----:R-:W-:-:S02]  /*22210*/  IMAD.MOV.U32 R12, RZ, RZ, R7 ;  /* 0x000000ffff0c7224 */ /* 0x002fc400078e0007 */
[----:B------:R-:W-:-:S07]  /*22220*/  IMAD.MOV.U32 R13, RZ, RZ, R6 ;  /* 0x000000ffff0d7224 */ /* 0x000fce00078e0006 */
[----:B--2---:R-:W-:Y:S01]  /*22230*/  HMMA.1688.F32.TF32 R8, R24, R12, R8 ;  /* 0x0000000c1808723c */ /* 0x004fe20000081008 */
[----:B------:R-:W-:Y:S04]  /*22240*/  STL.64 [R1+0x2a00], R26 ;  /* 0x002a001a01007387 */ /* 0x000fe80000100a00 */
[----:B------:R-:W-:Y:S11]  /*22250*/  STL.64 [R1+0x29f8], R24 ;  /* 0x0029f81801007387 */ /* 0x000ff60000100a00 */
[----:B------:R-:W-:Y:S07]  /*22260*/  @!UPT UIADD3 URZ, URZ, URZ, URZ ;  /* 0x0000003f3f3ff290 */ /* 0x000fee000fffe03f */
[----:B------:R1:W-:Y:S04]  /*22270*/  STL.64 [R1+0x200], R8 ;  /* 0x0002000801007387 */ /* 0x0003e80000100a00 */
[----:B------:R2:W-:Y:S04]  /*22280*/  STL.64 [R1+0x208], R10 ;  /* 0x0002080a01007387 */ /* 0x0005e80000100a00 */
[----:B-1----:R-:W4:Y:S04]  /*22290*/  LDL.LU R8, [R1+0x160] ;  /* 0x0001600001087983 */ /* 0x002f280000300800 */
[----:B------:R-:W4:Y:S04]  /*222a0*/  LDL.LU R9, [R1+0x164] ;  /* 0x0001640001097983 */ /* 0x000f280000300800 */
[----:B--2---:R-:W2:Y:S04]  /*222b0*/  LDL.LU R10, [R1+0x168] ;  /* 0x00016800010a7983 */ /* 0x004ea80000300800 */
[----:B------:R-:W2:Y:S04]  /*222c0*/  LDL.LU R11, [R1+0x16c] ;  /* 0x00016c00010b7983 */ /* 0x000ea80000300800 */
[----:B--2---:R-:W-:Y:S04]  /*222d0*/  STL.64 [R1+0x2970], R10 ;  /* 0x0029700a01007387 */ /* 0x004fe80000100a00 */
[----:B----4-:R1:W-:Y:S04]  /*222e0*/  STL.64 [R1+0x2968], R8 ;  /* 0x0029680801007387 */ /* 0x0103e80000100a00 */
[----:B-1----:R-:W2:Y:S04]  /*222f0*/  LDL.LU R8, [R1+0x280] ;  /* 0x0002800001087983 */ /* 0x002ea80000300800 */
[----:B------:R-:W2:Y:S04]  /*22300*/  LDL.LU R9, [R1+0x284] ;  /* 0x0002840001097983 */ /* 0x000ea80000300800 */
[----:B------:R-:W4:Y:S04]  /*22310*/  LDL.LU R10, [R1+0x288] ;  /* 0x00028800010a7983 */ /* 0x000f280000300800 */
[----:B------:R-:W4:Y:S04]  /*22320*/  LDL.LU R11, [R1+0x28c] ;  /* 0x00028c00010b7983 */ /* 0x000f280000300800 */
[----:B----4-:R-:W-:Y:S04]  /*22330*/  STL.64 [R1+0x2980], R10 ;  /* 0x0029800a01007387 */ /* 0x010fe80000100a00 */
[----:B--2---:R1:W-:Y:S02]  /*22340*/  STL.64 [R1+0x2978], R8 ;  /* 0x0029780801007387 */ /* 0x0043e40000100a00 */
[----:B-1----:R-:W-:-:S02]  /*22350*/  IMAD.MOV.U32 R8, RZ, RZ, R5 ;  /* 0x000000ffff087224 */ /* 0x002fc400078e0005 */
[----:B------:R-:W-:-:S05]  /*22360*/  IMAD.MOV.U32 R9, RZ, RZ, R4 ;  /* 0x000000ffff097224 */ /* 0x000fca00078e0004 */
[----:B------:R1:W-:Y:S04]  /*22370*/  STL.64 [R1+0x29c0], R8 ;  /* 0x0029c00801007387 */ /* 0x0003e80000100a00 */
[----:B------:R-:W2:Y:S04]  /*22380*/  LDL.LU R4, [R1+0x110] ;  /* 0x0001100001047983 */ /* 0x000ea80000300800 */
[----:B------:R-:W2:Y:S04]  /*22390*/  LDL.LU R5, [R1+0x114] ;  /* 0x0001140001057983 */ /* 0x000ea80000300800 */
[----:B------:R-:W4:Y:S04]  /*223a0*/  LDL.LU R6, [R1+0x118] ;  /* 0x0001180001067983 */ /* 0x000f280000300800 */
[----:B------:R-:W4:Y:S01]  /*223b0*/  LDL.LU R7, [R1+0x11c] ;  /* 0x00011c0001077983 */ /* 0x000f220000300800 */
[----:B-1----:R-:W-:-:S02]  /*223c0*/  IMAD.MOV.U32 R8, RZ, RZ, R17 ;  /* 0x000000ffff087224 */ /* 0x002fc400078e0011 */
[----:B------:R-:W-:-:S05]  /*223d0*/  IMAD.MOV.U32 R9, RZ, RZ, R16 ;  /* 0x000000ffff097224 */ /* 0x000fca00078e0010 */
[----:B------:R-:W-:Y:S04]  /*223e0*/  STL.64 [R1+0x2a18], R8 ;  /* 0x002a180801007387 */ /* 0x000fe80000100a00 */
[----:B----4-:R-:W-:Y:S04]  /*223f0*/  STL.64 [R1+0x2958], R6 ;  /* 0x0029580601007387 */ /* 0x010fe80000100a00 */
[----:B--2---:R1:W-:Y:S04]  /*22400*/  STL.64 [R1+0x2950], R4 ;  /* 0x0029500401007387 */ /* 0x0043e80000100a00 */
[----:B-1----:R-:W2:Y:S01]  /*22410*/  LDL.LU.64 R4, [R1+0x20] ;  /* 0x0000200001047983 */ /* 0x002ea20000300a00 */
[----:B------:R-:W-:-:S03]  /*22420*/  IMAD.MOV.U32 R7, RZ, RZ, R29 ;  /* 0x000000ffff077224 */ /* 0x000fc600078e001d */
[----:B--2---:R1:W-:Y:S04]  /*22430*/  STL.64 [R1+0x2988], R4 ;  /* 0x0029880401007387 */ /* 0x0043e80000100a00 */
[----:B-1----:R-:W2:Y:S04]  /*22440*/  LDL.LU R4, [R1+0x80] ;  /* 0x0000800001047983 */ /* 0x002ea80000300800 */
[----:B------:R-:W2:Y:S04]  /*22450*/  LDL.LU R5, [R1+0x84] ;  /* 0x0000840001057983 */ /* 0x000ea80000300800 */
[----:B------:R-:W4:Y:S04]  /*22460*/  LDL.LU R6, [R1+0x88] ;  /* 0x0000880001067983 */ /* 0x000f280000300800 */
[----:B------:R-:W2:Y:S04]  /*22470*/  LDL.LU R29, [R1+0x2a44] ;  /* 0x002a4400011d7983 */ /* 0x000ea80000300800 */
[----:B----4-:R-:W-:Y:S04]  /*22480*/  STL.64 [R1+0x2998], R6 ;  /* 0x0029980601007387 */ /* 0x010fe80000100a00 */
[----:B--2---:R1:W-:Y:S04]  /*22490*/  STL.64 [R1+0x2990], R4 ;  /* 0x0029900401007387 */ /* 0x0043e80000100a00 */
[----:B-1----:R-:W2:Y:S04]  /*224a0*/  LDL.LU R4, [R1+0x120] ;  /* 0x0001200001047983 */ /* 0x002ea80000300800 */
[----:B------:R-:W2:Y:S04]  /*224b0*/  LDL.LU R5, [R1+0x124] ;  /* 0x0001240001057983 */ /* 0x000ea80000300800 */
[----:B------:R-:W4:Y:S04]  /*224c0*/  LDL.LU R6, [R1+0x128] ;  /* 0x0001280001067983 */ /* 0x000f280000300800 */
[----:B------:R-:W4:Y:S01]  /*224d0*/  LDL.LU R7, [R1+0x12c] ;  /* 0x00012c0001077983 */ /* 0x000f220000300800 */
[----:B------:R-:W-:-:S03]  /*224e0*/  IMAD.MOV.U32 R11, RZ, RZ, R29 ;  /* 0x000000ffff0b7224 */ /* 0x000fc600078e001d */
[----:B------:R-:W2:Y:S04]  /*224f0*/  LDL.LU R8, [R1+0xa0] ;  /* 0x0000a00001087983 */ /* 0x000ea80000300800 */
[----:B------:R-:W3:Y:S04]  /*22500*/  LDL.LU R9, [R1+0xa4] ;  /* 0x0000a40001097983 */ /* 0x000ee80000300800 */
[----:B------:R-:W3:Y:S04]  /*22510*/  LDL.LU R10, [R1+0xa8] ;  /* 0x0000a800010a7983 */ /* 0x000ee80000300800 */
[----:B------:R-:W3:Y:S04]  /*22520*/  LDL.LU R29, [R1+0x2a40] ;  /* 0x002a4000011d7983 */ /* 0x000ee80000300800 */
[----:B------:R-:W3:Y:S04]  /*22530*/  LDL.LU R16, [R1+0xd0] ;  /* 0x0000d00001107983 */ /* 0x000ee80000300800 */
[----:B------:R-:W3:Y:S04]  /*22540*/  LDL.LU R17, [R1+0xd4] ;  /* 0x0000d40001117983 */ /* 0x000ee80000300800 */
[----:B------:R-:W3:Y:S04]  /*22550*/  LDL.LU R18, [R1+0xd8] ;  /* 0x0000d80001127983 */ /* 0x000ee80000300800 */
[----:B------:R-:W3:Y:S04]  /*22560*/  LDL.LU R19, [R1+0xdc] ;  /* 0x0000dc0001137983 */ /* 0x000ee80000300800 */
[----:B----4-:R-:W-:Y:S04]  /*22570*/  STL.64 [R1+0x29a8], R6 ;  /* 0x0029a80601007387 */ /* 0x010fe80000100a00 */
[----:B--2---:R1:W-:Y:S04]  /*22580*/  STL.64 [R1+0x29a0], R4 ;  /* 0x0029a00401007387 */ /* 0x0043e80000100a00 */
[----:B-1----:R-:W2:Y:S04]  /*22590*/  LDL.LU R4, [R1+0x150] ;  /* 0x0001500001047983 */ /* 0x002ea80000300800 */
[----:B------:R-:W2:Y:S04]  /*225a0*/  LDL.LU R5, [R1+0x154] ;  /* 0x0001540001057983 */ /* 0x000ea80000300800 */
[----:B------:R-:W4:Y:S04]  /*225b0*/  LDL.LU R6, [R1+0x158] ;  /* 0x0001580001067983 */ /* 0x000f280000300800 */
[----:B------:R-:W4:Y:S04]  /*225c0*/  LDL.LU R7, [R1+0x15c] ;  /* 0x00015c0001077983 */ /* 0x000f280000300800 */
[----:B------:R-:W2:Y:S04]  /*225d0*/  LDL.LU R24, [R1+0x180] ;  /* 0x0001800001187983 */ /* 0x000ea80000300800 */
        /* <DEDUP_REMOVED lines=9> */
[----:B----4-:R-:W-:Y:S04]  /*22670*/  STL.64 [R1+0x29d0], R6 ;  /* 0x0029d00601007387 */ /* 0x010fe80000100a00 */
[----:B--2---:R1:W-:Y:S02]  /*22680*/  STL.64 [R1+0x29c8], R4 ;  /* 0x0029c80401007387 */ /* 0x0043e40000100a00 */
[----:B-1----:R-:W-:-:S02]  /*22690*/  IMAD.MOV.U32 R4, RZ, RZ, R3 ;  /* 0x000000ffff047224 */ /* 0x002fc400078e0003 */
[----:B------:R-:W2:Y:S04]  /*226a0*/  LDL.LU R3, [R1+0x2a3c] ;  /* 0x002a3c0001037983 */ /* 0x000ea80000300800 */
[----:B------:R-:W4:Y:S04]  /*226b0*/  LDL.LU R5, [R1+0x94] ;  /* 0x0000940001057983 */ /* 0x000f280000300800 */
[----:B------:R-:W2:Y:S01]  /*226c0*/  LDL.LU R6, [R1+0x98] ;  /* 0x0000980001067983 */ /* 0x000ea20000300800 */
[----:B------:R-:W-:-:S03]  /*226d0*/  IMAD.MOV.U32 R7, RZ, RZ, R28 ;  /* 0x000000ffff077224 */ /* 0x000fc600078e001c */
[----:B------:R-:W4:Y:S01]  /*226e0*/  LDL.LU R28, [R1+0x2a38] ;  /* 0x002a3800011c7983 */ /* 0x000f220000300800 */
[----:B---3--:R-:W-:Y:S03]  /*226f0*/  HMMA.1688.F32.TF32 R16, R20, R12, R16 ;  /* 0x0000000c1410723c */ /* 0x008fe60000081010 */
[----:B--2---:R-:W-:Y:S04]  /*22700*/  STL.64 [R1+0x29e0], R6 ;  /* 0x0029e00601007387 */ /* 0x004fe80000100a00 */
[----:B----4-:R1:W-:Y:S02]  /*22710*/  STL.64 [R1+0x29d8], R4 ;  /* 0x0029d80401007387 */ /* 0x0103e40000100a00 */
[----:B-1----:R-:W-:-:S02]  /*22720*/  IMAD.MOV.U32 R4, RZ, RZ, R29 ;  /* 0x000000ffff047224 */ /* 0x002fc400078e001d */
[----:B------:R-:W2:Y:S01]  /*22730*/  LDL.LU R29, [R1+0x2a34] ;  /* 0x002a3400011d7983 */ /* 0x000ea20000300800 */
[----:B------:R-:W-:-:S03]  /*22740*/  IMAD.MOV.U32 R5, RZ, RZ, R3 ;  /* 0x000000ffff057224 */ /* 0x000fc600078e0003 */
[----:B------:R-:W3:Y:S04]  /*22750*/  LDL.LU R3, [R1+0x2a30] ;  /* 0x002a300001037983 */ /* 0x000ee80000300800 */
[----:B------:R-:W4:Y:S04]  /*22760*/  LDL.LU R6, [R1+0xb8] ;  /* 0x0000b80001067983 */ /* 0x000f280000300800 */
[----:B------:R-:W4:Y:S04]  /*22770*/  LDL.LU R7, [R1+0xbc] ;  /* 0x0000bc0001077983 */ /* 0x000f280000300800 */
[----:B----4-:R-:W-:Y:S04]  /*22780*/  STL.64 [R1+0x29f0], R6 ;  /* 0x0029f00601007387 */ /* 0x010fe80000100a00 */
[----:B------:R1:W-:Y:S04]  /*22790*/  STL.64 [R1+0x29e8], R4 ;  /* 0x0029e80401007387 */ /* 0x0003e80000100a00 */
[----:B-1----:R-:W4:Y:S04]  /*227a0*/  LDL.LU R4, [R1+0x140] ;  /* 0x0001400001047983 */ /* 0x002f280000300800 */
[----:B------:R-:W-:Y:S04]  /*227b0*/  STL.64 [R1+0x290], R16 ;  /* 0x0002901001007387 */ /* 0x000fe80000100a00 */
[----:B------:R1:W-:Y:S04]  /*227c0*/  STL.64 [R1+0x298], R18 ;  /* 0x0002981201007387 */ /* 0x0003e80000100a00 */
[----:B-1----:R-:W4:Y:S04]  /*227d0*/  LDL.LU.64 R18, [R1+0x2a28] ;  /* 0x002a280001127983 */ /* 0x002f280000300a00 */
[----:B------:R-:W4:Y:S01]  /*227e0*/  LDL.LU.64 R16, [R1+0x2a20] ;  /* 0x002a200001107983 */ /* 0x000f220000300a00 */
[----:B------:R-:W-:-:S02]  /*227f0*/  IMAD.MOV.U32 R6, RZ, RZ, R28 ;  /* 0x000000ffff067224 */ /* 0x000fc400078e001c */
[----:B---3--:R-:W-:Y:S02]  /*22800*/  IMAD.MOV.U32 R7, RZ, RZ, R3 ;  /* 0x000000ffff077224 */ /* 0x008fe400078e0003 */
[----:B--2---:R-:W-:Y:S01]  /*22810*/  IMAD.MOV.U32 R5, RZ, RZ, R29 ;  /* 0x000000ffff057224 */ /* 0x004fe200078e001d */
[----:B----4-:R-:W-:Y:S01]  /*22820*/  HMMA.1688.F32.TF32 R12, R16, R12, R8 ;  /* 0x0000000c100c723c */ /* 0x010fe20000081008 */
[----:B------:R-:W2:Y:S11]  /*22830*/  LDL.LU.64 R8, [R1+0x2a18] ;  /* 0x002a180001087983 */ /* 0x000eb60000300a00 */
[----:B------:R-:W-:Y:S11]  /*22840*/  @!UPT UIADD3 URZ, URZ, URZ, URZ ;  /* 0x0000003f3f3ff290 */ /* 0x000ff6000fffe03f */
[----:B------:R1:W-:Y:S01]  /*22850*/  STL [R1+0x340], R12 ;  /* 0x0003400c01007387 */ /* 0x0003e20000100800 */
[----:B------:R-:W-:Y:S02]  /*22860*/  IMAD.MOV.U32 R28, RZ, RZ, R14 ;  /* 0x000000ffff1c7224 */ /* 0x000fe400078e000e */
[----:B------:R-:W-:Y:S02]  /*22870*/  IMAD.MOV.U32 R3, RZ, RZ, R15 ;  /* 0x000000ffff037224 */ /* 0x000fe400078e000f */
[----:B------:R-:W-:Y:S01]  /*22880*/  IMAD.MOV.U32 R29, RZ, RZ, R13 ;  /* 0x000000ffff1d7224 */ /* 0x000fe200078e000d */
[----:B------:R-:W2:Y:S04]  /*22890*/  LDL.LU.64 R14, [R1+0x2a10] ;  /* 0x002a1000010e7983 */ /* 0x000ea80000300a00 */
[----:B-1----:R-:W2:Y:S04]  /*228a0*/  LDL.LU.64 R12, [R1+0x2a08] ;  /* 0x002a0800010c7983 */ /* 0x002ea80000300a00 */
[----:B------:R-:W-:Y:S04]  /*228b0*/  STL [R1+0x26d4], R3 ;  /* 0x0026d40301007387 */ /* 0x000fe80000100800 */
        /* <DEDUP_REMOVED lines=24> */
[----:B------:R-:W2:Y:S04]  /*22a40*/  LDL.LU.64 R6, [R1+0x29d0] ;  /* 0x0029d00001067983 */ /* 0x000ea80000300a00 */
[----:B------:R-:W2:Y:S11]  /*22a50*/  LDL.LU.64 R4, [R1+0x29c8] ;  /* 0x0029c80001047983 */ /* 0x000eb60000300a00 */
[----:B------:R-:W-:Y:S06]  /*22a60*/  @!UPT UIADD3 URZ, URZ, URZ, URZ ;  /* 0x0000003f3f3ff290 */ /* 0x000fec000fffe03f */
[----:B------:R-:W-:Y:S01]  /*22a70*/  STL.64 [R1+0x328], R10 ;  /* 0x0003280a01007387 */ /* 0x000fe20000100a00 */
[----:B------:R-:W-:Y:S02]  /*22a80*/  IMAD.MOV.U32 R29, RZ, RZ, R8 ;  /* 0x000000ffff1d7224 */ /* 0x000fe400078e0008 */
[----:B------:R-:W-:Y:S02]  /*22a90*/  IMAD.MOV.U32 R28, RZ, RZ, R9 ;  /* 0x000000ffff1c7224 */ /* 0x000fe400078e0009 */
        /* <DEDUP_REMOVED lines=27> */
[----:B------:R-:W-:Y:S01]  /*22c50*/  STL [R1+0x314], R9 ;  /* 0x0003140901007387 */ /* 0x000fe20000100800 */
[----:B------:R-:W-:Y:S02]  /*22c60*/  IMAD.MOV.U32 R3, RZ, RZ, R11 ;  /* 0x000000ffff037224 */ /* 0x000fe400078e000b */
[----:B------:R-:W-:Y:S01]  /*22c70*/  IMAD.MOV.U32 R28, RZ, RZ, R8 ;  /* 0x000000ffff1c7224 */ /* 0x000fe200078e0008 */
[----:B------:R1:W-:Y:S04]  /*22c80*/  STL [R1+0x318], R10 ;  /* 0x0003180a01007387 */ /* 0x0003e80000100800 */
        /* <DEDUP_REMOVED lines=10> */
[----:B------:R-:W2:Y:S01]  /*22d30*/  LDL.LU.64 R8, [R1+0x2968] ;  /* 0x0029680001087983 */ /* 0x000ea20000300a00 */
[----:B------:R-:W-:Y:S01]  /*22d40*/  IMAD.MOV.U32 R3, RZ, RZ, R5 ;  /* 0x000000ffff037224 */ /* 0x000fe200078e0005 */
[----:B--2---:R-:W-:Y:S11]  /*22d50*/  HMMA.1688.F32.TF32 R8, R24, R4, R8 ;  /* 0x000000041808723c */ /* 0x004ff60000081008 */
[----:B------:R-:W-:Y:S11]  /*22d60*/  @!UPT UIADD3 URZ, URZ, URZ, URZ ;  /* 0x0000003f3f3ff290 */ /* 0x000ff6000fffe03f */
[----:B------:R-:W-:Y:S01]  /*22d70*/  @!UPT UIADD3 URZ, URZ, URZ, URZ ;  /* 0x0000003f3f3ff290 */ /* 0x000fe2000fffe03f */
[----:B------:R1:W-:Y:S04]  /*22d80*/  STL.64 [R1+0x170], R8 ;  /* 0x0001700801007387 */ /* 0x0003e80000100a00 */
[----:B------:R2:W-:Y:S04]  /*22d90*/  STL.64 [R1+0x178], R10 ;  /* 0x0001780a01007387 */ /* 0x0005e80000100a00 */
[----:B-1----:R-:W3:Y:S01]  /*22da0*/  LDL.LU.64 R8, [R1+0x2960] ;  /* 0x0029600001087983 */ /* 0x002ee20000300a00 */
[----:B--2---:R-:W-:-:S03]  /*22db0*/  IMAD.MOV.U32 R10, RZ, RZ, R4 ;  /* 0x000000ffff0a7224 */ /* 0x004fc600078e0004 */
[----:B------:R-:W2:Y:S04]  /*22dc0*/  LDL.LU.64 R6, [R1+0x2958] ;  /* 0x0029580001067983 */ /* 0x000ea80000300a00 */
[----:B------:R-:W2:Y:S04]  /*22dd0*/  LDL.LU.64 R4, [R1+0x2950] ;  /* 0x0029500001047983 */ /* 0x000ea80000300a00 */
[----:B------:R-:W-:Y:S04]  /*22de0*/  STL.64 [R1+0x2900], R26 ;  /* 0x0029001a01007387 */ /* 0x000fe80000100a00 */
[----:B------:R1:W-:Y:S02]  /*22df0*/  STL.64 [R1+0x28f8], R24 ;  /* 0x0028f81801007387 */ /* 0x0003e40000100a00 */
[----:B-1----:R-:W-:-:S02]  /*22e00*/  IMAD.MOV.U32 R24, RZ, RZ, R10 ;  /* 0x000000ffff187224 */ /* 0x002fc400078e000a */
[----:B------:R-:W-:-:S07]  /*22e10*/  IMAD.MOV.U32 R25, RZ, RZ, R3 ;  /* 0x000000ffff197224 */ /* 0x000fce00078e0003 */
[----:B--2---:R-:W-:Y:S11]  /*22e20*/  HMMA.1688.F32.TF32 R4, R20, R24, R4 ;  /* 0x000000181404723c */ /* 0x004ff60000081004 */
[----:B------:R-:W-:Y:S11]  /*22e30*/  @!UPT UIADD3 URZ, URZ, URZ, URZ ;  /* 0x0000003f3f3ff290 */ /* 0x000ff6000fffe03f */
[----:B------:R-:W-:Y:S01]  /*22e40*/  @!UPT UIADD3 URZ, URZ, URZ, URZ ;  /* 0x0000003f3f3ff290 */ /* 0x000fe2000fffe03f */
[----:B------:R1:W-:Y:S04]  /*22e50*/  STL.64 [R1+0x210], R4 ;  /* 0x0002100401007387 */ /* 0x0003e80000100a00 */
[----:B------:R-:W-:Y:S04]  /*22e60*/  STL.64 [R1+0x218], R6 ;  /* 0x0002180601007387 */ /* 0x000fe80000100a00 */
[----:B-1----:R-:W2:Y:S04]  /*22e70*/  LDL.LU R5, [R1+0x2948] ;  /* 0x0029480001057983 */ /* 0x002ea80000300800 */
[----:B------:R-:W-:Y:S04]  /*22e80*/  STL.64 [R1+0x28c0], R22 ;  /* 0x0028c01601007387 */ /* 0x000fe80000100a00 */
[----:B------:R1:W-:Y:S04]  /*22e90*/  STL.64 [R1+0x28b8], R20 ;  /* 0x0028b81401007387 */ /* 0x0003e80000100a00 */
[----:B-1----:R-:W4:Y:S04]  /*22ea0*/  LDL.LU R20, [R1+0x2e0] ;  /* 0x0002e00001147983 */ /* 0x002f280000300800 */
[----:B------:R-:W4:Y:S04]  /*22eb0*/  LDL.LU R21, [R1+0x2e4] ;  /* 0x0002e40001157983 */ /* 0x000f280000300800 */
[----:B------:R-:W2:Y:S04]  /*22ec0*/  LDL.LU R22, [R1+0x2e8] ;  /* 0x0002e80001167983 */ /* 0x000ea80000300800 */
[----:B------:R-:W2:Y:S04]  /*22ed0*/  LDL.LU R23, [R1+0x2ec] ;  /* 0x0002ec0001177983 */ /* 0x000ea80000300800 */
[----:B--2---:R-:W-:Y:S04]  /*22ee0*/  STL.64 [R1+0x2910], R22 ;  /* 0x0029101601007387 */ /* 0x004fe80000100a00 */
[----:B----4-:R1:W-:Y:S04]  /*22ef0*/  STL.64 [R1+0x2908], R20 ;  /* 0x0029081401007387 */ /* 0x0103e80000100a00 */
[----:B-1----:R-:W2:Y:S04]  /*22f00*/  LDL.LU R20, [R1+0x300] ;  /* 0x0003000001147983 */ /* 0x002ea80000300800 */
[----:B------:R-:W2:Y:S04]  /*22f10*/  LDL.LU R21, [R1+0x304] ;  /* 0x0003040001157983 */ /* 0x000ea80000300800 */
[----:B------:R-:W4:Y:S04]  /*22f20*/  LDL.LU R22, [R1+0x308] ;  /* 0x0003080001167983 */ /* 0x000f280000300800 */
[----:B------:R-:W4:Y:S04]  /*22f30*/  LDL.LU R23, [R1+0x30c] ;  /* 0x00030c0001177983 */ /* 0x000f280000300800 */
[----:B----4-:R3:W-:Y:S04]  /*22f40*/  STL.64 [R1+0x2920], R22 ;  /* 0x0029201601007387 */ /* 0x0107e80000100a00 */
[----:B--2---:R1:W-:Y:S01]  /*22f50*/  STL.64 [R1+0x2918], R20 ;  /* 0x0029181401007387 */ /* 0x0043e20000100a00 */
[----:B---3--:R-:W-:-:S03]  /*22f60*/  IMAD.MOV.U32 R22, RZ, RZ, R9 ;  /* 0x000000ffff167224 */ /* 0x008fc600078e0009 */
[----:B-1----:R-:W2:Y:S01]  /*22f70*/  LDL.LU R20, [R1+0x70] ;  /* 0x0000700001147983 */ /* 0x002ea20000300800 */
[----:B------:R-:W-:-:S03]  /*22f80*/  IMAD.MOV.U32 R21, RZ, RZ, R5 ;  /* 0x000000ffff157224 */ /* 0x000fc600078e0005 */
[----:B------:R-:W3:Y:S04]  /*22f90*/  LDL.LU R5, [R1+0x2944] ;  /* 0x0029440001057983 */ /* 0x000ee80000300800 */
[----:B------:R-:W4:Y:S04]  /*22fa0*/  LDL.LU R9, [R1+0x2940] ;  /* 0x0029400001097983 */ /* 0x000f280000300800 */
[----:B------:R-:W2:Y:S02]  /*22fb0*/  LDL.LU R23, [R1+0x7c] ;  /* 0x00007c0001177983 */ /* 0x000ea40000300800 */
[----:B--2---:R-:W-:Y:S02]  /*22fc0*/  HMMA.1688.F32.TF32 R24, R16, R24, R20 ;  /* 0x000000181018723c */ /* 0x004fe40000081014 */
[----:B------:R-:W1:Y:S11]  /*22fd0*/  LDSM.16.M88.4 R20, [R8+0x20000] ;  /* 0x020000000814783b */ /* 0x000e760000000200 */
[----:B------:R-:W-:Y:S10]  /*22fe0*/  @!UPT UIADD3 URZ, URZ, URZ, URZ ;  /* 0x0000003f3f3ff290 */ /* 0x000ff4000fffe03f */
[----:B------:R-:W-:Y:S04]  /*22ff0*/  STL.64 [R1+0x1f0], R24 ;  /* 0x0001f01801007387 */ /* 0x000fe80000100a00 */
[----:B------:R-:W-:Y:S04]  /*23000*/  STL.64 [R1+0x2878], R18 ;  /* 0x0028781201007387 */ /* 0x000fe80000100a00 */
[----:B------:R3:W-:Y:S02]  /*23010*/  STL.64 [R1+0x2870], R16 ;  /* 0x0028701001007387 */ /* 0x0007e40000100a00 */
[----:B---3--:R-:W-:-:S02]  /*23020*/  IMAD.MOV.U32 R16, RZ, RZ, R5 ;  /* 0x000000ffff107224 */ /* 0x008fc400078e0005 */
[----:B------:R-:W2:Y:S01]  /*23030*/  LDL.LU R5, [R1+0x293c] ;  /* 0x00293c0001057983 */ /* 0x000ea20000300800 */
[----:B----4-:R-:W-:-:S03]  /*23040*/  IMAD.MOV.U32 R17, RZ, RZ, R9 ;  /* 0x000000ffff117224 */ /* 0x010fc600078e0009 */
[----:B------:R-:W3:Y:S04]  /*23050*/  LDL.LU R9, [R1+0x2938] ;  /* 0x0029380001097983 */ /* 0x000ee80000300800 */
[----:B------:R-:W4:Y:S04]  /*23060*/  LDL.LU R18, [R1+0x2f8] ;  /* 0x0002f80001127983 */ /* 0x000f280000300800 */
[----:B------:R-:W4:Y:S01]  /*23070*/  LDL.LU R19, [R1+0x2fc] ;  /* 0x0002fc0001137983 */ /* 0x000f220000300800 */
[----:B------:R-:W-:Y:S02]  /*23080*/  IMAD.MOV.U32 R3, RZ, RZ, R26 ;  /* 0x000000ffff037224 */ /* 0x000fe400078e001a */
[----:B------:R-:W-:-:S02]  /*23090*/  IMAD.MOV.U32 R29, RZ, RZ, R27 ;  /* 0x000000ffff1d7224 */ /* 0x000fc400078e001b */
[----:B------:R-:W-:Y:S04]  /*230a0*/  LDSM.16.M88.4 R24, [R8+0x28000] ;  /* 0x028000000818783b */ /* 0x000fe80000000200 */
[----:B----4-:R-:W-:Y:S04]  /*230b0*/  STL.64 [R1+0x2930], R18 ;  /* 0x0029301201007387 */ /* 0x010fe80000100a00 */
[----:B------:R4:W-:Y:S04]  /*230c0*/  STL.64 [R1+0x2928], R16 ;  /* 0x0029281001007387 */ /* 0x0009e80000100a00 */
[----:B----4-:R-:W4:Y:S04]  /*230d0*/  LDL.LU R16, [R1+0x330] ;  /* 0x0003300001107983 */ /* 0x010f280000300800 */
[----:B------:R-:W4:Y:S01]  /*230e0*/  LDL.LU R17, [R1+0x334] ;  /* 0x0003340001117983 */ /* 0x000f220000300800 */
[----:B--2---:R-:W-:-:S03]  /*230f0*/  IMAD.MOV.U32 R19, RZ, RZ, R5 ;  /* 0x000000ffff137224 */ /* 0x004fc600078e0005 */
[----:B------:R-:W2:Y:S01]  /*23100*/  LDSM.16.M88.4 R4, [R8+0x30000] ;  /* 0x030000000804783b */ /* 0x000ea20000000200 */
[----:B---3--:R-:W-:-:S03]  /*23110*/  IMAD.MOV.U32 R18, RZ, RZ, R9 ;  /* 0x000000ffff127224 */ /* 0x008fc600078e0009 */
[----:B------:R-:W-:Y:S04]  /*23120*/  STL [R1+0x2700], R29 ;  /* 0x0027001d01007387 */ /* 0x000fe80000100800 */
[----:B------:R3:W-:Y:S01]  /*23130*/  STL [R1+0x26fc], R3 ;  /* 0x0026fc0301007387 */ /* 0x0007e20000100800 */
[----:B-1----:R-:W-:-:S03]  /*23140*/  IMAD.MOV.U32 R28, RZ, RZ, R20 ;  /* 0x000000ffff1c7224 */ /* 0x002fc600078e0014 */
[----:B------:R-:W1:Y:S01]  /*23150*/  LDSM.16.M88.4 R8, [R8+0x38000] ;  /* 0x038000000808783b */ /* 0x000e620000000200 */
[----:B---3--:R-:W-:-:S03]  /*23160*/  IMAD.MOV.U32 R3, RZ, RZ, R21 ;  /* 0x000000ffff037224 */ /* 0x008fc600078e0015 */
[----:B--2---:R-:W-:Y:S04]  /*23170*/  STL [R1+0x27f4], R6 ;  /* 0x0027f40601007387 */ /* 0x004fe80000100800 */
[----:B------:R-:W-:Y:S04]  /*23180*/  STL.64 [R1+0x18], R22 ;  /* 0x0000181601007387 */ /* 0x000fe80000100a00 */
[----:B------:R-:W-:Y:S04]  /*23190*/  STL [R1+0x27f0], R7 ;  /* 0x0027f00701007387 */ /* 0x000fe80000100800 */
[----:B------:R-:W-:Y:S04]  /*231a0*/  STL.64 [R1], R24 ;  /* 0x0000001801007387 */ /* 0x000fe80000100a00 */
[----:B------:R-:W-:Y:S01]  /*231b0*/  STL.64 [R1+0x8], R26 ;  /* 0x0000081a01007387 */ /* 0x000fe20000100a00 */
[C---:B----4-:R-:W-:Y:S11]  /*231c0*/  HMMA.1688.F32.TF32 R16, R12.reuse, R20, R16 ;  /* 0x000000140c10723c */ /* 0x050ff60000081010 */
[----:B------:R-:W-:Y:S11]  /*231d0*/  @!UPT UIADD3 URZ, URZ, URZ, URZ ;  /* 0x0000003f3f3ff290 */ /* 0x000ff6000fffe03f */
[----:B------:R-:W-:Y:S01]  /*231e0*/  @!UPT UIADD3 URZ, URZ, URZ, URZ ;  /* 0x0000003f3f3ff290 */ /* 0x000fe2000fffe03f */
[----:B------:R-:W-:Y:S04]  /*231f0*/  STL.64 [R1+0xb0], R16 ;  /* 0x0000b01001007387 */ /* 0x000fe80000100a00 */
[----:B------:R2:W-:Y:S04]  /*23200*/  STL.64 [R1+0xb8], R18 ;  /* 0x0000b81201007387 */ /* 0x0005e80000100a00 */
[----:B--2---:R-:W2:Y:S04]  /*23210*/  LDL.LU.64 R18, [R1+0x2930] ;  /* 0x0029300001127983 */ /* 0x004ea80000300a00 */
[----:B------:R-:W2:Y:S04]  /*23220*/  LDL.LU.64 R16, [R1+0x2928] ;  /* 0x0029280001107983 */ /* 0x000ea80000300a00 */
[----:B------:R-:W3:Y:S04]  /*23230*/  LDL.LU.64 R22, [R1+0x2920] ;  /* 0x0029200001167983 */ /* 0x000ee80000300a00 */
[----:B------:R-:W3:Y:S02]  /*23240*/  LDL.LU.64 R20, [R1+0x2918] ;  /* 0x0029180001147983 */ /* 0x000ee40000300a00 */
[C---:B---3--:R-:W-:Y:S02]  /*23250*/  HMMA.1688.F32.TF32 R24, R12.reuse, R24, R20 ;  /* 0x000000180c18723c */ /* 0x048fe40000081014 */
[----:B------:R-:W1:Y:S04]  /*23260*/  LDL.LU.64 R22, [R1+0x2910] ;  /* 0x0029100001167983 */ /* 0x000e680000300a00 */
[----:B------:R-:W1:Y:S02]  /*23270*/  LDL.LU.64 R20, [R1+0x2908] ;  /* 0x0029080001147983 */ /* 0x000e640000300a00 */
[C---:B--2---:R-:W-:Y:S11]  /*23280*/  HMMA.1688.F32.TF32 R16, R12.reuse, R4, R16 ;  /* 0x000000040c10723c */ /* 0x044ff60000081010 */
[----:B------:R-:W-:Y:S04]  /*23290*/  @!UPT UIADD3 URZ, URZ, URZ, URZ ;  /* 0x0000003f3f3ff290 */ /* 0x000fe8000fffe03f */
[----:B------:R-:W-:Y:S04]  /*232a0*/  STL.64 [R1+0xa0], R24 ;  /* 0x0000a01801007387 */ /* 0x000fe80000100a00 */
[----:B------:R2:W-:Y:S04]  /*232b0*/  STL.64 [R1+0xa8], R26 ;  /* 0x0000a81a01007387 */ /* 0x0005e80000100a00 */
[----:B--2---:R-:W2:Y:S04]  /*232c0*/  LDL.LU.64 R26, [R1+0x2900] ;  /* 0x00290000011a7983 */ /* 0x004ea80000300a00 */
[----:B------:R-:W2:Y:S04]  /*232d0*/  LDL.LU.64 R24, [R1+0x28f8] ;  /* 0x0028f80001187983 */ /* 0x000ea80000300a00 */
[----:B------:R-:W-:Y:S04]  /*232e0*/  STL.64 [R1+0x90], R16 ;  /* 0x0000901001007387 */ /* 0x000fe80000100a00 */
[----:B------:R1:W-:Y:S02]  /*232f0*/  STL.64 [R1+0x98], R18 ;  /* 0x0000981201007387 */ /* 0x0003e40000100a00 */
[----:B-1----:R-:W-:Y:S11]  /*23300*/  HMMA.1688.F32.TF32 R16, R12, R8, R20 ;  /* 0x000000080c10723c */ /* 0x002ff60000081014 */
[----:B------:R-:W-:Y:S11]  /*23310*/  @!UPT UIADD3 URZ, URZ, URZ, URZ ;  /* 0x0000003f3f3ff290 */ /* 0x000ff6000fffe03f */
[----:B------:R-:W-:Y:S02]  /*23320*/  @!UPT UIADD3 URZ, URZ, URZ, URZ ;  /* 0x0000003f3f3ff290 */ /* 0x000fe4000fffe03f */
[----:B------:R-:W-:Y:S02]  /*23330*/  IMAD.MOV.U32 R6, RZ, RZ, R18 ;  /* 0x000000ffff067224 */ /* 0x000fe400078e0012 */
[----:B------:R-:W-:Y:S01]  /*23340*/  IMAD.MOV.U32 R7, RZ, RZ, R19 ;  /* 0x000000ffff077224 */ /* 0x000fe200078e0013 */
[----:B------:R-:W-:Y:S04]  /*23350*/  STL.64 [R1+0x80], R16 ;  /* 0x0000801001007387 */ /* 0x000fe80000100a00 */
[----:B------:R-:W-:Y:S04]  /*23360*/  STL.64 [R1+0x28e0], R6 ;  /* 0x0028e00601007387 */ /* 0x000fe80000100a00 */
[----:B------:R1:W-:Y:S04]  /*23370*/  STL.64 [R1+0x28d8], R4 ;  /* 0x0028d80401007387 */ /* 0x0003e80000100a00 */
[----:B------:R-:W-:Y:S04]  /*23380*/  STL.64 [R1+0x28d0], R10 ;  /* 0x0028d00a01007387 */ /* 0x000fe80000100a00 */
[----:B------:R-:W-:Y:S04]  /*23390*/  STL.64 [R1+0x28c8], R8 ;  /* 0x0028c80801007387 */ /* 0x000fe80000100a00 */
[----:B------:R-:W3:Y:S04]  /*233a0*/  LDL.LU R12, [R1+0x60] ;  /* 0x00006000010c7983 */ /* 0x000ee80000300800 */
[----:B------:R-:W3:Y:S04]  /*233b0*/  LDL.LU R13, [R1+0x64] ;  /* 0x00006400010d7983 */ /* 0x000ee80000300800 */
[----:B------:R-:W4:Y:S04]  /*233c0*/  LDL.LU R14, [R1+0x68] ;  /* 0x00006800010e7983 */ /* 0x000f280000300800 */
[----:B------:R-:W4:Y:S04]  /*233d0*/  LDL.LU R15, [R1+0x6c] ;  /* 0x00006c00010f7983 */ /* 0x000f280000300800 */
[----:B-1----:R-:W2:Y:S04]  /*233e0*/  LDL.LU R4, [R1+0x2c0] ;  /* 0x0002c00001047983 */ /* 0x002ea80000300800 */
        /* <DEDUP_REMOVED lines=9> */
[----:B------:R-:W2:Y:S04]  /*23480*/  LDL.LU R16, [R1+0x260] ;  /* 0x0002600001107983 */ /* 0x000ea80000300800 */
[----:B------:R-:W2:Y:S04]  /*23490*/  LDL.LU R17, [R1+0x264] ;  /* 0x0002640001117983 */ /* 0x000ea80000300800 */
[----:B------:R-:W2:Y:S04]  /*234a0*/  LDL.LU R18, [R1+0x268] ;  /* 0x0002680001127983 */ /* 0x000ea80000300800 */
        /* <DEDUP_REMOVED lines=9> */
[----:B--2---:R-:W-:Y:S04]  /*23540*/  STL.64 [R1+0x2888], R18 ;  /* 0x0028881201007387 */ /* 0x004fe80000100a00 */
[----:B------:R1:W-:Y:S04]  /*23550*/  STL.64 [R1+0x2880], R16 ;  /* 0x0028801001007387 */ /* 0x0003e80000100a00 */
[----:B-1----:R-:W2:Y:S04]  /*23560*/  LDL.LU R16, [R1+0x190] ;  /* 0x0001900001107983 */ /* 0x002ea80000300800 */
[----:B------:R-:W2:Y:S04]  /*23570*/  LDL.LU R17, [R1+0x194] ;  /* 0x0001940001117983 */ /* 0x000ea80000300800 */
[----:B------:R-:W2:Y:S04]  /*23580*/  LDL.LU R18, [R1+0x198] ;  /* 0x0001980001127983 */ /* 0x000ea80000300800 */
[----:B------:R-:W2:Y:S04]  /*23590*/  LDL.LU R19, [R1+0x19c] ;  /* 0x00019c0001137983 */ /* 0x000ea80000300800 */
[----:B--2---:R-:W-:Y:S04]  /*235a0*/  STL.64 [R1+0x2898], R18 ;  /* 0x0028981201007387 */ /* 0x004fe80000100a00 */
[----:B------:R1:W-:Y:S04]  /*235b0*/  STL.64 [R1+0x2890], R16 ;  /* 0x0028901001007387 */ /* 0x0003e80000100a00 */
[----:B-1----:R-:W2:Y:S04]  /*235c0*/  LDL.LU.64 R16, [R1] ;  /* 0x0000000001107983 */ /* 0x002ea80000300a00 */
[----:B----4-:R-:W-:Y:S04]  /*235d0*/  STL.64 [R1+0x2848], R14 ;  /* 0x0028480e01007387 */ /* 0x010fe80000100a00 */
[----:B---3--:R1:W-:Y:S04]  /*235e0*/  STL.64 [R1+0x2840], R12 ;  /* 0x0028400c01007387 */ /* 0x0083e80000100a00 */
[----:B-1----:R-:W3:Y:S04]  /*235f0*/  LDL.LU R12, [R1+0xe0] ;  /* 0x0000e000010c7983 */ /* 0x002ee80000300800 */
[----:B------:R-:W3:Y:S04]  /*23600*/  LDL.LU R13, [R1+0xe4] ;  /* 0x0000e400010d7983 */ /* 0x000ee80000300800 */
[----:B------:R-:W4:Y:S04]  /*23610*/  LDL.LU R14, [R1+0xe8] ;  /* 0x0000e800010e7983 */ /* 0x000f280000300800 */
[----:B------:R-:W4:Y:S04]  /*23620*/  LDL.LU R15, [R1+0xec] ;  /* 0x0000ec00010f7983 */ /* 0x000f280000300800 */
[----:B----4-:R-:W-:Y:S04]  /*23630*/  STL.64 [R1+0x2858], R14 ;  /* 0x0028580e01007387 */ /* 0x010fe80000100a00 */
[----:B---3--:R1:W-:Y:S02]  /*23640*/  STL.64 [R1+0x2850], R12 ;  /* 0x0028500c01007387 */ /* 0x0083e40000100a00 */
[----:B-1----:R-:W-:-:S02]  /*23650*/  IMAD.MOV.U32 R12, RZ, RZ, R28 ;  /* 0x000000ffff0c7224 */ /* 0x002fc400078e001c */
[----:B------:R-:W-:-:S07]  /*23660*/  IMAD.MOV.U32 R13, RZ, RZ, R3 ;  /* 0x000000ffff0d7224 */ /* 0x000fce00078e0003 */
[C---:B------:R-:W-:Y:S11]  /*23670*/  HMMA.1688.F32.TF32 R4, R24.reuse, R12, R4 ;  /* 0x0000000c1804723c */ /* 0x040ff60000081004 */
[----:B------:R-:W-:Y:S11]  /*23680*/  @!UPT UIADD3 URZ, URZ, URZ, URZ ;  /* 0x0000003f3f3ff290 */ /* 0x000ff6000fffe03f */
[----:B------:R-:W-:Y:S01]  /*23690*/  @!UPT UIADD3 URZ, URZ, URZ, URZ ;  /* 0x0000003f3f3ff290 */ /* 0x000fe2000fffe03f */
[----:B------:R-:W-:Y:S04]  /*236a0*/  STL.64 [R1+0x110], R4 ;  /* 0x0001100401007387 */ /* 0x000fe80000100a00 */
[----:B------:R1:W-:Y:S04]  /*236b0*/  STL.64 [R1+0x118], R6 ;  /* 0x0001180601007387 */ /* 0x0003e80000100a00 */
[----:B-1----:R-:W2:Y:S04]  /*236c0*/  LDL.LU.64 R6, [R1+0x28f0] ;  /* 0x0028f00001067983 */ /* 0x002ea80000300a00 */
[----:B------:R-:W2:Y:S02]  /*236d0*/  LDL.LU.64 R4, [R1+0x28e8] ;  /* 0x0028e80001047983 */ /* 0x000ea40000300a00 */
[C---:B--2---:R-:W-:Y:S11]  /*236e0*/  HMMA.1688.F32.TF32 R4, R24.reuse, R16, R4 ;  /* 0x000000101804723c */ /* 0x044ff60000081004 */
[----:B------:R-:W-:Y:S11]  /*236f0*/  @!UPT UIADD3 URZ, URZ, URZ, URZ ;  /* 0x0000003f3f3ff290 */ /* 0x000ff6000fffe03f */
[----:B------:R-:W-:Y:S01]  /*23700*/  @!UPT UIADD3 URZ, URZ, URZ, URZ ;  /* 0x0000003f3f3ff290 */ /* 0x000fe2000fffe03f */
[----:B------:R-:W-:Y:S04]  /*23710*/  STL.64 [R1+0x130], R4 ;  /* 0x0001300401007387 */ /* 0x000fe80000100a00 */
[----:B------:R1:W-:Y:S04]  /*23720*/  STL.64 [R1+0x138], R6 ;  /* 0x0001380601007387 */ /* 0x0003e80000100a00 */
[----:B-1----:R-:W2:Y:S04]  /*23730*/  LDL.LU.64 R6, [R1+0x28e0] ;  /* 0x0028e00001067983 */ /* 0x002ea80000300a00 */
[----:B------:R-:W3:Y:S04]  /*23740*/  LDL.LU.64 R4, [R1+0x28d8] ;  /* 0x0028d80001047983 */ /* 0x000ee80000300a00 */
[----:B------:R1:W-:Y:S04]  /*23750*/  STL.64 [R1+0x28b0], R16 ;  /* 0x0028b01001007387 */ /* 0x0003e80000100a00 */
[----:B-1----:R-:W4:Y:S04]  /*23760*/  LDL.LU R16, [R1+0x1b0] ;  /* 0x0001b00001107983 */ /* 0x002f280000300800 */
[----:B------:R-:W4:Y:S04]  /*23770*/  LDL.LU R17, [R1+0x1b4] ;  /* 0x0001b40001117983 */ /* 0x000f280000300800 */
[----:B------:R-:W4:Y:S04]  /*23780*/  LDL.LU R18, [R1+0x1b8] ;  /* 0x0001b80001127983 */ /* 0x000f280000300800 */
[----:B------:R-:W4:Y:S01]  /*23790*/  LDL.LU R19, [R1+0x1bc] ;  /* 0x0001bc0001137983 */ /* 0x000f220000300800 */
[C---:B---3--:R-:W-:Y:S11]  /*237a0*/  HMMA.1688.F32.TF32 R8, R24.reuse, R4, R8 ;  /* 0x000000041808723c */ /* 0x048ff60000081008 */
[----:B------:R-:W-:Y:S11]  /*237b0*/  @!UPT UIADD3 URZ, URZ, URZ, URZ ;  /* 0x0000003f3f3ff290 */ /* 0x000ff6000fffe03f */
[----:B------:R-:W-:Y:S01]  /*237c0*/  @!UPT UIADD3 URZ, URZ, URZ, URZ ;  /* 0x0000003f3f3ff290 */ /* 0x000fe2000fffe03f */
[----:B------:R-:W-:Y:S04]  /*237d0*/  STL.64 [R1+0x160], R8 ;  /* 0x0001600801007387 */ /* 0x000fe80000100a00 */
[----:B------:R1:W-:Y:S04]  /*237e0*/  STL.64 [R1+0x168], R10 ;  /* 0x0001680a01007387 */ /* 0x0003e80000100a00 */
[----:B-1----:R-:W3:Y:S04]  /*237f0*/  LDL.LU.64 R10, [R1+0x28d0] ;  /* 0x0028d000010a7983 */ /* 0x002ee80000300a00 */
[----:B------:R-:W3:Y:S04]  /*23800*/  LDL.LU.64 R8, [R1+0x28c8] ;  /* 0x0028c80001087983 */ /* 0x000ee80000300a00 */
[----:B--2---:R-:W-:Y:S04]  /*23810*/  STL.64 [R1+0x28a8], R6 ;  /* 0x0028a80601007387 */ /* 0x004fe80000100a00 */
[----:B------:R1:W-:Y:S04]  /*23820*/  STL.64 [R1+0x28a0], R4 ;  /* 0x0028a00401007387 */ /* 0x0003e80000100a00 */
[----:B-1----:R-:W2:Y:S04]  /*23830*/  LDL.LU R4, [R1+0x1a0] ;  /* 0x0001a00001047983 */ /* 0x002ea80000300800 */
[----:B------:R-:W2:Y:S04]  /*23840*/  LDL.LU R5, [R1+0x1a4] ;  /* 0x0001a40001057983 */ /* 0x000ea80000300800 */
[----:B------:R-:W2:Y:S04]  /*23850*/  LDL.LU R6, [R1+0x1a8] ;  /* 0x0001a80001067983 */ /* 0x000ea80000300800 */
[----:B------:R-:W2:Y:S01]  /*23860*/  LDL.LU R7, [R1+0x1ac] ;  /* 0x0001ac0001077983 */ /* 0x000ea20000300800 */
[----:B---3--:R-:W-:Y:S03]  /*23870*/  HMMA.1688.F32.TF32 R24, R24, R8, R20 ;  /* 0x000000081818723c */ /* 0x008fe60000081014 */
[----:B------:R-:W4:Y:S04]  /*23880*/  LDL.LU.64 R22, [R1+0x28c0] ;  /* 0x0028c00001167983 */ /* 0x000f280000300a00 */
[----:B------:R-:W4:Y:S11]  /*23890*/  LDL.LU.64 R20, [R1+0x28b8] ;  /* 0x0028b80001147983 */ /* 0x000f360000300a00 */
[----:B------:R-:W-:Y:S05]  /*238a0*/  @!UPT UIADD3 URZ, URZ, URZ, URZ ;  /* 0x0000003f3f3ff290 */ /* 0x000fea000fffe03f */
[----:B------:R1:W-:Y:S04]  /*238b0*/  STL.64 [R1+0x150], R24 ;  /* 0x0001501801007387 */ /* 0x0003e80000100a00 */
[----:B------:R3:W-:Y:S04]  /*238c0*/  STL.64 [R1+0x158], R26 ;  /* 0x0001581a01007387 */ /* 0x0007e80000100a00 */
[----:B-1----:R-:W2:Y:S04]  /*238d0*/  LDL.LU R24, [R1+0xc0] ;  /* 0x0000c00001187983 */ /* 0x002ea80000300800 */
[----:B------:R-:W2:Y:S04]  /*238e0*/  LDL.LU R25, [R1+0xc4] ;  /* 0x0000c40001197983 */ /* 0x000ea80000300800 */
[----:B---3--:R-:W3:Y:S04]  /*238f0*/  LDL.LU R26, [R1+0xc8] ;  /* 0x0000c800011a7983 */ /* 0x008ee80000300800 */
[----:B------:R-:W3:Y:S01]  /*23900*/  LDL.LU R27, [R1+0xcc] ;  /* 0x0000cc00011b7983 */ /* 0x000ee20000300800 */
[C---:B----4-:R-:W-:Y:S03]  /*23910*/  HMMA.1688.F32.TF32 R16, R20.reuse, R12, R16 ;  /* 0x0000000c1410723c */ /* 0x050fe60000081010 */
[----:B---3--:R-:W-:Y:S04]  /*23920*/  STL.64 [R1+0x2868], R26 ;  /* 0x0028681a01007387 */ /* 0x008fe80000100a00 */
[----:B--2---:R1:W-:Y:S04]  /*23930*/  STL.64 [R1+0x2860], R24 ;  /* 0x0028601801007387 */ /* 0x0043e80000100a00 */
[----:B-1----:R-:W2:Y:S04]  /*23940*/  LDL.LU R24, [R1+0x100] ;  /* 0x0001000001187983 */ /* 0x002ea80000300800 */
[----:B------:R-:W2:Y:S04]  /*23950*/  LDL.LU R25, [R1+0x104] ;  /* 0x0001040001197983 */ /* 0x000ea80000300800 */
[----:B------:R-:W2:Y:S04]  /*23960*/  LDL.LU R26, [R1+0x108] ;  /* 0x00010800011a7983 */ /* 0x000ea80000300800 */
[----:B------:R-:W2:Y:S04]  /*23970*/  LDL.LU R27, [R1+0x10c] ;  /* 0x00010c00011b7983 */ /* 0x000ea80000300800 */
[----:B------:R1:W-:Y:S04]  /*23980*/  STL.64 [R1+0x1b0], R16 ;  /* 0x0001b01001007387 */ /* 0x0003e80000100a00 */
[----:B------:R-:W-:Y:S04]  /*23990*/  STL.64 [R1+0x1b8], R18 ;  /* 0x0001b81201007387 */ /* 0x000fe80000100a00 */
        /* <DEDUP_REMOVED lines=8> */
[----:B------:R-:W4:Y:S04]  /*23a20*/  LDL.LU.64 R4, [R1+0x28a0] ;  /* 0x0028a00001047983 */ /* 0x000f280000300a00 */
[----:B------:R-:W4:Y:S04]  /*23a30*/  LDL.LU.64 R18, [R1+0x2898] ;  /* 0x0028980001127983 */ /* 0x000f280000300a00 */
[----:B------:R-:W4:Y:S02]  /*23a40*/  LDL.LU.64 R16, [R1+0x2890] ;  /* 0x0028900001107983 */ /* 0x000f240000300a00 */
[C---:B----4-:R-:W-:Y:S11]  /*23a50*/  HMMA.1688.F32.TF32 R16, R20.reuse, R4, R16 ;  /* 0x000000041410723c */ /* 0x050ff60000081010 */
[----:B------:R-:W-:Y:S11]  /*23a60*/  @!UPT UIADD3 URZ, URZ, URZ, URZ ;  /* 0x0000003f3f3ff290 */ /* 0x000ff6000fffe03f */
[----:B------:R-:W-:Y:S01]  /*23a70*/  @!UPT UIADD3 URZ, URZ, URZ, URZ ;  /* 0x0000003f3f3ff290 */ /* 0x000fe2000fffe03f */
[----:B------:R1:W-:Y:S01]  /*23a80*/  STL [R1+0x190], R16 ;  /* 0x0001901001007387 */ /* 0x0003e20000100800 */
[----:B------:R-:W-:Y:S02]  /*23a90*/  IMAD.MOV.U32 R3, RZ, RZ, R18 ;  /* 0x000000ffff037224 */ /* 0x000fe400078e0012 */
[----:B------:R-:W-:Y:S02]  /*23aa0*/  IMAD.MOV.U32 R28, RZ, RZ, R19 ;  /* 0x000000ffff1c7224 */ /* 0x000fe400078e0013 */
[----:B------:R-:W-:Y:S01]  /*23ab0*/  IMAD.MOV.U32 R29, RZ, RZ, R17 ;  /* 0x000000ffff1d7224 */ /* 0x000fe200078e0011 */
[----:B------:R-:W4:Y:S04]  /*23ac0*/  LDL.LU.64 R18, [R1+0x2888] ;  /* 0x0028880001127983 */ /* 0x000f280000300a00 */
[----:B-1----:R-:W4:Y:S04]  /*23ad0*/  LDL.LU.64 R16, [R1+0x2880] ;  /* 0x0028800001107983 */ /* 0x002f280000300a00 */
[----:B------:R-:W-:Y:S04]  /*23ae0*/  STL [R1+0x2740], R28 ;  /* 0x0027401c01007387 */ /* 0x000fe80000100800 */
[----:B------:R-:W-:Y:S04]  /*23af0*/  STL [R1+0x273c], R3 ;  /* 0x00273c0301007387 */ /* 0x000fe80000100800 */
[----:B------:R-:W-:Y:S01]  /*23b00*/  STL [R1+0x2738], R29 ;  /* 0x0027381d01007387 */ /* 0x000fe20000100800 */
[----:B----4-:R-:W-:Y:S03]  /*23b10*/  HMMA.1688.F32.TF32 R20, R20, R8, R16 ;  /* 0x000000081414723c */ /* 0x010fe60000081010 */
[----:B------:R-:W2:Y:S04]  /*23b20*/  LDL.LU.64 R18, [R1+0x2878] ;  /* 0x0028780001127983 */ /* 0x000ea80000300a00 */
[----:B------:R-:W2:Y:S11]  /*23b30*/  LDL.LU.64 R16, [R1+0x2870] ;  /* 0x0028700001107983 */ /* 0x000eb60000300a00 */
[----:B------:R-:W-:Y:S05]  /*23b40*/  @!UPT UIADD3 URZ, URZ, URZ, URZ ;  /* 0x0000003f3f3ff290 */ /* 0x000fea000fffe03f */
[----:B------:R1:W-:Y:S02]  /*23b50*/  STL.64 [R1+0x140], R20 ;  /* 0x0001401401007387 */ /* 0x0003e40000100a00 */
[----:B-1----:R-:W-:Y:S02]  /*23b60*/  IMAD.MOV.U32 R20, RZ, RZ, R15 ;  /* 0x000000ffff147224 */ /* 0x002fe400078e000f */
[----:B------:R-:W-:Y:S01]  /*23b70*/  IMAD.MOV.U32 R21, RZ, RZ, R14 ;  /* 0x000000ffff157224 */ /* 0x000fe200078e000e */
[----:B------:R-:W-:Y:S01]  /*23b80*/  STL.64 [R1+0x148], R22 ;  /* 0x0001481601007387 */ /* 0x000fe20000100a00 */
[----:B--2---:R-:W-:Y:S03]  /*23b90*/  HMMA.1688.F32.TF32 R12, R16, R12, R24 ;  /* 0x0000000c100c723c */ /* 0x004fe60000081018 */
[----:B------:R-:W2:Y:S04]  /*23ba0*/  LDL.LU.64 R26, [R1+0x2868] ;  /* 0x00286800011a7983 */ /* 0x000ea80000300a00 */
[----:B------:R-:W2:Y:S11]  /*23bb0*/  LDL.LU.64 R24, [R1+0x2860] ;  /* 0x0028600001187983 */ /* 0x000eb60000300a00 */
[----:B------:R-:W-:Y:S05]  /*23bc0*/  @!UPT UIADD3 URZ, URZ, URZ, URZ ;  /* 0x0000003f3f3ff290 */ /* 0x000fea000fffe03f */
[----:B------:R-:W-:Y:S01]  /*23bd0*/  STL.64 [R1+0x120], R12 ;  /* 0x0001200c01007387 */ /* 0x000fe20000100a00 */
[----:B------:R-:W-:-:S03]  /*23be0*/  IMAD.MOV.U32 R28, RZ, RZ, R15 ;  /* 0x000000ffff1c7224 */ /* 0x000fc600078e000f */
[----:B------:R1:W-:Y:S04]  /*23bf0*/  STL [R1+0x128], R14 ;  /* 0x0001280e01007387 */ /* 0x0003e80000100800 */
[----:B-1----:R-:W4:Y:S04]  /*23c00*/  LDL.LU.64 R14, [R1+0x2858] ;  /* 0x00285800010e7983 */ /* 0x002f280000300a00 */
[----:B------:R-:W4:Y:S04]  /*23c10*/  LDL.LU.64 R12, [R1+0x2850] ;  /* 0x00285000010c7983 */ /* 0x000f280000300a00 */
[----:B------:R-:W-:Y:S01]  /*23c20*/  STL [R1+0x2744], R28 ;  /* 0x0027441c01007387 */ /* 0x000fe20000100800 */
[C---:B----4-:R-:W-:Y:S03]  /*23c30*/  HMMA.1688.F32.TF32 R20, R16.reuse, R20, R12 ;  /* 0x000000141014723c */ /* 0x050fe6000008100c */
[----:B------:R-:W4:Y:S04]  /*23c40*/  LDL.LU.64 R14, [R1+0x2848] ;  /* 0x00284800010e7983 */ /* 0x000f280000300a00 */
[----:B------:R-:W4:Y:S11]  /*23c50*/  LDL.LU.64 R12, [R1+0x2840] ;  /* 0x00284000010c7983 */ /* 0x000f360000300a00 */
[----:B------:R-:W-:Y:S05]  /*23c60*/  @!UPT UIADD3 URZ, URZ, URZ, URZ ;  /* 0x0000003f3f3ff290 */ /* 0x000fea000fffe03f */
[----:B------:R-:W-:Y:S04]  /*23c70*/  STL.64 [R1+0x100], R20 ;  /* 0x0001001401007387 */ /* 0x000fe80000100a00 */
[----:B------:R2:W-:Y:S02]  /*23c80*/  STL.64 [R1+0x108], R22 ;  /* 0x0001081601007387 */ /* 0x0005e40000100a00 */
[----:B--2---:R-:W-:Y:S02]  /*23c90*/  HMMA.1688.F32.TF32 R20, R16, R4, R24 ;  /* 0x000000041014723c */ /* 0x004fe40000081018 */
[----:B------:R-:W-:Y:S04]  /*23ca0*/  LDS R26, [R0+0x83980] ;  /* 0x08398000001a7984 */ /* 0x000fe80000000800 */
[----:B------:R-:W-:Y:S04]  /*23cb0*/  LDS R27, [R2+0x83980] ;  /* 0x08398000021b7984 */ /* 0x000fe80000000800 */
[----:B------:R-:W-:Y:S04]  /*23cc0*/  LDS R24, [R0+0x83180] ;  /* 0x0831800000187984 */ /* 0x000fe80000000800 */
[----:B------:R-:W-:Y:S09]  /*23cd0*/  LDS R25, [R2+0x83180] ;  /* 0x0831800002197984 */ /* 0x000ff20000000800 */
[----:B------:R-:W-:Y:S04]  /*23ce0*/  STL.64 [R1+0x70], R20 ;  /* 0x0000701401007387 */ /* 0x000fe80000100a00 */
[----:B------:R-:W-:Y:S04]  /*23cf0*/  STL [R1+0x7c], R23 ;  /* 0x00007c1701007387 */ /* 0x000fe80000100800 */
[----:B---3--:R4:W-:Y:S01]  /*23d00*/  STL.64 [R1+0x2838], R6 ;  /* 0x0028380601007387 */ /* 0x0089e20000100a00 */
[----:B------:R-:W-:-:S03]  /*23d10*/  IMAD.MOV.U32 R28, RZ, RZ, R22 ;  /* 0x000000ffff1c7224 */ /* 0x000fc600078e0016 */
[----:B------:R-:W-:Y:S04]  /*23d20*/  LDS R20, [R0+0x83100] ;  /* 0x0831000000147984 */ /* 0x000fe80000000800 */
[----:B------:R-:W-:Y:S04]  /*23d30*/  LDS R22, [R0+0x83900] ;  /* 0x0839000000167984 */ /* 0x000fe80000000800 */
[----:B------:R-:W-:Y:S04]  /*23d40*/  LDS R23, [R2+0x83900] ;  /* 0x0839000002177984 */ /* 0x000fe80000000800 */
[----:B------:R-:W-:Y:S04]  /*23d50*/  LDS R21, [R2+0x83100] ;  /* 0x0831000002157984 */ /* 0x000fe80000000800 */
[----:B------:R-:W-:Y:S01]  /*23d60*/  STL.64 [R1+0x27e8], R10 ;  /* 0x0027e80a01007387 */ /* 0x000fe20000100a00 */
[----:B----4-:R-:W-:Y:S03]  /*23d70*/  HMMA.1688.F32.TF32 R4, R16, R8, R12 ;  /* 0x000000081004723c */ /* 0x010fe6000008100c */
[----:B------:R-:W-:Y:S04]  /*23d80*/  LDS R18, [R0+0x83880] ;  /* 0x0838800000127984 */ /* 0x000fe80000000800 */
[----:B------:R-:W1:Y:S04]  /*23d90*/  LDS R19, [R2+0x83880] ;  /* 0x0838800002137984 */ /* 0x000e680000000800 */
[----:B------:R-:W-:Y:S04]  /*23da0*/  LDS R16, [R0+0x83080] ;  /* 0x0830800000107984 */ /* 0x000fe80000000800 */
[----:B------:R-:W2:Y:S04]  /*23db0*/  LDS R17, [R2+0x83080] ;  /* 0x0830800002117984 */ /* 0x000ea80000000800 */
[----:B------:R-:W-:Y:S04]  /*23dc0*/  LDS R12, [R0+0x83000] ;  /* 0x08300000000c7984 */ /* 0x000fe80000000800 */
[----:B------:R-:W-:Y:S04]  /*23dd0*/  LDS R14, [R0+0x83800] ;  /* 0x08380000000e7984 */ /* 0x000fe80000000800 */
[----:B------:R-:W-:Y:S04]  /*23de0*/  STL.64 [R1+0x60], R4 ;  /* 0x0000600401007387 */ /* 0x000fe80000100a00 */
[----:B------:R-:W-:Y:S04]  /*23df0*/  STL.64 [R1+0x68], R6 ;  /* 0x0000680601007387 */ /* 0x000fe80000100a00 */
[----:B------:R-:W-:Y:S04]  /*23e00*/  LDS R13, [R2+0x83000] ;  /* 0x08300000020d7984 */ /* 0x000fe80000000800 */
[----:B------:R-:W3:Y:S04]  /*23e10*/  LDS R15, [R2+0x83800] ;  /* 0x08380000020f7984 */ /* 0x000ee80000000800 */
[----:B-1----:R-:W-:Y:S04]  /*23e20*/  STL.64 [R1+0x27e0], R18 ;  /* 0x0027e01201007387 */ /* 0x002fe80000100a00 */
[----:B--2---:R-:W-:Y:S04]  /*23e30*/  STL.64 [R1+0x27d8], R16 ;  /* 0x0027d81001007387 */ /* 0x004fe80000100a00 */
[----:B------:R1:W-:Y:S04]  /*23e40*/  STL [R1+0x2748], R20 ;  /* 0x0027481401007387 */ /* 0x0003e80000100800 */
[----:B------:R-:W-:Y:S04]  /*23e50*/  STL [R1+0x274c], R22 ;  /* 0x00274c1601007387 */ /* 0x000fe80000100800 */
[----:B------:R-:W-:Y:S04]  /*23e60*/  STL [R1+0x2774], R23 ;  /* 0x0027741701007387 */ /* 0x000fe80000100800 */
[----:B------:R2:W-:Y:S04]  /*23e70*/  STL [R1+0x2770], R21 ;  /* 0x0027701501007387 */ /* 0x0005e80000100800 */
[----:B-1----:R-:W4:Y:S04]  /*23e80*/  LDL.LU R20, [R1+0x110] ;  /* 0x0001100001147983 */ /* 0x002f280000300800 */
[----:B--2---:R-:W4:Y:S04]  /*23e90*/  LDL.LU R21, [R1+0x114] ;  /* 0x0001140001157983 */ /* 0x004f280000300800 */
[----:B------:R-:W2:Y:S04]  /*23ea0*/  LDL.LU R22, [R1+0x118] ;  /* 0x0001180001167983 */ /* 0x000ea80000300800 */
[----:B------:R-:W2:Y:S04]  /*23eb0*/  LDL.LU R23, [R1+0x11c] ;  /* 0x00011c0001177983 */ /* 0x000ea80000300800 */
        /* <DEDUP_REMOVED lines=10> */
[----:B------:R-:W3:Y:S04]  /*23f60*/  LDL.LU R4, [R1+0x1e0] ;  /* 0x0001e00001047983 */ /* 0x000ee80000300800 */
[----:B------:R-:W3:Y:S04]  /*23f70*/  LDL.LU R5, [R1+0x1e4] ;  /* 0x0001e40001057983 */ /* 0x000ee80000300800 */
[----:B------:R-:W3:Y:S04]  /*23f80*/  LDL.LU R6, [R1+0x1e8] ;  /* 0x0001e80001067983 */ /* 0x000ee80000300800 */
[----:B------:R-:W3:Y:S04]  /*23f90*/  LDL.LU R7, [R1+0x1ec] ;  /* 0x0001ec0001077983 */ /* 0x000ee80000300800 */
[----:B--2---:R1:W-:Y:S04]  /*23fa0*/  STL.64 [R1+0x2810], R10 ;  /* 0x0028100a01007387 */ /* 0x0043e80000100a00 */
[----:B------:R-:W-:Y:S04]  /*23fb0*/  STL.64 [R1+0x2808], R8 ;  /* 0x0028080801007387 */ /* 0x000fe80000100a00 */
[----:B-1----:R-:W2:Y:S04]  /*23fc0*/  LDL.64 R10, [R1+0x38] ;  /* 0x00003800010a7983 */ /* 0x002ea80000100a00 */
[----:B--2---:R1:W-:Y:S04]  /*23fd0*/  STL.64 [R1+0x2820], R10 ;  /* 0x0028200a01007387 */ /* 0x0043e80000100a00 */
[----:B-1----:R-:W2:Y:S04]  /*23fe0*/  LDL.64 R10, [R1+0x48] ;  /* 0x00004800010a7983 */ /* 0x002ea80000100a00 */
[----:B--2---:R1:W-:Y:S04]  /*23ff0*/  STL.64 [R1+0x2830], R10 ;  /* 0x0028300a01007387 */ /* 0x0043e80000100a00 */
[----:B------:R-:W2:Y:S04]  /*24000*/  LDL R18, [R1+0x18] ;  /* 0x0000180001127983 */ /* 0x000ea80000100800 */
[----:B------:R-:W2:Y:S04]  /*24010*/  LDL R19, [R1+0x1c] ;  /* 0x00001c0001137983 */ /* 0x000ea80000100800 */
[----:B-1----:R-:W3:Y:S04]  /*24020*/  LDL.64 R10, [R1+0x58] ;  /* 0x00005800010a7983 */ /* 0x002ee80000100a00 */
[----:B--2---:R1:W-:Y:S04]  /*24030*/  STL.64 [R1+0x2828], R18 ;  /* 0x0028281201007387 */ /* 0x0043e80000100a00 */
[----:B------:R-:W2:Y:S04]  /*24040*/  LDL.LU R16, [R1+0x180] ;  /* 0x0001800001107983 */ /* 0x000ea80000300800 */
[----:B------:R-:W2:Y:S04]  /*24050*/  LDL.LU R17, [R1+0x184] ;  /* 0x0001840001117983 */ /* 0x000ea80000300800 */
[----:B-1----:R-:W2:Y:S04]  /*24060*/  LDL.LU R18, [R1+0x188] ;  /* 0x0001880001127983 */ /* 0x002ea80000300800 */
[----:B------:R-:W2:Y:S04]  /*24070*/  LDL.LU R19, [R1+0x18c] ;  /* 0x00018c0001137983 */ /* 0x000ea80000300800 */
[----:B------:R1:W-:Y:S04]  /*24080*/  STL.64 [R1+0x2780], R22 ;  /* 0x0027801601007387 */ /* 0x0003e80000100a00 */
[----:B----4-:R4:W-:Y:S04]  /*24090*/  STL.64 [R1+0x2778], R20 ;  /* 0x0027781401007387 */ /* 0x0109e80000100a00 */
[----:B-1----:R-:W2:Y:S01]  /*240a0*/  LDL.LU.64 R22, [R1+0x28] ;  /* 0x0000280001167983 */ /* 0x002ea20000300a00 */
[----:B---3--:R-:W-:Y:S03]  /*240b0*/  HMMA.1688.F32.TF32 R4, R12, R10, R4 ;  /* 0x0000000a0c04723c */ /* 0x008fe60000081004 */
[----:B--2---:R1:W-:Y:S04]  /*240c0*/  STL.64 [R1+0x2818], R22 ;  /* 0x0028181601007387 */ /* 0x0043e80000100a00 */
[----:B----4-:R-:W2:Y:S04]  /*240d0*/  LDL.LU R20, [R1+0xf0] ;  /* 0x0000f00001147983 */ /* 0x010ea80000300800 */
[----:B------:R-:W2:Y:S04]  /*240e0*/  LDL.LU R21, [R1+0xf4] ;  /* 0x0000f40001157983 */ /* 0x000ea80000300800 */
[----:B-1----:R-:W2:Y:S04]  /*240f0*/  LDL.LU R22, [R1+0xf8] ;  /* 0x0000f80001167983 */ /* 0x002ea80000300800 */
[----:B------:R-:W2:Y:S04]  /*24100*/  LDL.LU R23, [R1+0xfc] ;  /* 0x0000fc0001177983 */ /* 0x000ea80000300800 */
[----:B------:R-:W-:Y:S04]  /*24110*/  STL.64 [R1+0x2690], R26 ;  /* 0x0026901a01007387 */ /* 0x000fe80000100a00 */
[----:B------:R1:W-:Y:S04]  /*24120*/  STL.64 [R1+0x2688], R24 ;  /* 0x0026881801007387 */ /* 0x0003e80000100a00 */
[----:B-1----:R-:W3:Y:S04]  /*24130*/  LDL.LU R24, [R1+0x150] ;  /* 0x0001500001187983 */ /* 0x002ee80000300800 */
[----:B------:R-:W3:Y:S04]  /*24140*/  LDL.LU R25, [R1+0x154] ;  /* 0x0001540001197983 */ /* 0x000ee80000300800 */
[----:B------:R-:W4:Y:S04]  /*24150*/  LDL.LU R26, [R1+0x158] ;  /* 0x00015800011a7983 */ /* 0x000f280000300800 */
[----:B------:R-:W4:Y:S01]  /*24160*/  LDL.LU R27, [R1+0x15c] ;  /* 0x00015c00011b7983 */ /* 0x000f220000300800 */
[----:B------:R-:W-:-:S03]  /*24170*/  IMAD.MOV.U32 R3, RZ, RZ, R11 ;  /* 0x000000ffff037224 */ /* 0x000fc600078e000b */
[----:B----4-:R1:W-:Y:S04]  /*24180*/  STL.64 [R1+0x2758], R26 ;  /* 0x0027581a01007387 */ /* 0x0103e80000100a00 */
[----:B---3--:R-:W-:Y:S04]  /*24190*/  STL.64 [R1+0x2750], R24 ;  /* 0x0027501801007387 */ /* 0x008fe80000100a00 */
[----:B-1----:R-:W3:Y:S04]  /*241a0*/  LDL R26, [R1+0x8] ;  /* 0x00000800011a7983 */ /* 0x002ee80000100800 */
[----:B------:R-:W3:Y:S04]  /*241b0*/  LDL R27, [R1+0xc] ;  /* 0x00000c00011b7983 */ /* 0x000ee80000100800 */
[----:B------:R1:W-:Y:S04]  /*241c0*/  STL.64 [R1+0x270], R4 ;  /* 0x0002700401007387 */ /* 0x0003e80000100a00 */
[----:B------:R4:W-:Y:S01]  /*241d0*/  STL.64 [R1+0x278], R6 ;  /* 0x0002780601007387 */ /* 0x0009e20000100a00 */
[----:B-1----:R-:W-:-:S03]  /*241e0*/  IMAD.MOV.U32 R4, RZ, RZ, R10 ;  /* 0x000000ffff047224 */ /* 0x002fc600078e000a */
[----:B----4-:R-:W4:Y:S04]  /*241f0*/  LDL.LU.64 R6, [R1+0x2838] ;  /* 0x0028380001067983 */ /* 0x010f280000300a00 */
[----:B------:R-:W2:Y:S02]  /*24200*/  LDL.LU.64 R10, [R1+0x2830] ;  /* 0x00283000010a7983 */ /* 0x000ea40000300a00 */
[----:B--2---:R-:W-:Y:S01]  /*24210*/  HMMA.1688.F32.TF32 R16, R12, R10, R16 ;  /* 0x0000000a0c10723c */ /* 0x004fe20000081010 */
[----:B------:R-:W-:Y:S11]  /*24220*/  IMAD.MOV.U32 R5, RZ, RZ, R11 ;  /* 0x000000ffff057224 */ /* 0x000ff600078e000b */
[----:B------:R-:W-:Y:S11]  /*24230*/  @!UPT UIADD3 URZ, URZ, URZ, URZ ;  /* 0x0000003f3f3ff290 */ /* 0x000ff6000fffe03f */
[----:B------:R1:W-:Y:S04]  /*24240*/  STL.64 [R1+0x260], R16 ;  /* 0x0002601001007387 */ /* 0x0003e80000100a00 */
[----:B------:R2:W-:Y:S01]  /*24250*/  STL.64 [R1+0x268], R18 ;  /* 0x0002681201007387 */ /* 0x0005e20000100a00 */
[----:B-1----:R-:W-:-:S03]  /*24260*/  IMAD.MOV.U32 R16, RZ, RZ, R10 ;  /* 0x000000ffff107224 */ /* 0x002fc600078e000a */
[----:B--2---:R-:W2:Y:S04]  /*24270*/  LDL.LU.64 R18, [R1+0x2828] ;  /* 0x0028280001127983 */ /* 0x004ea80000300a00 */
        /* <DEDUP_REMOVED lines=8> */
[----:B------:R-:W2:Y:S04]  /*24300*/  LDL.LU.64 R10, [R1+0x2810] ;  /* 0x00281000010a7983 */ /* 0x000ea80000300a00 */
[----:B------:R-:W2:Y:S02]  /*24310*/  LDL.LU.64 R8, [R1+0x2808] ;  /* 0x0028080001087983 */ /* 0x000ea40000300a00 */
[----:B--2---:R-:W-:Y:S11]  /*24320*/  HMMA.1688.F32.TF32 R8, R12, R22, R8 ;  /* 0x000000160c08723c */ /* 0x004ff60000081008 */
[----:B------:R-:W-:Y:S11]  /*24330*/  @!UPT UIADD3 URZ, URZ, URZ, URZ ;  /* 0x0000003f3f3ff290 */ /* 0x000ff6000fffe03f */
[----:B------:R-:W-:Y:S01]  /*24340*/  @!UPT UIADD3 URZ, URZ, URZ, URZ ;  /* 0x0000003f3f3ff290 */ /* 0x000fe2000fffe03f */
[----:B------:R-:W-:Y:S04]  /*24350*/  STL.64 [R1+0x240], R8 ;  /* 0x0002400801007387 */ /* 0x000fe80000100a00 */
[----:B------:R1:W-:Y:S04]  /*24360*/  STL.64 [R1+0x248], R10 ;  /* 0x0002480a01007387 */ /* 0x0003e80000100a00 */
[----:B-1----:R-:W3:Y:S04]  /*24370*/  LDL.LU.64 R10, [R1+0x2800] ;  /* 0x00280000010a7983 */ /* 0x002ee80000300a00 */
[----:B------:R-:W3:Y:S04]  /*24380*/  LDL.LU.64 R8, [R1+0x27f8] ;  /* 0x0027f80001087983 */ /* 0x000ee80000300a00 */
[----:B------:R1:W-:Y:S02]  /*24390*/  STL.64 [R1+0x2790], R22 ;  /* 0x0027901601007387 */ /* 0x0003e40000100a00 */
[----:B-1----:R-:W-:-:S02]  /*243a0*/  IMAD.MOV.U32 R22, RZ, RZ, R20 ;  /* 0x000000ffff167224 */ /* 0x002fc400078e0014 */
[----:B------:R-:W-:-:S05]  /*243b0*/  IMAD.MOV.U32 R23, RZ, RZ, R17 ;  /* 0x000000ffff177224 */ /* 0x000fca00078e0011 */
[----:B------:R1:W-:Y:S02]  /*243c0*/  STL.64 [R1+0x27a8], R22 ;  /* 0x0027a81601007387 */ /* 0x0003e40000100a00 */
[----:B-1----:R-:W-:Y:S02]  /*243d0*/  IMAD.MOV.U32 R22, RZ, RZ, R16 ;  /* 0x000000ffff167224 */ /* 0x002fe400078e0010 */
[----:B------:R-:W-:-:S05]  /*243e0*/  IMAD.MOV.U32 R23, RZ, RZ, R5 ;  /* 0x000000ffff177224 */ /* 0x000fca00078e0005 */
[----:B------:R1:W-:Y:S04]  /*243f0*/  STL.64 [R1+0x27c0], R22 ;  /* 0x0027c01601007387 */ /* 0x0003e80000100a00 */
[----:B------:R-:W2:Y:S04]  /*24400*/  LDL.LU R20, [R1+0xb0] ;  /* 0x0000b00001147983 */ /* 0x000ea80000300800 */
[----:B------:R-:W2:Y:S04]  /*24410*/  LDL.LU R21, [R1+0xb4] ;  /* 0x0000b40001157983 */ /* 0x000ea80000300800 */
[----:B-1----:R-:W2:Y:S04]  /*24420*/  LDL.LU R22, [R1+0xb8] ;  /* 0x0000b80001167983 */ /* 0x002ea80000300800 */
[----:B------:R-:W2:Y:S02]  /*24430*/  LDL.LU R23, [R1+0xbc] ;  /* 0x0000bc0001177983 */ /* 0x000ea40000300800 */
[C---:B--2---:R-:W-:Y:S08]  /*24440*/  HMMA.1688.F32.TF32 R20, R12.reuse, R18, R20 ;  /* 0x000000120c14723c */ /* 0x044ff00000081014 */
[----:B---3--:R-:W-:Y:S01]  /*24450*/  HMMA.1688.F32.TF32 R16, R12, R26, R8 ;  /* 0x0000001a0c10723c */ /* 0x008fe20000081008 */
[----:B------:R-:W2:Y:S11]  /*24460*/  LDL.LU R8, [R1+0x90] ;  /* 0x0000900001087983 */ /* 0x000eb60000300800 */
[----:B------:R-:W-:Y:S03]  /*24470*/  @!UPT UIADD3 URZ, URZ, URZ, URZ ;  /* 0x0000003f3f3ff290 */ /* 0x000fe6000fffe03f */
[----:B------:R-:W-:Y:S04]  /*24480*/  STL.64 [R1+0x1e0], R20 ;  /* 0x0001e01401007387 */ /* 0x000fe80000100a00 */
[----:B------:R-:W-:Y:S04]  /*24490*/  STL.64 [R1+0x1e8], R22 ;  /* 0x0001e81601007387 */ /* 0x000fe80000100a00 */
[----:B------:R-:W-:Y:S04]  /*244a0*/  STL.64 [R1+0x180], R16 ;  /* 0x0001801001007387 */ /* 0x000fe80000100a00 */
[----:B------:R4:W-:Y:S04]  /*244b0*/  STL.64 [R1+0x188], R18 ;  /* 0x0001881201007387 */ /* 0x0009e80000100a00 */
[----:B------:R-:W2:Y:S04]  /*244c0*/  LDL.LU R9, [R1+0x94] ;  /* 0x0000940001097983 */ /* 0x000ea80000300800 */
[----:B------:R-:W2:Y:S04]  /*244d0*/  LDL.LU R10, [R1+0x98] ;  /* 0x00009800010a7983 */ /* 0x000ea80000300800 */
[----:B------:R-:W2:Y:S01]  /*244e0*/  LDL.LU R11, [R1+0x9c] ;  /* 0x00009c00010b7983 */ /* 0x000ea20000300800 */
[----:B----4-:R-:W-:-:S03]  /*244f0*/  IMAD.MOV.U32 R18, RZ, RZ, R6 ;  /* 0x000000ffff127224 */ /* 0x010fc600078e0006 */
[----:B------:R-:W3:Y:S01]  /*24500*/  LDL.LU R16, [R1+0x80] ;  /* 0x0000800001107983 */ /* 0x000ee20000300800 */
[----:B------:R-:W-:-:S03]  /*24510*/  IMAD.MOV.U32 R19, RZ, RZ, R7 ;  /* 0x000000ffff137224 */ /* 0x000fc600078e0007 */
[----:B------:R-:W3:Y:S04]  /*24520*/  LDL.LU R17, [R1+0x84] ;  /* 0x0000840001117983 */ /* 0x000ee80000300800 */
[----:B------:R-:W2:Y:S04]  /*24530*/  LDL.LU R6, [R1+0x27f4] ;  /* 0x0027f40001067983 */ /* 0x000ea80000300800 */
[----:B------:R-:W2:Y:S04]  /*24540*/  LDL.LU R7, [R1+0x27f0] ;  /* 0x0027f00001077983 */ /* 0x000ea80000300800 */
[----:B------:R1:W-:Y:S04]  /*24550*/  STL.64 [R1+0x2768], R26 ;  /* 0x0027681a01007387 */ /* 0x0003e80000100a00 */
[----:B-1----:R-:W4:Y:S04]  /*24560*/  LDL.LU.64 R26, [R1+0x18] ;  /* 0x00001800011a7983 */ /* 0x002f280000300a00 */
[----:B----4-:R1:W-:Y:S04]  /*24570*/  STL.64 [R1+0x2788], R26 ;  /* 0x0027881a01007387 */ /* 0x0103e80000100a00 */
[----:B------:R-:W4:Y:S04]  /*24580*/  LDL.LU R24, [R1+0x170] ;  /* 0x0001700001187983 */ /* 0x000f280000300800 */
[----:B------:R-:W4:Y:S04]  /*24590*/  LDL.LU R25, [R1+0x174] ;  /* 0x0001740001197983 */ /* 0x000f280000300800 */
[----:B-1----:R-:W2:Y:S04]  /*245a0*/  LDL.LU R26, [R1+0x178] ;  /* 0x00017800011a7983 */ /* 0x002ea80000300800 */
[----:B------:R-:W2:Y:S04]  /*245b0*/  LDL.LU R27, [R1+0x17c] ;  /* 0x00017c00011b7983 */ /* 0x000ea80000300800 */
[----:B--2---:R-:W-:Y:S04]  /*245c0*/  STL.64 [R1+0x27a0], R26 ;  /* 0x0027a01a01007387 */ /* 0x004fe80000100a00 */
[----:B----4-:R1:W-:Y:S04]  /*245d0*/  STL.64 [R1+0x2798], R24 ;  /* 0x0027981801007387 */ /* 0x0103e80000100a00 */
[----:B-1----:R-:W2:Y:S04]  /*245e0*/  LDL.LU R24, [R1+0x1c0] ;  /* 0x0001c00001187983 */ /* 0x002ea80000300800 */
[----:B------:R-:W2:Y:S04]  /*245f0*/  LDL.LU R25, [R1+0x1c4] ;  /* 0x0001c40001197983 */ /* 0x000ea80000300800 */
[----:B------:R-:W4:Y:S04]  /*24600*/  LDL.LU R26, [R1+0x1c8] ;  /* 0x0001c800011a7983 */ /* 0x000f280000300800 */
[----:B------:R-:W4:Y:S01]  /*24610*/  LDL.LU R27, [R1+0x1cc] ;  /* 0x0001cc00011b7983 */ /* 0x000f220000300800 */
[----:B------:R-:W-:Y:S03]  /*24620*/  HMMA.1688.F32.TF32 R8, R12, R6, R8 ;  /* 0x000000060c08723c */ /* 0x000fe60000081008 */
[----:B----4-:R-:W-:Y:S04]  /*24630*/  STL.64 [R1+0x27b8], R26 ;  /* 0x0027b81a01007387 */ /* 0x010fe80000100a00 */
[----:B--2---:R1:W-:Y:S04]  /*24640*/  STL.64 [R1+0x27b0], R24 ;  /* 0x0027b01801007387 */ /* 0x0043e80000100a00 */
[----:B-1----:R-:W2:Y:S04]  /*24650*/  LDL.LU R24, [R1+0x1d0] ;  /* 0x0001d00001187983 */ /* 0x002ea80000300800 */
[----:B------:R-:W2:Y:S04]  /*24660*/  LDL.LU R25, [R1+0x1d4] ;  /* 0x0001d40001197983 */ /* 0x000ea80000300800 */
[----:B------:R-:W4:Y:S04]  /*24670*/  LDL.LU R26, [R1+0x1d8] ;  /* 0x0001d800011a7983 */ /* 0x000f280000300800 */
[----:B------:R-:W4:Y:S04]  /*24680*/  LDL.LU R27, [R1+0x1dc] ;  /* 0x0001dc00011b7983 */ /* 0x000f280000300800 */
[----:B----4-:R-:W-:Y:S04]  /*24690*/  STL.64 [R1+0x27d0], R26 ;  /* 0x0027d01a01007387 */ /* 0x010fe80000100a00 */
[----:B--2---:R1:W-:Y:S04]  /*246a0*/  STL.64 [R1+0x27c8], R24 ;  /* 0x0027c81801007387 */ /* 0x0043e80000100a00 */
[----:B-1----:R-:W2:Y:S04]  /*246b0*/  LDL.LU R24, [R1+0x200] ;  /* 0x0002000001187983 */ /* 0x002ea80000300800 */
[----:B------:R-:W2:Y:S04]  /*246c0*/  LDL.LU R25, [R1+0x204] ;  /* 0x0002040001197983 */ /* 0x000ea80000300800 */
[----:B------:R-:W2:Y:S04]  /*246d0*/  LDL.LU R26, [R1+0x208] ;  /* 0x00020800011a7983 */ /* 0x000ea80000300800 */
[----:B------:R-:W2:Y:S04]  /*246e0*/  LDL.LU R27, [R1+0x20c] ;  /* 0x00020c00011b7983 */ /* 0x000ea80000300800 */
[----:B------:R-:W-:Y:S04]  /*246f0*/  STL.64 [R1+0xf0], R8 ;  /* 0x0000f00801007387 */ /* 0x000fe80000100a00 */
[----:B------:R1:W-:Y:S04]  /*24700*/  STL.64 [R1+0xf8], R10 ;  /* 0x0000f80a01007387 */ /* 0x0003e80000100a00 */
[----:B-1----:R-:W3:Y:S01]  /*24710*/  LDL.LU.64 R10, [R1+0x27e8] ;  /* 0x0027e800010a7983 */ /* 0x002ee20000300a00 */
[----:B------:R-:W-:-:S03]  /*24720*/  IMAD.MOV.U32 R22, RZ, RZ, R4 ;  /* 0x000000ffff167224 */ /* 0x000fc600078e0004 */
[----:B------:R1:W-:Y:S04]  /*24730*/  STL.64 [R1+0x2760], R6 ;  /* 0x0027600601007387 */ /* 0x0003e80000100a00 */
[----:B------:R-:W4:Y:S04]  /*24740*/  LDL.LU R4, [R1+0x130] ;  /* 0x0001300001047983 */ /* 0x000f280000300800 */
[----:B------:R-:W4:Y:S04]  /*24750*/  LDL.LU R5, [R1+0x134] ;  /* 0x0001340001057983 */ /* 0x000f280000300800 */
[----:B-1----:R-:W4:Y:S04]  /*24760*/  LDL.LU R6, [R1+0x138] ;  /* 0x0001380001067983 */ /* 0x002f280000300800 */
[----:B------:R-:W4:Y:S01]  /*24770*/  LDL.LU R7, [R1+0x13c] ;  /* 0x00013c0001077983 */ /* 0x000f220000300800 */
[----:B---3--:R-:W-:Y:S03]  /*24780*/  HMMA.1688.F32.TF32 R12, R12, R10, R16 ;  /* 0x0000000a0c0c723c */ /* 0x008fe60000081010 */
[----:B------:R-:W2:Y:S04]  /*24790*/  LDL.LU.64 R18, [R1+0x27e0] ;  /* 0x0027e00001127983 */ /* 0x000ea80000300a00 */
[----:B------:R-:W2:Y:S01]  /*247a0*/  LDL.LU.64 R16, [R1+0x27d8] ;  /* 0x0027d80001107983 */ /* 0x000ea20000300a00 */
[----:B------:R-:W-:Y:S11]  /*247b0*/  IMAD.MOV.U32 R23, RZ, RZ, R3 ;  /* 0x000000ffff177224 */ /* 0x000ff600078e0003 */
[----:B------:R-:W-:Y:S04]  /*247c0*/  @!UPT UIADD3 URZ, URZ, URZ, URZ ;  /* 0x0000003f3f3ff290 */ /* 0x000fe8000fffe03f */
[----:B------:R1:W-:Y:S04]  /*247d0*/  STL.64 [R1+0xe0], R12 ;  /* 0x0000e00c01007387 */ /* 0x0003e80000100a00 */
[----:B------:R3:W-:Y:S04]  /*247e0*/  STL.64 [R1+0xe8], R14 ;  /* 0x0000e80e01007387 */ /* 0x0007e80000100a00 */
[----:B-1----:R-:W4:Y:S04]  /*247f0*/  LDL.LU R12, [R1+0x160] ;  /* 0x00016000010c7983 */ /* 0x002f280000300800 */
[----:B------:R-:W4:Y:S04]  /*24800*/  LDL.LU R13, [R1+0x164] ;  /* 0x00016400010d7983 */ /* 0x000f280000300800 */
[----:B---3--:R-:W3:Y:S04]  /*24810*/  LDL.LU R14, [R1+0x168] ;  /* 0x00016800010e7983 */ /* 0x008ee80000300800 */
[----:B------:R-:W3:Y:S01]  /*24820*/  LDL.LU R15, [R1+0x16c] ;  /* 0x00016c00010f7983 */ /* 0x000ee20000300800 */
        /* <DEDUP_REMOVED lines=8> */
[----:B------:R-:W2:Y:S04]  /*248b0*/  LDL.LU.64 R26, [R1+0x27b8] ;  /* 0x0027b800011a7983 */ /* 0x000ea80000300a00 */
[----:B------:R-:W2:Y:S11]  /*248c0*/  LDL.LU.64 R24, [R1+0x27b0] ;  /* 0x0027b00001187983 */ /* 0x000eb60000300a00 */
[----:B------:R-:W-:Y:S06]  /*248d0*/  @!UPT UIADD3 URZ, URZ, URZ, URZ ;  /* 0x0000003f3f3ff290 */ /* 0x000fec000fffe03f */
        /* <DEDUP_REMOVED lines=10> */
[----:B--2---:R-:W-:Y:S01]  /*24980*/  HMMA.1688.F32.TF32 R24, R16, R22, R24 ;  /* 0x000000161018723c */ /* 0x004fe20000081018 */
[----:B------:R-:W-:-:S02]  /*24990*/  IMAD.MOV.U32 R3, RZ, RZ, R22 ;  /* 0x000000ffff037224 */ /* 0x000fc400078e0016 */
[----:B------:R-:W-:Y:S11]  /*249a0*/  IMAD.MOV.U32 R29, RZ, RZ, R23 ;  /* 0x000000ffff1d7224 */ /* 0x000ff600078e0017 */
[----:B------:R-:W-:Y:S09]  /*249b0*/  @!UPT UIADD3 URZ, URZ, URZ, URZ ;  /* 0x0000003f3f3ff290 */ /* 0x000ff2000fffe03f */
[----:B------:R-:W-:Y:S04]  /*249c0*/  STL.64 [R1+0xa0], R24 ;  /* 0x0000a01801007387 */ /* 0x000fe80000100a00 */
[----:B------:R1:W-:Y:S04]  /*249d0*/  STL.64 [R1+0xa8], R26 ;  /* 0x0000a81a01007387 */ /* 0x0003e80000100a00 */
[----:B-1----:R-:W2:Y:S04]  /*249e0*/  LDL.LU.64 R26, [R1+0x2788] ;  /* 0x00278800011a7983 */ /* 0x002ea80000300a00 */
[----:B------:R-:W2:Y:S04]  /*249f0*/  LDL.LU.64 R22, [R1+0x2780] ;  /* 0x0027800001167983 */ /* 0x000ea80000300a00 */
[----:B------:R-:W2:Y:S02]  /*24a00*/  LDL.LU.64 R20, [R1+0x2778] ;  /* 0x0027780001147983 */ /* 0x000ea40000300a00 */
[----:B--2---:R-:W-:Y:S11]  /*24a10*/  HMMA.1688.F32.TF32 R20, R16, R26, R20 ;  /* 0x0000001a1014723c */ /* 0x004ff60000081014 */
[----:B------:R-:W-:Y:S11]  /*24a20*/  @!UPT UIADD3 URZ, URZ, URZ, URZ ;  /* 0x0000003f3f3ff290 */ /* 0x000ff6000fffe03f */
[----:B------:R-:W-:Y:S01]  /*24a30*/  @!UPT UIADD3 URZ, URZ, URZ, URZ ;  /* 0x0000003f3f3ff290 */ /* 0x000fe2000fffe03f */
[----:B------:R1:W-:Y:S04]  /*24a40*/  STL.64 [R1+0x90], R20 ;  /* 0x0000901401007387 */ /* 0x0003e80000100a00 */
[----:B------:R2:W-:Y:S01]  /*24a50*/  STL.64 [R1+0x98], R22 ;  /* 0x0000981601007387 */ /* 0x0005e20000100a00 */
[----:B-1----:R-:W-:-:S03]  /*24a60*/  IMAD.MOV.U32 R20, RZ, RZ, R27 ;  /* 0x000000ffff147224 */ /* 0x002fc600078e001b */
[----:B--2---:R-:W2:Y:S01]  /*24a70*/  LDL.LU R23, [R1+0x2774] ;  /* 0x0027740001177983 */ /* 0x004ea20000300800 */
[----:B------:R-:W-:-:S03]  /*24a80*/  IMAD.MOV.U32 R22, RZ, RZ, R26 ;  /* 0x000000ffff167224 */ /* 0x000fc600078e001a */
[----:B------:R-:W2:Y:S04]  /*24a90*/  LDL.LU R21, [R1+0x2770] ;  /* 0x0027700001157983 */ /* 0x000ea80000300800 */
[----:B------:R-:W4:Y:S02]  /*24aa0*/  LDL.LU.64 R26, [R1+0x2768] ;  /* 0x00276800011a7983 */ /* 0x000f240000300a00 */
[----:B----4-:R-:W-:Y:S02]  /*24ab0*/  HMMA.1688.F32.TF32 R24, R16, R26, R4 ;  /* 0x0000001a1018723c */ /* 0x010fe40000081004 */
[----:B------:R-:W3:Y:S11]  /*24ac0*/  LDL.LU.64 R6, [R1+0x2760] ;  /* 0x0027600001067983 */ /* 0x000ef60000300a00 */
[----:B------:R-:W-:Y:S11]  /*24ad0*/  @!UPT UIADD3 URZ, URZ, URZ, URZ ;  /* 0x0000003f3f3ff290 */ /* 0x000ff6000fffe03f */
[----:B------:R-:W-:Y:S02]  /*24ae0*/  IMAD.MOV.U32 R5, RZ, RZ, R26 ;  /* 0x000000ffff057224 */ /* 0x000fe400078e001a */
[----:B------:R-:W-:Y:S02]  /*24af0*/  IMAD.MOV.U32 R4, RZ, RZ, R27 ;  /* 0x000000ffff047224 */ /* 0x000fe400078e001b */
[----:B------:R-:W-:Y:S01]  /*24b00*/  IMAD.MOV.U32 R9, RZ, RZ, R24 ;  /* 0x000000ffff097224 */ /* 0x000fe200078e0018 */
[----:B------:R-:W4:Y:S01]  /*24b10*/  LDL.LU.64 R26, [R1+0x2758] ;  /* 0x00275800011a7983 */ /* 0x000f220000300a00 */
[----:B------:R-:W-:-:S03]  /*24b20*/  IMAD.MOV.U32 R8, RZ, RZ, R25 ;  /* 0x000000ffff087224 */ /* 0x000fc600078e0019 */
[----:B------:R-:W4:Y:S01]  /*24b30*/  LDL.LU.64 R24, [R1+0x2750] ;  /* 0x0027500001187983 */ /* 0x000f220000300a00 */
[C---:B---3--:R-:W-:Y:S03]  /*24b40*/  HMMA.1688.F32.TF32 R12, R16.reuse, R6, R12 ;  /* 0x00000006100c723c */ /* 0x048fe6000008100c */
[----:B------:R-:W-:Y:S04]  /*24b50*/  STL.64 [R1+0x26b0], R6 ;  /* 0x0026b00601007387 */ /* 0x000fe80000100a00 */
[----:B------:R-:W-:Y:S11]  /*24b60*/  STL.64 [R1+0x26a8], R4 ;  /* 0x0026a80401007387 */ /* 0x000ff60000100a00 */
[----:B------:R-:W-:Y:S05]  /*24b70*/  @!UPT UIADD3 URZ, URZ, URZ, URZ ;  /* 0x0000003f3f3ff290 */ /* 0x000fea000fffe03f */
[----:B------:R-:W-:Y:S04]  /*24b80*/  STL.64 [R1+0x2500], R14 ;  /* 0x0025000e01007387 */ /* 0x000fe80000100a00 */
[----:B------:R1:W-:Y:S04]  /*24b90*/  STL.64 [R1+0x24f8], R12 ;  /* 0x0024f80c01007387 */ /* 0x0003e80000100a00 */
[----:B------:R-:W-:Y:S04]  /*24ba0*/  STL.64 [R1+0x26a0], R10 ;  /* 0x0026a00a01007387 */ /* 0x000fe80000100a00 */
[----:B------:R3:W-:Y:S01]  /*24bb0*/  STL.64 [R1+0x2698], R8 ;  /* 0x0026980801007387 */ /* 0x0007e20000100a00 */
[----:B----4-:R-:W-:Y:S03]  /*24bc0*/  HMMA.1688.F32.TF32 R16, R16, R10, R24 ;  /* 0x0000000a1010723c */ /* 0x010fe60000081018 */
[----:B-1----:R-:W4:Y:S04]  /*24bd0*/  LDL.LU R12, [R1+0x60] ;  /* 0x00006000010c7983 */ /* 0x002f280000300800 */
[----:B------:R-:W4:Y:S04]  /*24be0*/  LDL.LU R13, [R1+0x64] ;  /* 0x00006400010d7983 */ /* 0x000f280000300800 */
[----:B------:R-:W2:Y:S04]  /*24bf0*/  LDL.LU R14, [R1+0x68] ;  /* 0x00006800010e7983 */ /* 0x000ea80000300800 */
[----:B------:R-:W2:Y:S04]  /*24c00*/  LDL.LU R15, [R1+0x6c] ;  /* 0x00006c00010f7983 */ /* 0x000ea80000300800 */
[----:B------:R-:W2:Y:S04]  /*24c10*/  LDL.LU R24, [R1+0x210] ;  /* 0x0002100001187983 */ /* 0x000ea80000300800 */
[----:B------:R-:W2:Y:S04]  /*24c20*/  LDL.LU R25, [R1+0x214] ;  /* 0x0002140001197983 */ /* 0x000ea80000300800 */
[----:B------:R-:W2:Y:S04]  /*24c30*/  LDL.LU R26, [R1+0x218] ;  /* 0x00021800011a7983 */ /* 0x000ea80000300800 */
[----:B------:R-:W2:Y:S04]  /*24c40*/  LDL.LU R27, [R1+0x21c] ;  /* 0x00021c00011b7983 */ /* 0x000ea80000300800 */
[----:B---3--:R-:W3:Y:S04]  /*24c50*/  LDL.LU R8, [R1+0x220] ;  /* 0x0002200001087983 */ /* 0x008ee80000300800 */
[----:B------:R-:W3:Y:S04]  /*24c60*/  LDL.LU R9, [R1+0x224] ;  /* 0x0002240001097983 */ /* 0x000ee80000300800 */
[----:B------:R-:W2:Y:S04]  /*24c70*/  LDL.LU R10, [R1+0x228] ;  /* 0x00022800010a7983 */ /* 0x000ea80000300800 */
[----:B------:R-:W2:Y:S04]  /*24c80*/  LDL.LU R11, [R1+0x22c] ;  /* 0x00022c00010b7983 */ /* 0x000ea80000300800 */
[----:B------:R-:W3:Y:S04]  /*24c90*/  LDL.LU R4, [R1+0x290] ;  /* 0x0002900001047983 */ /* 0x000ee80000300800 */
[----:B------:R-:W4:Y:S04]  /*24ca0*/  LDL.LU R5, [R1+0x294] ;  /* 0x0002940001057983 */ /* 0x000f280000300800 */
[----:B------:R-:W4:Y:S04]  /*24cb0*/  LDL.LU R6, [R1+0x298] ;  /* 0x0002980001067983 */ /* 0x000f280000300800 */
[----:B------:R-:W4:Y:S04]  /*24cc0*/  LDL.LU R7, [R1+0x29c] ;  /* 0x00029c0001077983 */ /* 0x000f280000300800 */
[----:B--2---:R1:W-:Y:S04]  /*24cd0*/  STL.64 [R1+0x2720], R10 ;  /* 0x0027200a01007387 */ /* 0x0043e80000100a00 */
[----:B---3--:R-:W-:Y:S04]  /*24ce0*/  STL.64 [R1+0x2718], R8 ;  /* 0x0027180801007387 */ /* 0x008fe80000100a00 */
[----:B-1----:R-:W2:Y:S04]  /*24cf0*/  LDL.LU.64 R10, [R1+0x48] ;  /* 0x00004800010a7983 */ /* 0x002ea80000300a00 */
[----:B--2---:R1:W-:Y:S04]  /*24d00*/  STL.64 [R1+0x2730], R10 ;  /* 0x0027300a01007387 */ /* 0x0043e80000100a00 */
[----:B-1----:R-:W2:Y:S04]  /*24d10*/  LDL.LU.64 R10, [R1+0x58] ;  /* 0x00005800010a7983 */ /* 0x002ea80000300a00 */
[----:B------:R1:W-:Y:S04]  /*24d20*/  STL.64 [R1+0x2710], R26 ;  /* 0x0027101a01007387 */ /* 0x0003e80000100a00 */
[----:B------:R3:W-:Y:S04]  /*24d30*/  STL.64 [R1+0x2708], R24 ;  /* 0x0027081801007387 */ /* 0x0007e80000100a00 */
[----:B-1----:R-:W2:Y:S04]  /*24d40*/  LDL.LU.64 R26, [R1+0x38] ;  /* 0x00003800011a7983 */ /* 0x002ea80000300a00 */
[----:B--2---:R1:W-:Y:S04]  /*24d50*/  STL.64 [R1+0x2728], R26 ;  /* 0x0027281a01007387 */ /* 0x0043e80000100a00 */
[----:B---3--:R-:W2:Y:S04]  /*24d60*/  LDL.LU R24, [R1+0x230] ;  /* 0x0002300001187983 */ /* 0x008ea80000300800 */
[----:B------:R-:W2:Y:S04]  /*24d70*/  LDL.LU R25, [R1+0x234] ;  /* 0x0002340001197983 */ /* 0x000ea80000300800 */
[----:B-1----:R-:W2:Y:S04]  /*24d80*/  LDL.LU R26, [R1+0x238] ;  /* 0x00023800011a7983 */ /* 0x002ea80000300800 */
[----:B------:R-:W2:Y:S04]  /*24d90*/  LDL.LU R27, [R1+0x23c] ;  /* 0x00023c00011b7983 */ /* 0x000ea80000300800 */
[----:B------:R-:W-:Y:S04]  /*24da0*/  STL.64 [R1+0x2600], R14 ;  /* 0x0026000e01007387 */ /* 0x000fe80000100a00 */
[----:B----4-:R1:W-:Y:S04]  /*24db0*/  STL.64 [R1+0x25f8], R12 ;  /* 0x0025f80c01007387 */ /* 0x0103e80000100a00 */
[----:B-1----:R-:W3:Y:S04]  /*24dc0*/  LDL.LU R12, [R1+0x100] ;  /* 0x00010000010c7983 */ /* 0x002ee80000300800 */
[----:B------:R-:W3:Y:S04]  /*24dd0*/  LDL.LU R13, [R1+0x104] ;  /* 0x00010400010d7983 */ /* 0x000ee80000300800 */
[----:B------:R-:W4:Y:S04]  /*24de0*/  LDL.LU R14, [R1+0x108] ;  /* 0x00010800010e7983 */ /* 0x000f280000300800 */
[----:B------:R-:W4:Y:S04]  /*24df0*/  LDL.LU R15, [R1+0x10c] ;  /* 0x00010c00010f7983 */ /* 0x000f280000300800 */
[----:B----4-:R1:W-:Y:S04]  /*24e00*/  STL.64 [R1+0x2610], R14 ;  /* 0x0026100e01007387 */ /* 0x0103e80000100a00 */
[----:B---3--:R-:W-:Y:S01]  /*24e10*/  STL.64 [R1+0x2608], R12 ;  /* 0x0026080c01007387 */ /* 0x008fe20000100a00 */
[----:B-1----:R-:W-:-:S03]  /*24e20*/  IMAD.MOV.U32 R14, RZ, RZ, R22 ;  /* 0x000000ffff0e7224 */ /* 0x002fc600078e0016 */
[----:B------:R-:W3:Y:S01]  /*24e30*/  LDL.LU R22, [R1+0x274c] ;  /* 0x00274c0001167983 */ /* 0x000ee20000300800 */
[----:B------:R-:W-:-:S03]  /*24e40*/  IMAD.MOV.U32 R15, RZ, RZ, R20 ;  /* 0x000000ffff0f7224 */ /* 0x000fc600078e0014 */
[----:B------:R-:W3:Y:S04]  /*24e50*/  LDL.LU R20, [R1+0x2748] ;  /* 0x0027480001147983 */ /* 0x000ee80000300800 */
[----:B------:R1:W-:Y:S04]  /*24e60*/  STL.64 [R1+0x2510], R18 ;  /* 0x0025101201007387 */ /* 0x0003e80000100a00 */
[----:B------:R4:W-:Y:S01]  /*24e70*/  STL.64 [R1+0x2508], R16 ;  /* 0x0025081001007387 */ /* 0x0009e20000100a00 */
[----:B-1----:R-:W-:-:S03]  /*24e80*/  IMAD.MOV.U32 R18, RZ, RZ, R28 ;  /* 0x000000ffff127224 */ /* 0x002fc600078e001c */
[----:B----4-:R-:W4:Y:S04]  /*24e90*/  LDL.LU R16, [R1+0x70] ;  /* 0x0000700001107983 */ /* 0x010f280000300800 */
[----:B------:R-:W4:Y:S04]  /*24ea0*/  LDL.LU R17, [R1+0x74] ;  /* 0x0000740001117983 */ /* 0x000f280000300800 */
[----:B------:R-:W2:Y:S04]  /*24eb0*/  LDL.LU R28, [R1+0x2744] ;  /* 0x00274400011c7983 */ /* 0x000ea80000300800 */
[----:B------:R-:W2:Y:S04]  /*24ec0*/  LDL.LU R19, [R1+0x7c] ;  /* 0x00007c0001137983 */ /* 0x000ea80000300800 */
[----:B--2---:R-:W-:Y:S04]  /*24ed0*/  STL.64 [R1+0x2620], R18 ;  /* 0x0026201201007387 */ /* 0x004fe80000100a00 */
[----:B----4-:R1:W-:Y:S04]  /*24ee0*/  STL.64 [R1+0x2618], R16 ;  /* 0x0026181001007387 */ /* 0x0103e80000100a00 */
[----:B-1----:R-:W2:Y:S04]  /*24ef0*/  LDL.LU R16, [R1+0x120] ;  /* 0x0001200001107983 */ /* 0x002ea80000300800 */
[----:B------:R-:W2:Y:S04]  /*24f00*/  LDL.LU R17, [R1+0x124] ;  /* 0x0001240001117983 */ /* 0x000ea80000300800 */
[----:B------:R-:W4:Y:S01]  /*24f10*/  LDL.LU R18, [R1+0x128] ;  /* 0x0001280001127983 */ /* 0x000f220000300800 */
[----:B---3--:R-:W-:Y:S01]  /*24f20*/  HMMA.1688.F32.TF32 R4, R20, R10, R4 ;  /* 0x0000000a1404723c */ /* 0x008fe20000081004 */
[----:B------:R-:W-:-:S02]  /*24f30*/  IMAD.MOV.U32 R19, RZ, RZ, R28 ;  /* 0x000000ffff137224 */ /* 0x000fc400078e001c */
[----:B------:R-:W3:Y:S04]  /*24f40*/  LDL.LU R28, [R1+0x2740] ;  /* 0x00274000011c7983 */ /* 0x000ee80000300800 */
[----:B----4-:R1:W-:Y:S04]  /*24f50*/  STL.64 [R1+0x2630], R18 ;  /* 0x0026301201007387 */ /* 0x0103e80000100a00 */
[----:B--2---:R-:W-:Y:S01]  /*24f60*/  STL.64 [R1+0x2628], R16 ;  /* 0x0026281001007387 */ /* 0x004fe20000100a00 */
[----:B-1----:R-:W-:-:S03]  /*24f70*/  IMAD.MOV.U32 R18, RZ, RZ, R3 ;  /* 0x000000ffff127224 */ /* 0x002fc600078e0003 */
[----:B------:R-:W2:Y:S01]  /*24f80*/  LDL.LU R3, [R1+0x273c] ;  /* 0x00273c0001037983 */ /* 0x000ea20000300800 */
[----:B------:R-:W-:-:S03]  /*24f90*/  IMAD.MOV.U32 R19, RZ, RZ, R29 ;  /* 0x000000ffff137224 */ /* 0x000fc600078e001d */
[----:B------:R-:W4:Y:S04]  /*24fa0*/  LDL.LU R29, [R1+0x2738] ;  /* 0x00273800011d7983 */ /* 0x000f280000300800 */
[----:B------:R1:W-:Y:S04]  /*24fb0*/  STL.64 [R1+0x150], R4 ;  /* 0x0001500401007387 */ /* 0x0003e80000100a00 */
[----:B------:R2:W-:Y:S01]  /*24fc0*/  STL.64 [R1+0x158], R6 ;  /* 0x0001580601007387 */ /* 0x0005e20000100a00 */
[----:B-1----:R-:W-:Y:S02]  /*24fd0*/  IMAD.MOV.U32 R5, RZ, RZ, R10 ;  /* 0x000000ffff057224 */ /* 0x002fe400078e000a */
[----:B------:R-:W-:-:S02]  /*24fe0*/  IMAD.MOV.U32 R4, RZ, RZ, R11 ;  /* 0x000000ffff047224 */ /* 0x000fc400078e000b */
[----:B------:R-:W2:Y:S02]  /*24ff0*/  LDL.LU.64 R10, [R1+0x2730] ;  /* 0x00273000010a7983 */ /* 0x000ea40000300a00 */
[C---:B--2---:R-:W-:Y:S01]  /*25000*/  HMMA.1688.F32.TF32 R24, R20.reuse, R10, R24 ;  /* 0x0000000a1418723c */ /* 0x044fe20000081018 */
[----:B------:R-:W-:Y:S02]  /*25010*/  IMAD.MOV.U32 R7, RZ, RZ, R10 ;  /* 0x000000ffff077224 */ /* 0x000fe400078e000a */
[----:B------:R-:W-:Y:S11]  /*25020*/  IMAD.MOV.U32 R6, RZ, RZ, R11 ;  /* 0x000000ffff067224 */ /* 0x000ff600078e000b */
[----:B------:R-:W-:Y:S09]  /*25030*/  @!UPT UIADD3 URZ, URZ, URZ, URZ ;  /* 0x0000003f3f3ff290 */ /* 0x000ff2000fffe03f */
[----:B------:R-:W-:Y:S04]  /*25040*/  STL.64 [R1+0x300], R24 ;  /* 0x0003001801007387 */ /* 0x000fe80000100a00 */
[----:B------:R1:W-:Y:S04]  /*25050*/  STL.64 [R1+0x308], R26 ;  /* 0x0003081a01007387 */ /* 0x0003e80000100a00 */
[----:B-1----:R-:W2:Y:S04]  /*25060*/  LDL.LU.64 R26, [R1+0x2728] ;  /* 0x00272800011a7983 */ /* 0x002ea80000300a00 */
[----:B------:R-:W2:Y:S04]  /*25070*/  LDL.LU.64 R10, [R1+0x2720] ;  /* 0x00272000010a7983 */ /* 0x000ea80000300a00 */
[----:B------:R-:W2:Y:S02]  /*25080*/  LDL.LU.64 R8, [R1+0x2718] ;  /* 0x0027180001087983 */ /* 0x000ea40000300a00 */
[C---:B--2---:R-:W-:Y:S11]  /*25090*/  HMMA.1688.F32.TF32 R8, R20.reuse, R26, R8 ;  /* 0x0000001a1408723c */ /* 0x044ff60000081008 */
[----:B------:R-:W-:Y:S11]  /*250a0*/  @!UPT UIADD3 URZ, URZ, URZ, URZ ;  /* 0x0000003f3f3ff290 */ /* 0x000ff6000fffe03f */
[----:B------:R-:W-:Y:S01]  /*250b0*/  @!UPT UIADD3 URZ, URZ, URZ, URZ ;  /* 0x0000003f3f3ff290 */ /* 0x000fe2000fffe03f */
[----:B------:R1:W-:Y:S04]  /*250c0*/  STL.64 [R1+0x130], R8 ;  /* 0x0001300801007387 */ /* 0x0003e80000100a00 */
[----:B------:R-:W-:Y:S01]  /*250d0*/  STL.64 [R1+0x138], R10 ;  /* 0x0001380a01007387 */ /* 0x000fe20000100a00 */
[----:B-1----:R-:W-:Y:S02]  /*250e0*/  IMAD.MOV.U32 R9, RZ, RZ, R26 ;  /* 0x000000ffff097224 */ /* 0x002fe400078e001a */
[----:B------:R-:W-:Y:S02]  /*250f0*/  IMAD.MOV.U32 R8, RZ, RZ, R27 ;  /* 0x000000ffff087224 */ /* 0x000fe400078e001b */
[----:B------:R-:W2:Y:S04]  /*25100*/  LDL.LU.64 R26, [R1+0x2710] ;  /* 0x00271000011a7983 */ /* 0x000ea80000300a00 */
[----:B------:R-:W2:Y:S04]  /*25110*/  LDL.LU.64 R24, [R1+0x2708] ;  /* 0x0027080001187983 */ /* 0x000ea80000300a00 */
[----:B------:R1:W-:Y:S01]  /*25120*/  STL.64 [R1+0x2640], R18 ;  /* 0x0026401201007387 */ /* 0x0003e20000100a00 */
[----:B--2---:R-:W-:Y:S07]  /*25130*/  HMMA.1688.F32.TF32 R24, R20, R18, R24 ;  /* 0x000000121418723c */ /* 0x004fee0000081018 */
[----:B-1----:R-:W-:-:S02]  /*25140*/  IMAD.MOV.U32 R18, RZ, RZ, R9 ;  /* 0x000000ffff127224 */ /* 0x002fc400078e0009 */
[----:B------:R-:W-:Y:S11]  /*25150*/  IMAD.MOV.U32 R19, RZ, RZ, R8 ;  /* 0x000000ffff137224 */ /* 0x000ff600078e0008 */
[----:B------:R-:W-:Y:S03]  /*25160*/  @!UPT UIADD3 URZ, URZ, URZ, URZ ;  /* 0x0000003f3f3ff290 */ /* 0x000fe6000fffe03f */
[----:B------:R1:W-:Y:S04]  /*25170*/  STL.64 [R1+0x2f0], R24 ;  /* 0x0002f01801007387 */ /* 0x0003e80000100a00 */
[----:B------:R2:W-:Y:S04]  /*25180*/  STL.64 [R1+0x2f8], R26 ;  /* 0x0002f81a01007387 */ /* 0x0005e80000100a00 */
[----:B------:R-:W-:Y:S04]  /*25190*/  STL.64 [R1+0x2658], R18 ;  /* 0x0026581201007387 */ /* 0x000fe80000100a00 */
[----:B-1----:R-:W3:Y:S04]  /*251a0*/  LDL.LU R24, [R1+0x140] ;  /* 0x0001400001187983 */ /* 0x002ee80000300800 */
[----:B------:R-:W3:Y:S04]  /*251b0*/  LDL.LU R25, [R1+0x144] ;  /* 0x0001440001197983 */ /* 0x000ee80000300800 */
[----:B--2---:R-:W2:Y:S04]  /*251c0*/  LDL.LU R26, [R1+0x148] ;  /* 0x00014800011a7983 */ /* 0x004ea80000300800 */
[----:B------:R-:W2:Y:S04]  /*251d0*/  LDL.LU R27, [R1+0x14c] ;  /* 0x00014c00011b7983 */ /* 0x000ea80000300800 */
[----:B--2---:R-:W-:Y:S04]  /*251e0*/  STL.64 [R1+0x26c0], R26 ;  /* 0x0026c01a01007387 */ /* 0x004fe80000100a00 */
[----:B---3--:R1:W-:Y:S04]  /*251f0*/  STL.64 [R1+0x26b8], R24 ;  /* 0x0026b81801007387 */ /* 0x0083e80000100a00 */
        /* <DEDUP_REMOVED lines=10> */
[----:B------:R-:W-:-:S02]  /*252a0*/  IMAD.MOV.U32 R18, RZ, RZ, R7 ;  /* 0x000000ffff127224 */ /* 0x000fc400078e0007 */
[----:B------:R-:W-:Y:S02]  /*252b0*/  IMAD.MOV.U32 R19, RZ, RZ, R6 ;  /* 0x000000ffff137224 */ /* 0x000fe400078e0006 */
[----:B------:R-:W3:Y:S01]  /*252c0*/  LDL.LU.64 R6, [R1+0x8] ;  /* 0x0000080001067983 */ /* 0x000ee20000300a00 */
[----:B----4-:R-:W-:Y:S02]  /*252d0*/  IMAD.MOV.U32 R9, RZ, RZ, R29 ;  /* 0x000000ffff097224 */ /* 0x010fe400078e001d */
[----:B------:R-:W-:Y:S01]  /*252e0*/  IMAD.MOV.U32 R10, RZ, RZ, R3 ;  /* 0x000000ffff0a7224 */ /* 0x000fe200078e0003 */
[----:B------:R-:W4:Y:S01]  /*252f0*/  LDL.LU R8, [R1+0x190] ;  /* 0x0001900001087983 */ /* 0x000f220000300800 */
[----:B------:R-:W-:-:S03]  /*25300*/  IMAD.MOV.U32 R11, RZ, RZ, R28 ;  /* 0x000000ffff0b7224 */ /* 0x000fc600078e001c */
[----:B------:R-:W3:Y:S04]  /*25310*/  LDL.LU R29, [R1+0x2700] ;  /* 0x00270000011d7983 */ /* 0x000ee80000300800 */
[----:B------:R-:W3:Y:S04]  /*25320*/  LDL.LU R3, [R1+0x26fc] ;  /* 0x0026fc0001037983 */ /* 0x000ee80000300800 */
[----:B------:R-:W3:Y:S04]  /*25330*/  LDL.LU R28, [R1+0x26f8] ;  /* 0x0026f800011c7983 */ /* 0x000ee80000300800 */
[----:B------:R-:W-:Y:S01]  /*25340*/  STL.64 [R1+0x2670], R18 ;  /* 0x0026701201007387 */ /* 0x000fe20000100a00 */
[----:B--2---:R-:W-:Y:S11]  /*25350*/  HMMA.1688.F32.TF32 R24, R20, R14, R24 ;  /* 0x0000000e1418723c */ /* 0x004ff60000081018 */
[----:B------:R-:W-:Y:S11]  /*25360*/  @!UPT UIADD3 URZ, URZ, URZ, URZ ;  /* 0x0000003f3f3ff290 */ /* 0x000ff6000fffe03f */
[----:B------:R-:W-:Y:S01]  /*25370*/  @!UPT UIADD3 URZ, URZ, URZ, URZ ;  /* 0x0000003f3f3ff290 */ /* 0x000fe2000fffe03f */
[----:B------:R-:W-:Y:S04]  /*25380*/  STL.64 [R1+0x110], R24 ;  /* 0x0001101801007387 */ /* 0x000fe80000100a00 */
[----:B------:R1:W-:Y:S04]  /*25390*/  STL.64 [R1+0x118], R26 ;  /* 0x0001181a01007387 */ /* 0x0003e80000100a00 */
[----:B-1----:R-:W2:Y:S04]  /*253a0*/  LDL.LU.64 R26, [R1+0x26f0] ;  /* 0x0026f000011a7983 */ /* 0x002ea80000300a00 */
[----:B------:R-:W2:Y:S04]  /*253b0*/  LDL.LU.64 R24, [R1+0x26e8] ;  /* 0x0026e80001187983 */ /* 0x000ea80000300a00 */
[----:B------:R3:W-:Y:S04]  /*253c0*/  STL.64 [R1+0x2638], R14 ;  /* 0x0026380e01007387 */ /* 0x0007e80000100a00 */
[----:B------:R-:W2:Y:S04]  /*253d0*/  LDL.LU R12, [R1+0x1f0] ;  /* 0x0001f000010c7983 */ /* 0x000ea80000300800 */
[----:B------:R-:W2:Y:S01]  /*253e0*/  LDL.LU R13, [R1+0x1f4] ;  /* 0x0001f400010d7983 */ /* 0x000ea20000300800 */
[----:B---3--:R-:W-:-:S02]  /*253f0*/  IMAD.MOV.U32 R14, RZ, RZ, R3 ;  /* 0x000000ffff0e7224 */ /* 0x008fc400078e0003 */
[----:B------:R-:W-:Y:S01]  /*25400*/  IMAD.MOV.U32 R15, RZ, RZ, R29 ;  /* 0x000000ffff0f7224 */ /* 0x000fe200078e001d */
[----:B------:R-:W3:Y:S04]  /*25410*/  LDL.LU R3, [R1+0x26e0] ;  /* 0x0026e00001037983 */ /* 0x000ee80000300800 */
[----:B------:R-:W3:Y:S04]  /*25420*/  LDL.LU R29, [R1+0x26dc] ;  /* 0x0026dc00011d7983 */ /* 0x000ee80000300800 */
[----:B------:R-:W-:Y:S04]  /*25430*/  STL.64 [R1+0x2650], R14 ;  /* 0x0026500e01007387 */ /* 0x000fe80000100a00 */
[----:B--2---:R1:W-:Y:S02]  /*25440*/  STL.64 [R1+0x2648], R12 ;  /* 0x0026480c01007387 */ /* 0x0043e40000100a00 */
[----:B-1----:R-:W-:-:S02]  /*25450*/  IMAD.MOV.U32 R12, RZ, RZ, R28 ;  /* 0x000000ffff0c7224 */ /* 0x002fc400078e001c */
[----:B------:R-:W2:Y:S04]  /*25460*/  LDL.LU R28, [R1+0x26d8] ;  /* 0x0026d800011c7983 */ /* 0x000ea80000300800 */
[----:B------:R-:W2:Y:S04]  /*25470*/  LDL.LU R13, [R1+0x314] ;  /* 0x00031400010d7983 */ /* 0x000ea80000300800 */
[----:B------:R-:W2:Y:S01]  /*25480*/  LDL.LU R14, [R1+0x318] ;  /* 0x00031800010e7983 */ /* 0x000ea20000300800 */
[----:B---3--:R-:W-:-:S03]  /*25490*/  IMAD.MOV.U32 R15, RZ, RZ, R3 ;  /* 0x000000ffff0f7224 */ /* 0x008fc600078e0003 */
[----:B------:R-:W3:Y:S01]  /*254a0*/  LDL.LU R3, [R1+0x26d4] ;  /* 0x0026d40001037983 */ /* 0x000ee20000300800 */
[----:B------:R-:W-:Y:S03]  /*254b0*/  HMMA.1688.F32.TF32 R24, R20, R6, R24 ;  /* 0x000000061418723c */ /* 0x000fe60000081018 */
[----:B--2---:R-:W-:Y:S04]  /*254c0*/  STL.64 [R1+0x2668], R14 ;  /* 0x0026680e01007387 */ /* 0x004fe80000100a00 */
[----:B------:R1:W-:Y:S02]  /*254d0*/  STL.64 [R1+0x2660], R12 ;  /* 0x0026600c01007387 */ /* 0x0003e40000100a00 */
[----:B-1----:R-:W-:-:S02]  /*254e0*/  IMAD.MOV.U32 R12, RZ, RZ, R29 ;  /* 0x000000ffff0c7224 */ /* 0x002fc400078e001d */
[----:B------:R-:W2:Y:S01]  /*254f0*/  LDL.LU R29, [R1+0x26d0] ;  /* 0x0026d000011d7983 */ /* 0x000ea20000300800 */
[----:B------:R-:W-:-:S03]  /*25500*/  IMAD.MOV.U32 R13, RZ, RZ, R28 ;  /* 0x000000ffff0d7224 */ /* 0x000fc600078e001c */
[----:B------:R-:W2:Y:S04]  /*25510*/  LDL.LU R28, [R1+0x26cc] ;  /* 0x0026cc00011c7983 */ /* 0x000ea80000300800 */
[----:B------:R-:W2:Y:S04]  /*25520*/  LDL.LU R14, [R1+0x328] ;  /* 0x00032800010e7983 */ /* 0x000ea80000300800 */
[----:B------:R-:W2:Y:S01]  /*25530*/  LDL.LU R15, [R1+0x32c] ;  /* 0x00032c00010f7983 */ /* 0x000ea20000300800 */
[----:B------:R-:W-:-:S03]  /*25540*/  IMAD.MOV.U32 R16, RZ, RZ, R6 ;  /* 0x000000ffff107224 */ /* 0x000fc600078e0006 */
[----:B--2---:R3:W-:Y:S04]  /*25550*/  STL.64 [R1+0x2680], R14 ;  /* 0x0026800e01007387 */ /* 0x0047e80000100a00 */
[----:B------:R1:W-:Y:S01]  /*25560*/  STL.64 [R1+0x2678], R12 ;  /* 0x0026780c01007387 */ /* 0x0003e20000100a00 */
[----:B---3--:R-:W-:-:S03]  /*25570*/  IMAD.MOV.U32 R15, RZ, RZ, R3 ;  /* 0x000000ffff0f7224 */ /* 0x008fc600078e0003 */
[----:B-1----:R-:W2:Y:S01]  /*25580*/  LDL.LU R12, [R1+0x340] ;  /* 0x00034000010c7983 */ /* 0x002ea20000300800 */
[----:B------:R-:W-:-:S03]  /*25590*/  IMAD.MOV.U32 R13, RZ, RZ, R29 ;  /* 0x000000ffff0d7224 */ /* 0x000fc600078e001d */
[----:B------:R-:W3:Y:S01]  /*255a0*/  LDL.LU R29, [R1+0x26c8] ;  /* 0x0026c800011d7983 */ /* 0x000ee20000300800 */
[----:B------:R-:W-:-:S03]  /*255b0*/  IMAD.MOV.U32 R3, RZ, RZ, R7 ;  /* 0x000000ffff037224 */ /* 0x000fc600078e0007 */
[----:B------:R-:W-:Y:S04]  /*255c0*/  STL.64 [R1+0x2e0], R24 ;  /* 0x0002e01801007387 */ /* 0x000fe80000100a00 */
[----:B------:R1:W-:Y:S04]  /*255d0*/  STL.64 [R1+0x2e8], R26 ;  /* 0x0002e81a01007387 */ /* 0x0003e80000100a00 */
[----:B-1----:R-:W2:Y:S04]  /*255e0*/  LDL.LU.64 R26, [R1+0x26c0] ;  /* 0x0026c000011a7983 */ /* 0x002ea80000300a00 */
[----:B------:R-:W2:Y:S04]  /*255f0*/  LDL.LU.64 R24, [R1+0x26b8] ;  /* 0x0026b80001187983 */ /* 0x000ea80000300a00 */
[----:B------:R-:W4:Y:S01]  /*25600*/  LDL.LU.64 R6, [R1+0x26b0] ;  /* 0x0026b00001067983 */ /* 0x000f220000300a00 */
[----:B------:R-:W-:-:S02]  /*25610*/  IMAD.MOV.U32 R18, RZ, RZ, R5 ;  /* 0x000000ffff127224 */ /* 0x000fc400078e0005 */
[----:B------:R-:W-:Y:S02]  /*25620*/  IMAD.MOV.U32 R19, RZ, RZ, R4 ;  /* 0x000000ffff137224 */ /* 0x000fe400078e0004 */
[----:B------:R-:W2:Y:S01]  /*25630*/  LDL.LU.64 R4, [R1+0x26a8] ;  /* 0x0026a80001047983 */ /* 0x000ea20000300a00 */
[C---:B----4-:R-:W-:Y:S11]  /*25640*/  HMMA.1688.F32.TF32 R8, R20.reuse, R6, R8 ;  /* 0x000000061408723c */ /* 0x050ff60000081008 */
[----:B------:R-:W-:Y:S11]  /*25650*/  @!UPT UIADD3 URZ, URZ, URZ, URZ ;  /* 0x0000003f3f3ff290 */ /* 0x000ff6000fffe03f */
[----:B------:R-:W-:Y:S01]  /*25660*/  @!UPT UIADD3 URZ, URZ, URZ, URZ ;  /* 0x0000003f3f3ff290 */ /* 0x000fe2000fffe03f */
[----:B------:R-:W-:Y:S04]  /*25670*/  STL.64 [R1+0x2d0], R8 ;  /* 0x0002d00801007387 */ /* 0x000fe80000100a00 */
[----:B------:R1:W-:Y:S04]  /*25680*/  STL.64 [R1+0x2d8], R10 ;  /* 0x0002d80a01007387 */ /* 0x0003e80000100a00 */
[----:B-1----:R-:W2:Y:S04]  /*25690*/  LDL.LU.64 R10, [R1+0x26a0] ;  /* 0x0026a000010a7983 */ /* 0x002ea80000300a00 */
[----:B------:R-:W4:Y:S01]  /*256a0*/  LDL.LU.64 R8, [R1+0x2698] ;  /* 0x0026980001087983 */ /* 0x000f220000300a00 */
[----:B------:R-:W-:Y:S01]  /*256b0*/  IMAD.MOV.U32 R14, RZ, RZ, R28 ;  /* 0x000000ffff0e7224 */ /* 0x000fe200078e001c */
[----:B--2---:R-:W-:Y:S02]  /*256c0*/  HMMA.1688.F32.TF32 R20, R20, R10, R24 ;  /* 0x0000000a1414723c */ /* 0x004fe40000081018 */
[----:B------:R-:W2:Y:S04]  /*256d0*/  LDL.LU.64 R26, [R1+0x2690] ;  /* 0x00269000011a7983 */ /* 0x000ea80000300a00 */
[----:B------:R-:W2:Y:S11]  /*256e0*/  LDL.LU.64 R24, [R1+0x2688] ;  /* 0x0026880001187983 */ /* 0x000eb60000300a00 */
[----:B------:R-:W-:Y:S06]  /*256f0*/  @!UPT UIADD3 URZ, URZ, URZ, URZ ;  /* 0x0000003f3f3ff290 */ /* 0x000fec000fffe03f */
[----:B------:R-:W-:Y:S04]  /*25700*/  STL.64 [R1+0x2c0], R20 ;  /* 0x0002c01401007387 */ /* 0x000fe80000100a00 */
[----:B------:R1:W-:Y:S02]  /*25710*/  STL.64 [R1+0x2c8], R22 ;  /* 0x0002c81601007387 */ /* 0x0003e40000100a00 */
[----:B-1----:R-:W-:Y:S02]  /*25720*/  IMAD.MOV.U32 R22, RZ, RZ, R16 ;  /* 0x000000ffff167224 */ /* 0x002fe400078e0010 */
[----:B------:R-:W-:Y:S01]  /*25730*/  IMAD.MOV.U32 R23, RZ, RZ, R3 ;  /* 0x000000ffff177224 */ /* 0x000fe200078e0003 */
[C---:B--2---:R-:W-:Y:S01]  /*25740*/  HMMA.1688.F32.TF32 R16, R24.reuse, R18, R12 ;  /* 0x000000121810723c */ /* 0x044fe2000008100c */
[----:B------:R-:W2:Y:S04]  /*25750*/  LDL.LU.64 R14, [R1+0x2680] ;  /* 0x00268000010e7983 */ /* 0x000ea80000300a00 */
[----:B------:R-:W2:Y:S11]  /*25760*/  LDL.LU.64 R12, [R1+0x2678] ;  /* 0x00267800010c7983 */ /* 0x000eb60000300a00 */
[----:B------:R-:W-:Y:S07]  /*25770*/  @!UPT UIADD3 URZ, URZ, URZ, URZ ;  /* 0x0000003f3f3ff290 */ /* 0x000fee000fffe03f */
[----:B------:R2:W-:Y:S01]  /*25780*/  STL.64 [R1+0x2b0], R16 ;  /* 0x0002b01001007387 */ /* 0x0005e20000100a00 */
[----:B------:R-:W-:Y:S02]  /*25790*/  IMAD.MOV.U32 R28, RZ, RZ, R18 ;  /* 0x000000ffff1c7224 */ /* 0x000fe400078e0012 */
[----:B------:R-:W-:Y:S02]  /*257a0*/  IMAD.MOV.U32 R3, RZ, RZ, R19 ;  /* 0x000000ffff037224 */ /* 0x000fe400078e0013 */
[----:B------:R-:W2:Y:S04]  /*257b0*/  LDL.LU.64 R18, [R1+0x2670] ;  /* 0x0026700001127983 */ /* 0x000ea80000300a00 */
[----:B------:R-:W-:Y:S04]  /*257c0*/  STL [R1+0x24a4], R3 ;  /* 0x0024a40301007387 */ /* 0x000fe80000100800 */
[----:B------:R-:W-:Y:S01]  /*257d0*/  STL [R1+0x24a0], R28 ;  /* 0x0024a01c01007387 */ /* 0x000fe20000100800 */
        /* <DEDUP_REMOVED lines=11> */
[----:B------:R2:W-:Y:S01]  /*25890*/  STL.64 [R1+0x290], R16 ;  /* 0x0002901001007387 */ /* 0x0005e20000100a00 */
[----:B------:R-:W-:Y:S02]  /*258a0*/  IMAD.MOV.U32 R3, RZ, RZ, R18 ;  /* 0x000000ffff037224 */ /* 0x000fe400078e0012 */
[----:B------:R-:W-:Y:S02]  /*258b0*/  IMAD.MOV.U32 R28, RZ, RZ, R19 ;  /* 0x000000ffff1c7224 */ /* 0x000fe400078e0013 */
[----:B------:R-:W2:Y:S04]  /*258c0*/  LDL.LU.64 R18, [R1+0x2640] ;  /* 0x0026400001127983 */ /* 0x000ea80000300a00 */
[----:B------:R-:W-:Y:S04]  /*258d0*/  STL [R1+0x24ec], R28 ;  /* 0x0024ec1c01007387 */ /* 0x000fe80000100800 */
[----:B------:R-:W-:Y:S01]  /*258e0*/  STL [R1+0x24e8], R3 ;  /* 0x0024e80301007387 */ /* 0x000fe20000100800 */
        /* <DEDUP_REMOVED lines=15> */
[----:B-1----:R-:W2:Y:S04]  /*259e0*/  LDL.LU.64 R12, [R1+0x2608] ;  /* 0x00260800010c7983 */ /* 0x002ea80000300a00 */
[----:B------:R1:W-:Y:S04]  /*259f0*/  STL [R1+0x24f4], R3 ;  /* 0x0024f40301007387 */ /* 0x0003e80000100800 */
[----:B------:R1:W-:Y:S01]  /*25a00*/  STL [R1+0x24f0], R28 ;  /* 0x0024f01c01007387 */ /* 0x0003e20000100800 */
[C---:B--2---:R-:W-:Y:S03]  /*25a10*/  HMMA.1688.F32.TF32 R20, R24.reuse, R22, R12 ;  /* 0x000000161814723c */ /* 0x044fe6000008100c */
[----:B------:R-:W2:Y:S04]  /*25a20*/  LDL.LU.64 R14, [R1+0x2600] ;  /* 0x00260000010e7983 */ /* 0x000ea80000300a00 */
[----:B------:R-:W2:Y:S01]  /*25a30*/  LDL.LU.64 R12, [R1+0x25f8] ;  /* 0x0025f800010c7983 */ /* 0x000ea20000300a00 */
[----:B------:R-:W-:Y:S03]  /*25a40*/  HMMA.1688.F32.TF32 R16, R24, R6, R16 ;  /* 0x000000061810723c */ /* 0x000fe60000081010 */
[----:B------:R-:W-:Y:S04]  /*25a50*/  LDS R6, [R0+0x84800] ;  /* 0x0848000000067984 */ /* 0x000fe80000000800 */
[----:B------:R-:W-:Y:S08]  /*25a60*/  LDS R7, [R2+0x84800] ;  /* 0x0848000002077984 */ /* 0x000ff00000000800 */
[----:B------:R-:W-:Y:S04]  /*25a70*/  STL.64 [R1+0x1f0], R20 ;  /* 0x0001f01401007387 */ /* 0x000fe80000100a00 */
[----:B------:R-:W-:Y:S04]  /*25a80*/  STL.64 [R1+0x1f8], R22 ;  /* 0x0001f81601007387 */ /* 0x000fe80000100a00 */
[----:B------:R4:W-:Y:S01]  /*25a90*/  STL.64 [R1+0x70], R16 ;  /* 0x0000701001007387 */ /* 0x0009e20000100a00 */
[----:B-1----:R-:W-:-:S02]  /*25aa0*/  IMAD.MOV.U32 R3, RZ, RZ, R18 ;  /* 0x000000ffff037224 */ /* 0x002fc400078e0012 */
[----:B------:R-:W-:Y:S01]  /*25ab0*/  IMAD.MOV.U32 R28, RZ, RZ, R19 ;  /* 0x000000ffff1c7224 */ /* 0x000fe200078e0013 */
[----:B---3--:R-:W-:Y:S01]  /*25ac0*/  LDSM.16.M88.4 R20, [R29+0x30080] ;  /* 0x030080001d14783b */ /* 0x008fe20000000200 */
[----:B----4-:R-:W-:Y:S02]  /*25ad0*/  IMAD.MOV.U32 R16, RZ, RZ, R9 ;  /* 0x000000ffff107224 */ /* 0x010fe400078e0009 */
[----:B------:R-:W-:Y:S01]  /*25ae0*/  IMAD.MOV.U32 R17, RZ, RZ, R8 ;  /* 0x000000ffff117224 */ /* 0x000fe200078e0008 */
[----:B------:R-:W-:Y:S04]  /*25af0*/  LDS R9, [R2+0x84080] ;  /* 0x0840800002097984 */ /* 0x000fe80000000800 */
[----:B------:R-:W-:Y:S01]  /*25b00*/  LDS R8, [R0+0x84080] ;  /* 0x0840800000087984 */ /* 0x000fe20000000800 */
[----:B------:R-:W-:-:S02]  /*25b10*/  IMAD.MOV.U32 R18, RZ, RZ, R5 ;  /* 0x000000ffff127224 */ /* 0x000fc400078e0005 */
[----:B------:R-:W-:Y:S01]  /*25b20*/  IMAD.MOV.U32 R19, RZ, RZ, R4 ;  /* 0x000000ffff137224 */ /* 0x000fe200078e0004 */
[----:B------:R-:W-:Y:S04]  /*25b30*/  LDS R5, [R2+0x84000] ;  /* 0x0840000002057984 */ /* 0x000fe80000000800 */
[----:B------:R-:W-:Y:S01]  /*25b40*/  LDS R4, [R0+0x84000] ;  /* 0x0840000000047984 */ /* 0x000fe20000000800 */
[----:B--2---:R-:W-:Y:S03]  /*25b50*/  HMMA.1688.F32.TF32 R12, R24, R10, R12 ;  /* 0x0000000a180c723c */ /* 0x004fe6000008100c */
[----:B------:R-:W-:Y:S04]  /*25b60*/  LDS R10, [R0+0x84880] ;  /* 0x08488000000a7984 */ /* 0x000fe80000000800 */
[----:B------:R-:W1:Y:S04]  /*25b70*/  LDS R11, [R2+0x84880] ;  /* 0x08488000020b7984 */ /* 0x000e680000000800 */
[----:B------:R-:W-:Y:S11]  /*25b80*/  LDSM.16.M88.4 R24, [R29+0x38080] ;  /* 0x038080001d18783b */ /* 0x000ff60000000200 */
[----:B------:R-:W-:Y:S01]  /*25b90*/  @!UPT UIADD3 URZ, URZ, URZ, URZ ;  /* 0x0000003f3f3ff290 */ /* 0x000fe2000fffe03f */
[----:B------:R-:W-:Y:S04]  /*25ba0*/  STL.64 [R1+0x60], R12 ;  /* 0x0000600c01007387 */ /* 0x000fe80000100a00 */
[----:B------:R-:W-:Y:S04]  /*25bb0*/  STL.64 [R1+0x68], R14 ;  /* 0x0000680e01007387 */ /* 0x000fe80000100a00 */
[----:B------:R-:W-:Y:S04]  /*25bc0*/  STL.64 [R1+0x2520], R18 ;  /* 0x0025201201007387 */ /* 0x000fe80000100a00 */
[----:B------:R-:W-:Y:S04]  /*25bd0*/  STL.64 [R1+0x2518], R16 ;  /* 0x0025181001007387 */ /* 0x000fe80000100a00 */
[----:B------:R-:W-:Y:S04]  /*25be0*/  LDSM.16.M88.4 R16, [R29+0x8080] ;  /* 0x008080001d10783b */ /* 0x000fe80000000200 */
[----:B------:R-:W-:Y:S04]  /*25bf0*/  LDSM.16.M88.4 R12, [R29+0x10080] ;  /* 0x010080001d0c783b */ /* 0x000fe80000000200 */
[----:B-1----:R-:W-:Y:S04]  /*25c00*/  STL.64 [R1+0x2588], R10 ;  /* 0x0025880a01007387 */ /* 0x002fe80000100a00 */
[----:B------:R-:W-:Y:S04]  /*25c10*/  STL.64 [R1+0x2580], R8 ;  /* 0x0025800801007387 */ /* 0x000fe80000100a00 */
[----:B------:R-:W1:Y:S04]  /*25c20*/  LDSM.16.M88.4 R8, [R29+0x80] ;  /* 0x000080001d08783b */ /* 0x000e680000000200 */
[----:B-1----:R1:W-:Y:S04]  /*25c30*/  STL.64 [R1+0x50], R8 ;  /* 0x0000500801007387 */ /* 0x0023e80000100a00 */
[----:B------:R2:W-:Y:S04]  /*25c40*/  STL.64 [R1+0x58], R10 ;  /* 0x0000580a01007387 */ /* 0x0005e80000100a00 */
[----:B-1----:R-:W3:Y:S04]  /*25c50*/  LDL.LU R8, [R1+0x250] ;  /* 0x0002500001087983 */ /* 0x002ee80000300800 */
[----:B------:R-:W-:Y:S04]  /*25c60*/  STL.64 [R1+0x40], R16 ;  /* 0x0000401001007387 */ /* 0x000fe80000100a00 */
[----:B------:R-:W-:Y:S04]  /*25c70*/  STL.64 [R1+0x48], R18 ;  /* 0x0000481201007387 */ /* 0x000fe80000100a00 */
[----:B------:R-:W-:Y:S04]  /*25c80*/  STL.64 [R1+0x30], R12 ;  /* 0x0000300c01007387 */ /* 0x000fe80000100a00 */
[----:B------:R-:W-:Y:S04]  /*25c90*/  STL.64 [R1+0x38], R14 ;  /* 0x0000380e01007387 */ /* 0x000fe80000100a00 */
[----:B------:R-:W3:Y:S04]  /*25ca0*/  LDL.LU R9, [R1+0x254] ;  /* 0x0002540001097983 */ /* 0x000ee80000300800 */
[----:B--2---:R-:W2:Y:S04]  /*25cb0*/  LDL.LU R10, [R1+0x258] ;  /* 0x00025800010a7983 */ /* 0x004ea80000300800 */
[----:B------:R-:W2:Y:S04]  /*25cc0*/  LDL.LU R11, [R1+0x25c] ;  /* 0x00025c00010b7983 */ /* 0x000ea80000300800 */
[----:B------:R-:W1:Y:S04]  /*25cd0*/  LDSM.16.M88.4 R12, [R29+0x18080] ;  /* 0x018080001d0c783b */ /* 0x000e680000000200 */
[----:B------:R-:W4:Y:S04]  /*25ce0*/  LDSM.16.M88.4 R16, [R29+0x20080] ;  /* 0x020080001d10783b */ /* 0x000f280000000200 */
[----:B--2---:R-:W-:Y:S04]  /*25cf0*/  STL.64 [R1+0x25d0], R10 ;  /* 0x0025d00a01007387 */ /* 0x004fe80000100a00 */
[----:B---3--:R2:W-:Y:S04]  /*25d00*/  STL.64 [R1+0x25c8], R8 ;  /* 0x0025c80801007387 */ /* 0x0085e80000100a00 */
[----:B--2---:R-:W2:Y:S04]  /*25d10*/  LDL.64 R8, [R1+0x40] ;  /* 0x0000400001087983 */ /* 0x004ea80000100a00 */
[----:B--2---:R2:W-:Y:S04]  /*25d20*/  STL.64 [R1+0x25e0], R8 ;  /* 0x0025e00801007387 */ /* 0x0045e80000100a00 */
[----:B--2---:R-:W2:Y:S04]  /*25d30*/  LDL.64 R8, [R1+0x50] ;  /* 0x0000500001087983 */ /* 0x004ea80000100a00 */
[----:B-1----:R-:W-:Y:S04]  /*25d40*/  STL.64 [R1+0x20], R12 ;  /* 0x0000200c01007387 */ /* 0x002fe80000100a00 */
[----:B------:R-:W-:Y:S04]  /*25d50*/  STL.64 [R1+0x28], R14 ;  /* 0x0000280e01007387 */ /* 0x000fe80000100a00 */
[----:B------:R-:W-:Y:S04]  /*25d60*/  STL [R1+0x237c], R22 ;  /* 0x00237c1601007387 */ /* 0x000fe80000100800 */
[----:B----4-:R-:W-:Y:S04]  /*25d70*/  STL.64 [R1+0x18], R18 ;  /* 0x0000181201007387 */ /* 0x010fe80000100a00 */
[----:B------:R1:W-:Y:S04]  /*25d80*/  STL.64 [R1+0x25d8], R16 ;  /* 0x0025d81001007387 */ /* 0x0003e80000100a00 */
[----:B-1----:R-:W3:Y:S04]  /*25d90*/  LDL.LU R16, [R1+0x260] ;  /* 0x0002600001107983 */ /* 0x002ee80000300800 */
[----:B------:R-:W3:Y:S04]  /*25da0*/  LDL.LU R17, [R1+0x264] ;  /* 0x0002640001117983 */ /* 0x000ee80000300800 */
[----:B------:R-:W4:Y:S04]  /*25db0*/  LDL.LU R18, [R1+0x268] ;  /* 0x0002680001127983 */ /* 0x000f280000300800 */
[----:B------:R-:W4:Y:S01]  /*25dc0*/  LDL.LU R19, [R1+0x26c] ;  /* 0x00026c0001137983 */ /* 0x000f220000300800 */
[----:B------:R-:W-:-:S02]  /*25dd0*/  IMAD.MOV.U32 R11, RZ, RZ, R12 ;  /* 0x000000ffff0b7224 */ /* 0x000fc400078e000c */
[----:B------:R-:W-:Y:S02]  /*25de0*/  IMAD.MOV.U32 R10, RZ, RZ, R13 ;  /* 0x000000ffff0a7224 */ /* 0x000fe400078e000d */
[----:B------:R-:W1:Y:S04]  /*25df0*/  LDSM.16.M88.4 R12, [R29+0x28080] ;  /* 0x028080001d0c783b */ /* 0x000e680000000200 */
[----:B----4-:R-:W-:Y:S04]  /*25e00*/  STL.64 [R1+0x25f0], R18 ;  /* 0x0025f01201007387 */ /* 0x010fe80000100a00 */
[----:B---3--:R3:W-:Y:S04]  /*25e10*/  STL.64 [R1+0x25e8], R16 ;  /* 0x0025e81001007387 */ /* 0x0087e80000100a00 */
[----:B---3--:R-:W2:Y:S04]  /*25e20*/  LDL.LU R16, [R1+0x270] ;  /* 0x0002700001107983 */ /* 0x008ea80000300800 */
[----:B------:R-:W2:Y:S04]  /*25e30*/  LDL.LU R17, [R1+0x274] ;  /* 0x0002740001117983 */ /* 0x000ea80000300800 */
[----:B------:R-:W2:Y:S04]  /*25e40*/  LDL.LU R18, [R1+0x278] ;  /* 0x0002780001127983 */ /* 0x000ea80000300800 */
[----:B------:R-:W2:Y:S04]  /*25e50*/  LDL.LU R19, [R1+0x27c] ;  /* 0x00027c0001137983 */ /* 0x000ea80000300800 */
[----:B------:R-:W-:Y:S04]  /*25e60*/  STL [R1+0x2378], R23 ;  /* 0x0023781701007387 */ /* 0x000fe80000100800 */
[----:B------:R3:W-:Y:S04]  /*25e70*/  STL.64 [R1+0x2598], R20 ;  /* 0x0025981401007387 */ /* 0x0007e80000100a00 */
[----:B---3--:R-:W3:Y:S04]  /*25e80*/  LDL.LU R20, [R1+0x180] ;  /* 0x0001800001147983 */ /* 0x008ee80000300800 */
[----:B------:R-:W3:Y:S04]  /*25e90*/  LDL.LU R21, [R1+0x184] ;  /* 0x0001840001157983 */ /* 0x000ee80000300800 */
[----:B------:R-:W4:Y:S04]  /*25ea0*/  LDL.LU R22, [R1+0x188] ;  /* 0x0001880001167983 */ /* 0x000f280000300800 */
[----:B------:R-:W4:Y:S04]  /*25eb0*/  LDL.LU R23, [R1+0x18c] ;  /* 0x00018c0001177983 */ /* 0x000f280000300800 */
[----:B----4-:R-:W-:Y:S04]  /*25ec0*/  STL.64 [R1+0x25a8], R22 ;  /* 0x0025a81601007387 */ /* 0x010fe80000100a00 */
[----:B---3--:R3:W-:Y:S02]  /*25ed0*/  STL.64 [R1+0x25a0], R20 ;  /* 0x0025a01401007387 */ /* 0x0087e40000100a00 */
[----:B---3--:R-:W-:-:S02]  /*25ee0*/  IMAD.MOV.U32 R20, RZ, RZ, R11 ;  /* 0x000000ffff147224 */ /* 0x008fc400078e000b */
[----:B------:R-:W-:-:S05]  /*25ef0*/  IMAD.MOV.U32 R21, RZ, RZ, R10 ;  /* 0x000000ffff157224 */ /* 0x000fca00078e000a */
[----:B------:R3:W-:Y:S04]  /*25f00*/  STL.64 [R1+0x25c0], R20 ;  /* 0x0025c01401007387 */ /* 0x0007e80000100a00 */
[----:B---3--:R-:W3:Y:S04]  /*25f10*/  LDL.64 R20, [R1+0x30] ;  /* 0x0000300001147983 */ /* 0x008ee80000100a00 */
[----:B-1----:R-:W-:Y:S04]  /*25f20*/  STL.64 [R1], R12 ;  /* 0x0000000c01007387 */ /* 0x002fe80000100a00 */
[----:B------:R-:W-:Y:S04]  /*25f30*/  STL.64 [R1+0x8], R14 ;  /* 0x0000080e01007387 */ /* 0x000fe80000100a00 */
[----:B------:R-:W-:Y:S04]  /*25f40*/  STL [R1+0x2364], R26 ;  /* 0x0023641a01007387 */ /* 0x000fe80000100800 */
[----:B------:R-:W-:Y:S04]  /*25f50*/  STL [R1+0x2360], R27 ;  /* 0x0023601b01007387 */ /* 0x000fe80000100800 */
[----:B------:R1:W-:Y:S04]  /*25f60*/  STL.64 [R1+0x2590], R24 ;  /* 0x0025901801007387 */ /* 0x0003e80000100a00 */
[----:B-1----:R-:W4:Y:S04]  /*25f70*/  LDL.LU R24, [R1+0x1e0] ;  /* 0x0001e00001187983 */ /* 0x002f280000300800 */
[----:B------:R-:W4:Y:S04]  /*25f80*/  LDL.LU R25, [R1+0x1e4] ;  /* 0x0001e40001197983 */ /* 0x000f280000300800 */
[----:B------:R-:W3:Y:S04]  /*25f90*/  LDL.LU R26, [R1+0x1e8] ;  /* 0x0001e800011a7983 */ /* 0x000ee80000300800 */
[----:B------:R-:W3:Y:S01]  /*25fa0*/  LDL.LU R27, [R1+0x1ec] ;  /* 0x0001ec00011b7983 */ /* 0x000ee20000300800 */
[----:B--2---:R-:W-:Y:S01]  /*25fb0*/  HMMA.1688.F32.TF32 R16, R4, R8, R16 ;  /* 0x000000080410723c */ /* 0x004fe20000081010 */
[----:B------:R-:W-:-:S02]  /*25fc0*/  IMAD.MOV.U32 R15, RZ, RZ, R8 ;  /* 0x000000ffff0f7224 */ /* 0x000fc400078e0008 */
[----:B------:R-:W-:Y:S01]  /*25fd0*/  IMAD.MOV.U32 R14, RZ, RZ, R9 ;  /* 0x000000ffff0e7224 */ /* 0x000fe200078e0009 */
[----:B---3--:R-:W-:Y:S04]  /*25fe0*/  STL.64 [R1+0x25b8], R26 ;  /* 0x0025b81a01007387 */ /* 0x008fe80000100a00 */
[----:B----4-:R1:W-:Y:S04]  /*25ff0*/  STL.64 [R1+0x25b0], R24 ;  /* 0x0025b01801007387 */ /* 0x0103e80000100a00 */
[----:B-1----:R-:W2:Y:S04]  /*26000*/  LDL.LU R24, [R1+0x240] ;  /* 0x0002400001187983 */ /* 0x002ea80000300800 */
[----:B------:R-:W2:Y:S04]  /*26010*/  LDL.LU R25, [R1+0x244] ;  /* 0x0002440001197983 */ /* 0x000ea80000300800 */
[----:B------:R-:W2:Y:S04]  /*26020*/  LDL.LU R26, [R1+0x248] ;  /* 0x00024800011a7983 */ /* 0x000ea80000300800 */
[----:B------:R-:W2:Y:S04]  /*26030*/  LDL.LU R27, [R1+0x24c] ;  /* 0x00024c00011b7983 */ /* 0x000ea80000300800 */
[----:B------:R-:W-:Y:S04]  /*26040*/  STL [R1+0x1e10], R29 ;  /* 0x001e101d01007387 */ /* 0x000fe80000100800 */
[----:B------:R-:W-:Y:S04]  /*26050*/  STL.64 [R1+0x270], R16 ;  /* 0x0002701001007387 */ /* 0x000fe80000100a00 */
[----:B------:R1:W-:Y:S04]  /*26060*/  STL.64 [R1+0x278], R18 ;  /* 0x0002781201007387 */ /* 0x0003e80000100a00 */
[----:B-1----:R-:W3:Y:S04]  /*26070*/  LDL.LU.64 R18, [R1+0x25f0] ;  /* 0x0025f00001127983 */ /* 0x002ee80000300a00 */
[----:B------:R-:W3:Y:S04]  /*26080*/  LDL.LU.64 R16, [R1+0x25e8] ;  /* 0x0025e80001107983 */ /* 0x000ee80000300a00 */
[----:B------:R-:W3:Y:S02]  /*26090*/  LDL.LU.64 R8, [R1+0x25e0] ;  /* 0x0025e00001087983 */ /* 0x000ee40000300a00 */
[----:B---3--:R-:W-:Y:S11]  /*260a0*/  HMMA.1688.F32.TF32 R16, R4, R8, R16 ;  /* 0x000000080410723c */ /* 0x008ff60000081010 */
[----:B------:R-:W-:Y:S11]  /*260b0*/  @!UPT UIADD3 URZ, URZ, URZ, URZ ;  /* 0x0000003f3f3ff290 */ /* 0x000ff6000fffe03f */
[----:B------:R-:W-:Y:S01]  /*260c0*/  @!UPT UIADD3 URZ, URZ, URZ, URZ ;  /* 0x0000003f3f3ff290 */ /* 0x000fe2000fffe03f */
[----:B------:R1:W-:Y:S04]  /*260d0*/  STL.64 [R1+0x260], R16 ;  /* 0x0002601001007387 */ /* 0x0003e80000100a00 */
[----:B------:R3:W-:Y:S04]  /*260e0*/  STL.64 [R1+0x268], R18 ;  /* 0x0002681201007387 */ /* 0x0007e80000100a00 */
[----:B-1----:R-:W4:Y:S01]  /*260f0*/  LDL.LU.64 R16, [R1+0x25d8] ;  /* 0x0025d80001107983 */ /* 0x002f220000300a00 */
[----:B---3--:R-:W-:-:S03]  /*26100*/  IMAD.MOV.U32 R19, RZ, RZ, R8 ;  /* 0x000000ffff137224 */ /* 0x008fc600078e0008 */
[----:B------:R-:W3:Y:S01]  /*26110*/  LDL.LU.64 R10, [R1+0x25d0] ;  /* 0x0025d000010a7983 */ /* 0x000ee20000300a00 */
[----:B------:R-:W-:-:S03]  /*26120*/  IMAD.MOV.U32 R18, RZ, RZ, R9 ;  /* 0x000000ffff127224 */ /* 0x000fc600078e0009 */
[----:B------:R-:W3:Y:S02]  /*26130*/  LDL.LU.64 R8, [R1+0x25c8] ;  /* 0x0025c80001087983 */ /* 0x000ee40000300a00 */
[C---:B---3--:R-:W-:Y:S11]  /*26140*/  HMMA.1688.F32.TF32 R8, R4.reuse, R20, R8 ;  /* 0x000000140408723c */ /* 0x048ff60000081008 */
[----:B------:R-:W-:Y:S11]  /*26150*/  @!UPT UIADD3 URZ, URZ, URZ, URZ ;  /* 0x0000003f3f3ff290 */ /* 0x000ff6000fffe03f */
[----:B------:R-:W-:Y:S01]  /*26160*/  @!UPT UIADD3 URZ, URZ, URZ, URZ ;  /* 0x0000003f3f3ff290 */ /* 0x000fe2000fffe03f */
[----:B------:R1:W-:Y:S04]  /*26170*/  STL.64 [R1+0x250], R8 ;  /* 0x0002500801007387 */ /* 0x0003e80000100a00 */
[----:B------:R-:W-:Y:S01]  /*26180*/  STL.64 [R1+0x258], R10 ;  /* 0x0002580a01007387 */ /* 0x000fe20000100a00 */
[----:B-1----:R-:W-:Y:S02]  /*26190*/  IMAD.MOV.U32 R9, RZ, RZ, R20 ;  /* 0x000000ffff097224 */ /* 0x002fe400078e0014 */
[----:B------:R-:W-:Y:S02]  /*261a0*/  IMAD.MOV.U32 R8, RZ, RZ, R21 ;  /* 0x000000ffff087224 */ /* 0x000fe400078e0015 */
        /* <DEDUP_REMOVED lines=8> */
[----:B------:R-:W3:Y:S04]  /*26230*/  LDL.LU.64 R20, [R1+0x25a0] ;  /* 0x0025a00001147983 */ /* 0x000ee80000300a00 */
[----:B----4-:R1:W-:Y:S01]  /*26240*/  STL.64 [R1+0x2530], R16 ;  /* 0x0025301001007387 */ /* 0x0103e20000100a00 */
[C---:B--2---:R-:W-:Y:S03]  /*26250*/  HMMA.1688.F32.TF32 R24, R4.reuse, R16, R24 ;  /* 0x000000100418723c */ /* 0x044fe60000081018 */
[----:B-1----:R-:W2:Y:S11]  /*26260*/  LDL.LU.64 R16, [R1+0x20] ;  /* 0x0000200001107983 */ /* 0x002eb60000300a00 */
[----:B------:R-:W-:Y:S09]  /*26270*/  @!UPT UIADD3 URZ, URZ, URZ, URZ ;  /* 0x0000003f3f3ff290 */ /* 0x000ff2000fffe03f */
[----:B------:R-:W-:Y:S04]  /*26280*/  STL.64 [R1+0x230], R24 ;  /* 0x0002301801007387 */ /* 0x000fe80000100a00 */
[----:B------:R-:W-:Y:S01]  /*26290*/  STL.64 [R1+0x238], R26 ;  /* 0x0002381a01007387 */ /* 0x000fe20000100a00 */
[----:B---3--:R-:W-:Y:S03]  /*262a0*/  HMMA.1688.F32.TF32 R20, R4, R12, R20 ;  /* 0x0000000c0414723c */ /* 0x008fe60000081014 */
[----:B--2---:R1:W-:Y:S02]  /*262b0*/  STL.64 [R1+0x2538], R16 ;  /* 0x0025381001007387 */ /* 0x0043e40000100a00 */
[----:B-1----:R-:W-:-:S02]  /*262c0*/  IMAD.MOV.U32 R17, RZ, RZ, R8 ;  /* 0x000000ffff117224 */ /* 0x002fc400078e0008 */
[----:B------:R-:W-:Y:S01]  /*262d0*/  IMAD.MOV.U32 R16, RZ, RZ, R9 ;  /* 0x000000ffff107224 */ /* 0x000fe200078e0009 */
        /* <DEDUP_REMOVED lines=8> */
[----:B------:R1:W-:Y:S02]  /*26360*/  STL.64 [R1+0x2550], R16 ;  /* 0x0025501001007387 */ /* 0x0003e40000100a00 */
[----:B-1----:R-:W-:-:S02]  /*26370*/  IMAD.MOV.U32 R16, RZ, RZ, R19 ;  /* 0x000000ffff107224 */ /* 0x002fc400078e0013 */
[----:B------:R-:W-:-:S05]  /*26380*/  IMAD.MOV.U32 R17, RZ, RZ, R18 ;  /* 0x000000ffff117224 */ /* 0x000fca00078e0012 */
[----:B------:R1:W-:Y:S04]  /*26390*/  STL.64 [R1+0x2568], R16 ;  /* 0x0025681001007387 */ /* 0x0003e80000100a00 */
[----:B------:R4:W-:Y:S04]  /*263a0*/  STL.64 [R1+0x220], R20 ;  /* 0x0002201401007387 */ /* 0x0009e80000100a00 */
[----:B------:R-:W-:Y:S01]  /*263b0*/  STL.64 [R1+0x228], R22 ;  /* 0x0002281601007387 */ /* 0x000fe20000100a00 */
[----:B-1----:R-:W-:-:S03]  /*263c0*/  IMAD.MOV.U32 R17, RZ, RZ, R14 ;  /* 0x000000ffff117224 */ /* 0x002fc600078e000e */
[----:B----4-:R-:W3:Y:S01]  /*263d0*/  LDL.LU.64 R20, [R1+0x2598] ;  /* 0x0025980001147983 */ /* 0x010ee20000300a00 */
[----:B------:R-:W-:-:S03]  /*263e0*/  IMAD.MOV.U32 R16, RZ, RZ, R15 ;  /* 0x000000ffff107224 */ /* 0x000fc600078e000f */
        /* <DEDUP_REMOVED lines=10> */
[----:B------:R-:W4:Y:S01]  /*26490*/  LDL.LU R15, [R1+0xbc] ;  /* 0x0000bc00010f7983 */ /* 0x000f220000300800 */
[C---:B---3--:R-:W-:Y:S03]  /*264a0*/  HMMA.1688.F32.TF32 R24, R4.reuse, R20, R24 ;  /* 0x000000140418723c */ /* 0x048fe60000081018 */
[----:B----4-:R-:W-:Y:S04]  /*264b0*/  STL.64 [R1+0x2560], R14 ;  /* 0x0025600e01007387 */ /* 0x010fe80000100a00 */
        /* <DEDUP_REMOVED lines=14> */
[----:B---3--:R-:W-:Y:S02]  /*265a0*/  HMMA.1688.F32.TF32 R4, R4, R24, R8 ;  /* 0x000000180404723c */ /* 0x008fe40000081008 */
[----:B------:R-:W2:Y:S04]  /*265b0*/  LDL.LU.64 R10, [R1+0x2588] ;  /* 0x00258800010a7983 */ /* 0x000ea80000300a00 */
[----:B------:R-:W2:Y:S11]  /*265c0*/  LDL.LU.64 R8, [R1+0x2580] ;  /* 0x0025800001087983 */ /* 0x000eb60000300a00 */
[----:B------:R-:W-:Y:S06]  /*265d0*/  @!UPT UIADD3 URZ, URZ, URZ, URZ ;  /* 0x0000003f3f3ff290 */ /* 0x000fec000fffe03f */
[----:B------:R1:W-:Y:S01]  /*265e0*/  STL.64 [R1+0x1e0], R4 ;  /* 0x0001e00401007387 */ /* 0x0003e20000100a00 */
[----:B------:R-:W-:Y:S02]  /*265f0*/  IMAD.MOV.U32 R22, RZ, RZ, R6 ;  /* 0x000000ffff167224 */ /* 0x000fe400078e0006 */
[----:B------:R-:W-:Y:S01]  /*26600*/  IMAD.MOV.U32 R23, RZ, RZ, R7 ;  /* 0x000000ffff177224 */ /* 0x000fe200078e0007 */
[----:B-1----:R-:W3:Y:S04]  /*26610*/  LDL.LU R4, [R1+0xa0] ;  /* 0x0000a00001047983 */ /* 0x002ee80000300800 */
[----:B------:R-:W3:Y:S04]  /*26620*/  LDL.LU R5, [R1+0xa4] ;  /* 0x0000a40001057983 */ /* 0x000ee80000300800 */
[----:B------:R-:W3:Y:S04]  /*26630*/  LDL.LU R6, [R1+0xa8] ;  /* 0x0000a80001067983 */ /* 0x000ee80000300800 */
[----:B------:R-:W3:Y:S01]  /*26640*/  LDL.LU R7, [R1+0xac] ;  /* 0x0000ac0001077983 */ /* 0x000ee20000300800 */
[C---:B--2---:R-:W-:Y:S03]  /*26650*/  HMMA.1688.F32.TF32 R16, R8.reuse, R16, R12 ;  /* 0x000000100810723c */ /* 0x044fe6000008100c */
[----:B------:R-:W2:Y:S04]  /*26660*/  LDL.LU.64 R14, [R1+0x2578] ;  /* 0x00257800010e7983 */ /* 0x000ea80000300a00 */
[----:B------:R-:W2:Y:S11]  /*26670*/  LDL.LU.64 R12, [R1+0x2570] ;  /* 0x00257000010c7983 */ /* 0x000eb60000300a00 */
[----:B------:R-:W-:Y:S05]  /*26680*/  @!UPT UIADD3 URZ, URZ, URZ, URZ ;  /* 0x0000003f3f3ff290 */ /* 0x000fea000fffe03f */
[----:B------:R1:W-:Y:S04]  /*26690*/  STL.64 [R1+0x1d0], R16 ;  /* 0x0001d01001007387 */ /* 0x0003e80000100a00 */
[----:B------:R2:W-:Y:S04]  /*266a0*/  STL.64 [R1+0x1d8], R18 ;  /* 0x0001d81201007387 */ /* 0x0005e80000100a00 */
[----:B-1----:R-:W2:Y:S02]  /*266b0*/  LDL.LU.64 R16, [R1+0x2568] ;  /* 0x0025680001107983 */ /* 0x002ea40000300a00 */
[C---:B--2---:R-:W-:Y:S02]  /*266c0*/  HMMA.1688.F32.TF32 R16, R8.reuse, R16, R12 ;  /* 0x000000100810723c */ /* 0x044fe4000008100c */
[----:B------:R-:W2:Y:S04]  /*266d0*/  LDL.LU.64 R14, [R1+0x2560] ;  /* 0x00256000010e7983 */ /* 0x000ea80000300a00 */
[----:B------:R-:W2:Y:S11]  /*266e0*/  LDL.LU.64 R12, [R1+0x2558] ;  /* 0x00255800010c7983 */ /* 0x000eb60000300a00 */
[----:B------:R-:W-:Y:S06]  /*266f0*/  @!UPT UIADD3 URZ, URZ, URZ, URZ ;  /* 0x0000003f3f3ff290 */ /* 0x000fec000fffe03f */
[----:B------:R1:W-:Y:S04]  /*26700*/  STL.64 [R1+0x1c0], R16 ;  /* 0x0001c01001007387 */ /* 0x0003e80000100a00 */
[----:B------:R2:W-:Y:S04]  /*26710*/  STL.64 [R1+0x1c8], R18 ;  /* 0x0001c81201007387 */ /* 0x0005e80000100a00 */
[----:B-1----:R-:W2:Y:S02]  /*26720*/  LDL.LU.64 R16, [R1+0x2550] ;  /* 0x0025500001107983 */ /* 0x002ea40000300a00 */
[----:B--2---:R-:W-:Y:S02]  /*26730*/  HMMA.1688.F32.TF32 R16, R8, R16, R12 ;  /* 0x000000100810723c */ /* 0x004fe4000008100c */
[----:B------:R-:W2:Y:S04]  /*26740*/  LDL.LU.64 R14, [R1+0x2548] ;  /* 0x00254800010e7983 */ /* 0x000ea80000300a00 */
[----:B------:R-:W2:Y:S11]  /*26750*/  LDL.LU.64 R12, [R1+0x2540] ;  /* 0x00254000010c7983 */ /* 0x000eb60000300a00 */
[----:B------:R-:W-:Y:S06]  /*26760*/  @!UPT UIADD3 URZ, URZ, URZ, URZ ;  /* 0x0000003f3f3ff290 */ /* 0x000fec000fffe03f */
[----:B------:R1:W-:Y:S04]  /*26770*/  STL.64 [R1+0x1b0], R16 ;  /* 0x0001b01001007387 */ /* 0x0003e80000100a00 */
[----:B-1----:R-:W3:Y:S01]  /*26780*/  LDL.LU.64 R16, [R1+0x2538] ;  /* 0x0025380001107983 */ /* 0x002ee20000300a00 */
[----:B------:R-:W-:Y:S02]  /*26790*/  IMAD.MOV.U32 R27, RZ, RZ, R19 ;  /* 0x000000ffff1b7224 */ /* 0x000fe400078e0013 */
[----:B------:R-:W-:-:S03]  /*267a0*/  IMAD.MOV.U32 R26, RZ, RZ, R18 ;  /* 0x000000ffff1a7224 */ /* 0x000fc600078e0012 */
[----:B------:R-:W-:Y:S04]  /*267b0*/  STL [R1+0x236c], R27 ;  /* 0x00236c1b01007387 */ /* 0x000fe80000100800 */
[----:B------:R-:W-:Y:S01]  /*267c0*/  STL [R1+0x2368], R26 ;  /* 0x0023681a01007387 */ /* 0x000fe20000100800 */
[C---:B---3--:R-:W-:Y:S11]  /*267d0*/  HMMA.1688.F32.TF32 R4, R8.reuse, R16, R4 ;  /* 0x000000100804723c */ /* 0x048ff60000081004 */
[----:B------:R-:W-:Y:S11]  /*267e0*/  @!UPT UIADD3 URZ, URZ, URZ, URZ ;  /* 0x0000003f3f3ff290 */ /* 0x000ff6000fffe03f */
[----:B------:R-:W-:Y:S01]  /*267f0*/  @!UPT UIADD3 URZ, URZ, URZ, URZ ;  /* 0x0000003f3f3ff290 */ /* 0x000fe2000fffe03f */
[----:B------:R1:W-:Y:S04]  /*26800*/  STL.64 [R1+0x1a0], R4 ;  /* 0x0001a00401007387 */ /* 0x0003e80000100a00 */
[----:B------:R3:W-:Y:S01]  /*26810*/  STL.64 [R1+0x1a8], R6 ;  /* 0x0001a80601007387 */ /* 0x0007e20000100a00 */
[----:B-1----:R-:W-:Y:S02]  /*26820*/  IMAD.MOV.U32 R5, RZ, RZ, R16 ;  /* 0x000000ffff057224 */ /* 0x002fe400078e0010 */
[----:B------:R-:W-:Y:S02]  /*26830*/  IMAD.MOV.U32 R4, RZ, RZ, R17 ;  /* 0x000000ffff047224 */ /* 0x000fe400078e0011 */
[----:B------:R-:W2:Y:S02]  /*26840*/  LDL.LU.64 R16, [R1+0x2530] ;  /* 0x0025300001107983 */ /* 0x000ea40000300a00 */
[----:B--2---:R-:W-:Y:S01]  /*26850*/  HMMA.1688.F32.TF32 R12, R8, R16, R12 ;  /* 0x00000010080c723c */ /* 0x004fe2000008100c */
[----:B---3--:R-:W-:-:S02]  /*26860*/  IMAD.MOV.U32 R7, RZ, RZ, R16 ;  /* 0x000000ffff077224 */ /* 0x008fc400078e0010 */
[----:B------:R-:W-:Y:S11]  /*26870*/  IMAD.MOV.U32 R6, RZ, RZ, R17 ;  /* 0x000000ffff067224 */ /* 0x000ff600078e0011 */
[----:B------:R-:W-:Y:S09]  /*26880*/  @!UPT UIADD3 URZ, URZ, URZ, URZ ;  /* 0x0000003f3f3ff290 */ /* 0x000ff2000fffe03f */
[----:B------:R1:W-:Y:S04]  /*26890*/  STL.64 [R1+0x190], R12 ;  /* 0x0001900c01007387 */ /* 0x0003e80000100a00 */
[----:B------:R2:W-:Y:S04]  /*268a0*/  STL.64 [R1+0x198], R14 ;  /* 0x0001980e01007387 */ /* 0x0005e80000100a00 */
[----:B-1----:R-:W2:Y:S04]  /*268b0*/  LDL.LU.64 R12, [R1+0x2528] ;  /* 0x00252800010c7983 */ /* 0x002ea80000300a00 */
[----:B------:R-:W2:Y:S04]  /*268c0*/  LDL.LU.64 R18, [R1+0x2520] ;  /* 0x0025200001127983 */ /* 0x000ea80000300a00 */
        /* <DEDUP_REMOVED lines=8> */
[----:B------:R-:W3:Y:S04]  /*26950*/  LDL.LU.64 R14, [R1+0x2500] ;  /* 0x00250000010e7983 */ /* 0x000ee80000300a00 */
[----:B-1----:R-:W3:Y:S04]  /*26960*/  LDL.LU.64 R12, [R1+0x24f8] ;  /* 0x0024f800010c7983 */ /* 0x002ee80000300a00 */
[----:B------:R-:W-:Y:S04]  /*26970*/  STL.64 [R1+0x2488], R22 ;  /* 0x0024881601007387 */ /* 0x000fe80000100a00 */
[----:B------:R-:W-:Y:S01]  /*26980*/  STL.64 [R1+0x2480], R20 ;  /* 0x0024801401007387 */ /* 0x000fe20000100a00 */
[C---:B---3--:R-:W-:Y:S08]  /*26990*/  HMMA.1688.F32.TF32 R12, R8.reuse, R20, R12 ;  /* 0x00000014080c723c */ /* 0x048ff0000008100c */
[----:B--2---:R-:W-:Y:S11]  /*269a0*/  HMMA.1688.F32.TF32 R8, R8, R24, R16 ;  /* 0x000000180808723c */ /* 0x004ff60000081010 */
[----:B------:R-:W-:Y:S04]  /*269b0*/  @!UPT UIADD3 URZ, URZ, URZ, URZ ;  /* 0x0000003f3f3ff290 */ /* 0x000fe8000fffe03f */
[----:B------:R1:W-:Y:S04]  /*269c0*/  STL.64 [R1+0x170], R12 ;  /* 0x0001700c01007387 */ /* 0x0003e80000100a00 */
[----:B------:R2:W-:Y:S04]  /*269d0*/  STL.64 [R1+0x178], R14 ;  /* 0x0001780e01007387 */ /* 0x0005e80000100a00 */
[----:B------:R-:W-:Y:S04]  /*269e0*/  STL.64 [R1+0x2478], R26 ;  /* 0x0024781a01007387 */ /* 0x000fe80000100a00 */
[----:B------:R-:W-:Y:S04]  /*269f0*/  STL.64 [R1+0x2470], R24 ;  /* 0x0024701801007387 */ /* 0x000fe80000100a00 */
[----:B------:R-:W-:Y:S04]  /*26a00*/  STL.64 [R1+0x160], R8 ;  /* 0x0001600801007387 */ /* 0x000fe80000100a00 */
[----:B------:R-:W-:Y:S04]  /*26a10*/  STL.64 [R1+0x168], R10 ;  /* 0x0001680a01007387 */ /* 0x000fe80000100a00 */
[----:B-1----:R-:W3:Y:S04]  /*26a20*/  LDL.LU R12, [R1+0x60] ;  /* 0x00006000010c7983 */ /* 0x002ee80000300800 */
[----:B------:R-:W3:Y:S04]  /*26a30*/  LDL.LU R13, [R1+0x64] ;  /* 0x00006400010d7983 */ /* 0x000ee80000300800 */
[----:B--2---:R-:W2:Y:S04]  /*26a40*/  LDL.LU R14, [R1+0x68] ;  /* 0x00006800010e7983 */ /* 0x004ea80000300800 */
[----:B------:R-:W2:Y:S01]  /*26a50*/  LDL.LU R15, [R1+0x6c] ;  /* 0x00006c00010f7983 */ /* 0x000ea20000300800 */
[----:B------:R-:W-:-:S02]  /*26a60*/  IMAD.MOV.U32 R18, RZ, RZ, R3 ;  /* 0x000000ffff127224 */ /* 0x000fc400078e0003 */
[----:B------:R-:W-:Y:S01]  /*26a70*/  IMAD.MOV.U32 R19, RZ, RZ, R28 ;  /* 0x000000ffff137224 */ /* 0x000fe200078e001c */
[----:B------:R-:W-:Y:S04]  /*26a80*/  LDS R10, [R0+0x84980] ;  /* 0x08498000000a7984 */ /* 0x000fe80000000800 */
[----:B------:R-:W1:Y:S04]  /*26a90*/  LDS R11, [R2+0x84980] ;  /* 0x08498000020b7984 */ /* 0x000e680000000800 */
[----:B------:R-:W-:Y:S04]  /*26aa0*/  LDS R8, [R0+0x84180] ;  /* 0x0841800000087984 */ /* 0x000fe80000000800 */
[----:B------:R-:W4:Y:S04]  /*26ab0*/  LDS R9, [R2+0x84180] ;  /* 0x0841800002097984 */ /* 0x000f280000000800 */
[----:B--2---:R-:W-:Y:S04]  /*26ac0*/  STL.64 [R1+0x23d8], R14 ;  /* 0x0023d80e01007387 */ /* 0x004fe80000100a00 */
[----:B---3--:R-:W-:Y:S04]  /*26ad0*/  STL.64 [R1+0x23d0], R12 ;  /* 0x0023d00c01007387 */ /* 0x008fe80000100a00 */
[----:B------:R-:W2:Y:S04]  /*26ae0*/  LDL.LU R16, [R1+0x70] ;  /* 0x0000700001107983 */ /* 0x000ea80000300800 */
[----:B------:R-:W2:Y:S04]  /*26af0*/  LDL.LU R17, [R1+0x74] ;  /* 0x0000740001117983 */ /* 0x000ea80000300800 */
[----:B------:R-:W3:Y:S04]  /*26b00*/  LDL.LU R3, [R1+0x24f4] ;  /* 0x0024f40001037983 */ /* 0x000ee80000300800 */
[----:B------:R-:W3:Y:S04]  /*26b10*/  LDL.LU R28, [R1+0x24f0] ;  /* 0x0024f000011c7983 */ /* 0x000ee80000300800 */
[----:B------:R-:W-:Y:S04]  /*26b20*/  STL.64 [R1+0x23e8], R18 ;  /* 0x0023e81201007387 */ /* 0x000fe80000100a00 */
[----:B--2---:R2:W-:Y:S02]  /*26b30*/  STL.64 [R1+0x23e0], R16 ;  /* 0x0023e01001007387 */ /* 0x0045e40000100a00 */
[----:B--2---:R-:W-:-:S02]  /*26b40*/  IMAD.MOV.U32 R16, RZ, RZ, R7 ;  /* 0x000000ffff107224 */ /* 0x004fc400078e0007 */
[----:B------:R-:W-:Y:S01]  /*26b50*/  IMAD.MOV.U32 R17, RZ, RZ, R6 ;  /* 0x000000ffff117224 */ /* 0x000fe200078e0006 */
[----:B------:R-:W-:Y:S04]  /*26b60*/  LDS R7, [R2+0x84900] ;  /* 0x0849000002077984 */ /* 0x000fe80000000800 */
[----:B------:R-:W-:Y:S04]  /*26b70*/  STL.64 [R1+0x24b8], R16 ;  /* 0x0024b81001007387 */ /* 0x000fe80000100a00 */
[----:B------:R-:W2:Y:S04]  /*26b80*/  LDL.LU R20, [R1+0x2f0] ;  /* 0x0002f00001147983 */ /* 0x000ea80000300800 */
[----:B------:R-:W2:Y:S04]  /*26b90*/  LDL.LU R21, [R1+0x2f4] ;  /* 0x0002f40001157983 */ /* 0x000ea80000300800 */
[----:B------:R-:W2:Y:S04]  /*26ba0*/  LDL.LU R22, [R1+0x2f8] ;  /* 0x0002f80001167983 */ /* 0x000ea80000300800 */
[----:B------:R-:W2:Y:S04]  /*26bb0*/  LDL.LU R23, [R1+0x2fc] ;  /* 0x0002fc0001177983 */ /* 0x000ea80000300800 */
[----:B------:R-:W-:Y:S04]  /*26bc0*/  LDS R6, [R0+0x84900] ;  /* 0x0849000000067984 */ /* 0x000fe80000000800 */
[----:B--2---:R-:W-:Y:S04]  /*26bd0*/  STL.64 [R1+0x24c8], R22 ;  /* 0x0024c81601007387 */ /* 0x004fe80000100a00 */
[----:B------:R2:W-:Y:S04]  /*26be0*/  STL.64 [R1+0x24c0], R20 ;  /* 0x0024c01401007387 */ /* 0x0005e80000100a00 */
[----:B--2---:R-:W2:Y:S04]  /*26bf0*/  LDL.LU.64 R20, [R1+0x40] ;  /* 0x0000400001147983 */ /* 0x004ea80000300a00 */
[----:B--2---:R2:W-:Y:S04]  /*26c00*/  STL.64 [R1+0x24d0], R20 ;  /* 0x0024d01401007387 */ /* 0x0045e80000100a00 */
[----:B--2---:R-:W2:Y:S04]  /*26c10*/  LDL.LU.64 R20, [R1+0x50] ;  /* 0x0000500001147983 */ /* 0x004ea80000300a00 */
[----:B------:R-:W2:Y:S04]  /*26c20*/  LDL.LU R16, [R1+0x130] ;  /* 0x0001300001107983 */ /* 0x000ea80000300800 */
[----:B------:R-:W2:Y:S04]  /*26c30*/  LDL.LU R17, [R1+0x134] ;  /* 0x0001340001117983 */ /* 0x000ea80000300800 */
[----:B------:R-:W2:Y:S04]  /*26c40*/  LDL.LU R18, [R1+0x138] ;  /* 0x0001380001127983 */ /* 0x000ea80000300800 */
[----:B------:R-:W2:Y:S04]  /*26c50*/  LDL.LU R19, [R1+0x13c] ;  /* 0x00013c0001137983 */ /* 0x000ea80000300800 */
[----:B--2---:R-:W-:Y:S04]  /*26c60*/  STL.64 [R1+0x24e0], R18 ;  /* 0x0024e01201007387 */ /* 0x004fe80000100a00 */
[----:B------:R2:W-:Y:S04]  /*26c70*/  STL.64 [R1+0x24d8], R16 ;  /* 0x0024d81001007387 */ /* 0x0005e80000100a00 */
[----:B--2---:R-:W2:Y:S04]  /*26c80*/  LDL.LU R16, [R1+0x150] ;  /* 0x0001500001107983 */ /* 0x004ea80000300800 */
[----:B------:R-:W2:Y:S04]  /*26c90*/  LDL.LU R17, [R1+0x154] ;  /* 0x0001540001117983 */ /* 0x000ea80000300800 */
[----:B------:R-:W2:Y:S04]  /*26ca0*/  LDL.LU R18, [R1+0x158] ;  /* 0x0001580001127983 */ /* 0x000ea80000300800 */
[----:B------:R-:W2:Y:S04]  /*26cb0*/  LDL.LU R19, [R1+0x15c] ;  /* 0x00015c0001137983 */ /* 0x000ea80000300800 */
[----:B------:R-:W2:Y:S04]  /*26cc0*/  LDL.LU.64 R24, [R1+0x30] ;  /* 0x0000300001187983 */ /* 0x000ea80000300a00 */
[----:B------:R-:W2:Y:S04]  /*26cd0*/  LDL.LU R12, [R1+0x1f0] ;  /* 0x0001f000010c7983 */ /* 0x000ea80000300800 */
[----:B------:R-:W2:Y:S04]  /*26ce0*/  LDL.LU R13, [R1+0x1f4] ;  /* 0x0001f400010d7983 */ /* 0x000ea80000300800 */
[----:B------:R-:W2:Y:S04]  /*26cf0*/  LDL.LU R14, [R1+0x1f8] ;  /* 0x0001f800010e7983 */ /* 0x000ea80000300800 */
[----:B------:R-:W2:Y:S04]  /*26d00*/  LDL.LU R15, [R1+0x1fc] ;  /* 0x0001fc00010f7983 */ /* 0x000ea80000300800 */
[----:B--2---:R-:W-:Y:S04]  /*26d10*/  STL.64 [R1+0x23f8], R14 ;  /* 0x0023f80e01007387 */ /* 0x004fe80000100a00 */
[----:B------:R2:W-:Y:S04]  /*26d20*/  STL.64 [R1+0x23f0], R12 ;  /* 0x0023f00c01007387 */ /* 0x0005e80000100a00 */
[----:B--2---:R-:W2:Y:S04]  /*26d30*/  LDL.LU R12, [R1+0x200] ;  /* 0x00020000010c7983 */ /* 0x004ea80000300800 */
[----:B------:R-:W2:Y:S01]  /*26d40*/  LDL.LU R13, [R1+0x204] ;  /* 0x00020400010d7983 */ /* 0x000ea20000300800 */
[----:B---3--:R-:W-:-:S02]  /*26d50*/  IMAD.MOV.U32 R14, RZ, RZ, R28 ;  /* 0x000000ffff0e7224 */ /* 0x008fc400078e001c */
[----:B------:R-:W-:Y:S01]  /*26d60*/  IMAD.MOV.U32 R15, RZ, RZ, R3 ;  /* 0x000000ffff0f7224 */ /* 0x000fe200078e0003 */
[----:B------:R-:W3:Y:S04]  /*26d70*/  LDL.LU R28, [R1+0x24ec] ;  /* 0x0024ec00011c7983 */ /* 0x000ee80000300800 */
[----:B------:R-:W3:Y:S04]  /*26d80*/  LDL.LU R3, [R1+0x24e8] ;  /* 0x0024e80001037983 */ /* 0x000ee80000300800 */
[----:B------:R1:W-:Y:S02]  /*26d90*/  STL.64 [R1+0x2408], R14 ;  /* 0x0024080e01007387 */ /* 0x0003e40000100a00 */
[----:B-1----:R-:W-:-:S02]  /*26da0*/  IMAD.MOV.U32 R15, RZ, RZ, R20 ;  /* 0x000000ffff0f7224 */ /* 0x002fc400078e0014 */
[----:B------:R-:W-:Y:S01]  /*26db0*/  IMAD.MOV.U32 R14, RZ, RZ, R21 ;  /* 0x000000ffff0e7224 */ /* 0x000fe200078e0015 */
[----:B--2---:R1:W-:Y:S02]  /*26dc0*/  STL.64 [R1+0x2400], R12 ;  /* 0x0024000c01007387 */ /* 0x0043e40000100a00 */
[----:B-1----:R-:W-:Y:S02]  /*26dd0*/  IMAD.MOV.U32 R12, RZ, RZ, R5 ;  /* 0x000000ffff0c7224 */ /* 0x002fe400078e0005 */
[----:B------:R-:W-:Y:S01]  /*26de0*/  IMAD.MOV.U32 R13, RZ, RZ, R4 ;  /* 0x000000ffff0d7224 */ /* 0x000fe200078e0004 */
[----:B------:R-:W-:Y:S04]  /*26df0*/  LDS R5, [R2+0x84100] ;  /* 0x0841000002057984 */ /* 0x000fe80000000800 */
[----:B------:R-:W1:Y:S04]  /*26e00*/  LDS R4, [R0+0x84100] ;  /* 0x0841000000047984 */ /* 0x000e680000000800 */
[----:B------:R-:W-:Y:S04]  /*26e10*/  STL.64 [R1+0x2468], R10 ;  /* 0x0024680a01007387 */ /* 0x000fe80000100a00 */
[----:B----4-:R2:W-:Y:S04]  /*26e20*/  STL.64 [R1+0x2460], R8 ;  /* 0x0024600801007387 */ /* 0x0105e80000100a00 */
[----:B--2---:R-:W2:Y:S04]  /*26e30*/  LDL.LU R8, [R1+0x300] ;  /* 0x0003000001087983 */ /* 0x004ea80000300800 */
[----:B------:R-:W2:Y:S04]  /*26e40*/  LDL.LU R9, [R1+0x304] ;  /* 0x0003040001097983 */ /* 0x000ea80000300800 */
[----:B------:R-:W2:Y:S04]  /*26e50*/  LDL.LU R10, [R1+0x308] ;  /* 0x00030800010a7983 */ /* 0x000ea80000300800 */
[----:B------:R-:W2:Y:S01]  /*26e60*/  LDL.LU R11, [R1+0x30c] ;  /* 0x00030c00010b7983 */ /* 0x000ea20000300800 */
[C---:B-1----:R-:W-:Y:S11]  /*26e70*/  HMMA.1688.F32.TF32 R16, R4.reuse, R20, R16 ;  /* 0x000000140410723c */ /* 0x042ff60000081010 */
[----:B------:R-:W-:Y:S11]  /*26e80*/  @!UPT UIADD3 URZ, URZ, URZ, URZ ;  /* 0x0000003f3f3ff290 */ /* 0x000ff6000fffe03f */
[----:B------:R-:W-:Y:S01]  /*26e90*/  @!UPT UIADD3 URZ, URZ, URZ, URZ ;  /* 0x0000003f3f3ff290 */ /* 0x000fe2000fffe03f */
[----:B------:R-:W-:Y:S04]  /*26ea0*/  STL.64 [R1+0x150], R16 ;  /* 0x0001501001007387 */ /* 0x000fe80000100a00 */
[----:B------:R1:W-:Y:S04]  /*26eb0*/  STL.64 [R1+0x158], R18 ;  /* 0x0001581201007387 */ /* 0x0003e80000100a00 */
[----:B-1----:R-:W4:Y:S04]  /*26ec0*/  LDL.LU.64 R18, [R1+0x24e0] ;  /* 0x0024e00001127983 */ /* 0x002f280000300a00 */
[----:B------:R-:W4:Y:S04]  /*26ed0*/  LDL.LU.64 R16, [R1+0x24d8] ;  /* 0x0024d80001107983 */ /* 0x000f280000300a00 */
[----:B------:R-:W2:Y:S02]  /*26ee0*/  LDL.LU.64 R20, [R1+0x24d0] ;  /* 0x0024d00001147983 */ /* 0x000ea40000300a00 */
[----:B--2---:R-:W-:Y:S11]  /*26ef0*/  HMMA.1688.F32.TF32 R8, R4, R20, R8 ;  /* 0x000000140408723c */ /* 0x004ff60000081008 */
[----:B------:R-:W-:Y:S11]  /*26f00*/  @!UPT UIADD3 URZ, URZ, URZ, URZ ;  /* 0x0000003f3f3ff290 */ /* 0x000ff6000fffe03f */
[----:B------:R-:W-:Y:S01]  /*26f10*/  @!UPT UIADD3 URZ, URZ, URZ, URZ ;  /* 0x0000003f3f3ff290 */ /* 0x000fe2000fffe03f */
[----:B------:R1:W-:Y:S04]  /*26f20*/  STL.64 [R1+0x140], R8 ;  /* 0x0001400801007387 */ /* 0x0003e80000100a00 */
[----:B------:R2:W-:Y:S04]  /*26f30*/  STL.64 [R1+0x148], R10 ;  /* 0x0001480a01007387 */ /* 0x0005e80000100a00 */
[----:B------:R-:W3:Y:S01]  /*26f40*/  LDL.LU.64 R22, [R1+0x24c8] ;  /* 0x0024c80001167983 */ /* 0x000ee20000300a00 */
[----:B-1----:R-:W-:Y:S02]  /*26f50*/  IMAD.MOV.U32 R9, RZ, RZ, R20 ;  /* 0x000000ffff097224 */ /* 0x002fe400078e0014 */
[----:B------:R-:W-:-:S02]  /*26f60*/  IMAD.MOV.U32 R8, RZ, RZ, R21 ;  /* 0x000000ffff087224 */ /* 0x000fc400078e0015 */
[----:B------:R-:W3:Y:S01]  /*26f70*/  LDL.LU.64 R20, [R1+0x24c0] ;  /* 0x0024c00001147983 */ /* 0x000ee20000300a00 */
[C---:B----4-:R-:W-:Y:S01]  /*26f80*/  HMMA.1688.F32.TF32 R16, R4.reuse, R24, R16 ;  /* 0x000000180410723c */ /* 0x050fe20000081010 */
[----:B--2---:R-:W-:Y:S02]  /*26f90*/  IMAD.MOV.U32 R11, RZ, RZ, R24 ;  /* 0x000000ffff0b7224 */ /* 0x004fe400078e0018 */
[----:B------:R-:W-:Y:S11]  /*26fa0*/  IMAD.MOV.U32 R10, RZ, RZ, R25 ;  /* 0x000000ffff0a7224 */ /* 0x000ff600078e0019 */
[----:B------:R-:W-:Y:S09]  /*26fb0*/  @!UPT UIADD3 URZ, URZ, URZ, URZ ;  /* 0x0000003f3f3ff290 */ /* 0x000ff2000fffe03f */
[----:B------:R1:W-:Y:S04]  /*26fc0*/  STL.64 [R1+0x130], R16 ;  /* 0x0001301001007387 */ /* 0x0003e80000100a00 */
[----:B------:R-:W-:Y:S04]  /*26fd0*/  STL.64 [R1+0x138], R18 ;  /* 0x0001381201007387 */ /* 0x000fe80000100a00 */
[----:B-1----:R-:W2:Y:S04]  /*26fe0*/  LDL.LU.64 R16, [R1+0x24b8] ;  /* 0x0024b80001107983 */ /* 0x002ea80000300a00 */
[----:B------:R1:W-:Y:S01]  /*26ff0*/  STL.64 [R1+0x2418], R12 ;  /* 0x0024180c01007387 */ /* 0x0003e20000100a00 */
[----:B---3--:R-:W-:Y:S07]  /*27000*/  HMMA.1688.F32.TF32 R20, R4, R12, R20 ;  /* 0x0000000c0414723c */ /* 0x008fee0000081014 */
[----:B-1----:R-:W-:-:S02]  /*27010*/  IMAD.MOV.U32 R12, RZ, RZ, R11 ;  /* 0x000000ffff0c7224 */ /* 0x002fc400078e000b */
[----:B------:R-:W-:Y:S11]  /*27020*/  IMAD.MOV.U32 R13, RZ, RZ, R10 ;  /* 0x000000ffff0d7224 */ /* 0x000ff600078e000a */
[----:B------:R-:W-:Y:S03]  /*27030*/  @!UPT UIADD3 URZ, URZ, URZ, URZ ;  /* 0x0000003f3f3ff290 */ /* 0x000fe6000fffe03f */
[----:B------:R-:W-:Y:S04]  /*27040*/  STL.64 [R1+0x120], R20 ;  /* 0x0001201401007387 */ /* 0x000fe80000100a00 */
[----:B------:R-:W-:Y:S04]  /*27050*/  STL.64 [R1+0x128], R22 ;  /* 0x0001281601007387 */ /* 0x000fe80000100a00 */
[----:B------:R1:W-:Y:S02]  /*27060*/  STL.64 [R1+0x2430], R12 ;  /* 0x0024300c01007387 */ /* 0x0003e40000100a00 */
[----:B-1----:R-:W-:-:S02]  /*27070*/  IMAD.MOV.U32 R13, RZ, RZ, R8 ;  /* 0x000000ffff0d7224 */ /* 0x002fc400078e0008 */
[----:B------:R-:W-:Y:S01]  /*27080*/  IMAD.MOV.U32 R12, RZ, RZ, R9 ;  /* 0x000000ffff0c7224 */ /* 0x000fe200078e0009 */
[----:B------:R-:W3:Y:S04]  /*27090*/  LDL.LU R8, [R1+0x2c0] ;  /* 0x0002c00001087983 */ /* 0x000ee80000300800 */
[----:B------:R-:W3:Y:S04]  /*270a0*/  LDL.LU R9, [R1+0x2c4] ;  /* 0x0002c40001097983 */ /* 0x000ee80000300800 */
[----:B------:R-:W4:Y:S04]  /*270b0*/  LDL.LU R10, [R1+0x2c8] ;  /* 0x0002c800010a7983 */ /* 0x000f280000300800 */
[----:B------:R-:W4:Y:S04]  /*270c0*/  LDL.LU R11, [R1+0x2cc] ;  /* 0x0002cc00010b7983 */ /* 0x000f280000300800 */
[----:B----4-:R-:W-:Y:S04]  /*270d0*/  STL.64 [R1+0x2498], R10 ;  /* 0x0024980a01007387 */ /* 0x010fe80000100a00 */
[----:B---3--:R1:W-:Y:S04]  /*270e0*/  STL.64 [R1+0x2490], R8 ;  /* 0x0024900801007387 */ /* 0x0083e80000100a00 */
[----:B-1----:R-:W3:Y:S04]  /*270f0*/  LDL.LU R8, [R1+0x2e0] ;  /* 0x0002e00001087983 */ /* 0x002ee80000300800 */
[----:B------:R-:W3:Y:S04]  /*27100*/  LDL.LU R9, [R1+0x2e4] ;  /* 0x0002e40001097983 */ /* 0x000ee80000300800 */
[----:B------:R-:W4:Y:S04]  /*27110*/  LDL.LU R10, [R1+0x2e8] ;  /* 0x0002e800010a7983 */ /* 0x000f280000300800 */
[----:B------:R-:W4:Y:S04]  /*27120*/  LDL.LU R11, [R1+0x2ec] ;  /* 0x0002ec00010b7983 */ /* 0x000f280000300800 */
[----:B----4-:R-:W-:Y:S04]  /*27130*/  STL.64 [R1+0x24b0], R10 ;  /* 0x0024b00a01007387 */ /* 0x010fe80000100a00 */
[----:B---3--:R1:W-:Y:S04]  /*27140*/  STL.64 [R1+0x24a8], R8 ;  /* 0x0024a80801007387 */ /* 0x0083e80000100a00 */
[----:B-1----:R-:W2:Y:S04]  /*27150*/  LDL.LU R8, [R1+0x110] ;  /* 0x0001100001087983 */ /* 0x002ea80000300800 */
[----:B------:R-:W2:Y:S04]  /*27160*/  LDL.LU R9, [R1+0x114] ;  /* 0x0001140001097983 */ /* 0x000ea80000300800 */
[----:B------:R-:W2:Y:S04]  /*27170*/  LDL.LU R10, [R1+0x118] ;  /* 0x00011800010a7983 */ /* 0x000ea80000300800 */
[----:B------:R-:W2:Y:S04]  /*27180*/  LDL.LU R11, [R1+0x11c] ;  /* 0x00011c00010b7983 */ /* 0x000ea80000300800 */
[----:B------:R-:W3:Y:S04]  /*27190*/  LDL.LU.64 R20, [R1] ;  /* 0x0000000001147983 */ /* 0x000ee80000300a00 */
[----:B------:R-:W4:Y:S04]  /*271a0*/  LDL.LU R24, [R1+0x2d0] ;  /* 0x0002d00001187983 */ /* 0x000f280000300800 */
[----:B------:R-:W4:Y:S04]  /*271b0*/  LDL.LU R25, [R1+0x2d4] ;  /* 0x0002d40001197983 */ /* 0x000f280000300800 */
[----:B------:R-:W4:Y:S04]  /*271c0*/  LDL.LU R26, [R1+0x2d8] ;  /* 0x0002d800011a7983 */ /* 0x000f280000300800 */
[----:B------:R-:W4:Y:S04]  /*271d0*/  LDL.LU R27, [R1+0x2dc] ;  /* 0x0002dc00011b7983 */ /* 0x000f280000300800 */
[----:B------:R-:W-:Y:S01]  /*271e0*/  STL.64 [R1+0x2448], R12 ;  /* 0x0024480c01007387 */ /* 0x000fe20000100a00 */
[----:B--2---:R-:W-:Y:S11]  /*271f0*/  HMMA.1688.F32.TF32 R8, R4, R16, R8 ;  /* 0x000000100408723c */ /* 0x004ff60000081008 */
[----:B------:R-:W-:Y:S11]  /*27200*/  @!UPT UIADD3 URZ, URZ, URZ, URZ ;  /* 0x0000003f3f3ff290 */ /* 0x000ff6000fffe03f */
[----:B------:R-:W-:Y:S01]  /*27210*/  @!UPT UIADD3 URZ, URZ, URZ, URZ ;  /* 0x0000003f3f3ff290 */ /* 0x000fe2000fffe03f */
[----:B------:R-:W-:Y:S04]  /*27220*/  STL.64 [R1+0x110], R8 ;  /* 0x0001100801007387 */ /* 0x000fe80000100a00 */
[----:B------:R1:W-:Y:S04]  /*27230*/  STL.64 [R1+0x118], R10 ;  /* 0x0001180a01007387 */ /* 0x0003e80000100a00 */
[----:B-1----:R-:W3:Y:S04]  /*27240*/  LDL.LU.64 R10, [R1+0x24b0] ;  /* 0x0024b000010a7983 */ /* 0x002ee80000300a00 */
[----:B------:R-:W3:Y:S04]  /*27250*/  LDL.LU.64 R8, [R1+0x24a8] ;  /* 0x0024a80001087983 */ /* 0x000ee80000300a00 */
[----:B------:R1:W-:Y:S04]  /*27260*/  STL.64 [R1+0x2410], R16 ;  /* 0x0024101001007387 */ /* 0x0003e80000100a00 */
[----:B-1----:R-:W2:Y:S04]  /*27270*/  LDL.LU R16, [R1+0x280] ;  /* 0x0002800001107983 */ /* 0x002ea80000300800 */
[----:B------:R-:W2:Y:S04]  /*27280*/  LDL.LU R17, [R1+0x284] ;  /* 0x0002840001117983 */ /* 0x000ea80000300800 */
[----:B------:R-:W2:Y:S04]  /*27290*/  LDL.LU R18, [R1+0x288] ;  /* 0x0002880001127983 */ /* 0x000ea80000300800 */
[----:B------:R-:W2:Y:S04]  /*272a0*/  LDL.LU R19, [R1+0x28c] ;  /* 0x00028c0001137983 */ /* 0x000ea80000300800 */
[----:B--2---:R-:W-:Y:S04]  /*272b0*/  STL.64 [R1+0x2428], R18 ;  /* 0x0024281201007387 */ /* 0x004fe80000100a00 */
[----:B------:R1:W-:Y:S04]  /*272c0*/  STL.64 [R1+0x2420], R16 ;  /* 0x0024201001007387 */ /* 0x0003e80000100a00 */
[----:B-1----:R-:W2:Y:S04]  /*272d0*/  LDL.LU R16, [R1+0x290] ;  /* 0x0002900001107983 */ /* 0x002ea80000300800 */
[----:B------:R-:W2:Y:S01]  /*272e0*/  LDL.LU R17, [R1+0x294] ;  /* 0x0002940001117983 */ /* 0x000ea20000300800 */
[----:B------:R-:W-:-:S02]  /*272f0*/  IMAD.MOV.U32 R18, RZ, RZ, R3 ;  /* 0x000000ffff127224 */ /* 0x000fc400078e0003 */
[----:B------:R-:W-:Y:S01]  /*27300*/  IMAD.MOV.U32 R19, RZ, RZ, R28 ;  /* 0x000000ffff137224 */ /* 0x000fe200078e001c */
[----:B------:R-:W4:Y:S04]  /*27310*/  LDL.LU R3, [R1+0x24a4] ;  /* 0x0024a40001037983 */ /* 0x000f280000300800 */
[----:B------:R-:W4:Y:S04]  /*27320*/  LDL.LU R28, [R1+0x24a0] ;  /* 0x0024a000011c7983 */ /* 0x000f280000300800 */
[----:B------:R-:W-:Y:S01]  /*27330*/  STL.64 [R1+0x2440], R18 ;  /* 0x0024401201007387 */ /* 0x000fe20000100a00 */
[----:B---3--:R-:W-:Y:S03]  /*27340*/  HMMA.1688.F32.TF32 R8, R4, R20, R8 ;  /* 0x000000140408723c */ /* 0x008fe60000081008 */
[----:B--2---:R1:W-:Y:S04]  /*27350*/  STL.64 [R1+0x2438], R16 ;  /* 0x0024381001007387 */ /* 0x0043e80000100a00 */
[----:B-1----:R-:W2:Y:S04]  /*27360*/  LDL.LU R16, [R1+0x2a0] ;  /* 0x0002a00001107983 */ /* 0x002ea80000300800 */
[----:B------:R-:W2:Y:S04]  /*27370*/  LDL.LU R17, [R1+0x2a4] ;  /* 0x0002a40001117983 */ /* 0x000ea80000300800 */
[----:B------:R-:W3:Y:S04]  /*27380*/  LDL.LU R18, [R1+0x2a8] ;  /* 0x0002a80001127983 */ /* 0x000ee80000300800 */
[----:B------:R-:W3:Y:S01]  /*27390*/  LDL.LU R19, [R1+0x2ac] ;  /* 0x0002ac0001137983 */ /* 0x000ee20000300800 */
[----:B------:R-:W-:-:S02]  /*273a0*/  IMAD.MOV.U32 R13, RZ, RZ, R14 ;  /* 0x000000ffff0d7224 */ /* 0x000fc400078e000e */
[----:B------:R-:W-:Y:S01]  /*273b0*/  IMAD.MOV.U32 R14, RZ, RZ, R20 ;  /* 0x000000ffff0e7224 */ /* 0x000fe200078e0014 */
[----:B---3--:R-:W-:Y:S04]  /*273c0*/  STL.64 [R1+0x2458], R18 ;  /* 0x0024581201007387 */ /* 0x008fe80000100a00 */
[----:B--2---:R1:W-:Y:S04]  /*273d0*/  STL.64 [R1+0x2450], R16 ;  /* 0x0024501001007387 */ /* 0x0043e80000100a00 */
[----:B-1----:R-:W2:Y:S04]  /*273e0*/  LDL.LU R16, [R1+0x2b0] ;  /* 0x0002b00001107983 */ /* 0x002ea80000300800 */
[----:B------:R-:W2:Y:S01]  /*273f0*/  LDL.LU R17, [R1+0x2b4] ;  /* 0x0002b40001117983 */ /* 0x000ea20000300800 */
[----:B----4-:R-:W-:-:S03]  /*27400*/  IMAD.MOV.U32 R19, RZ, RZ, R3 ;  /* 0x000000ffff137224 */ /* 0x010fc600078e0003 */
[----:B------:R-:W-:Y:S01]  /*27410*/  STL.64 [R1+0x100], R8 ;  /* 0x0001000801007387 */ /* 0x000fe20000100a00 */
[----:B------:R-:W-:-:S03]  /*27420*/  IMAD.MOV.U32 R3, RZ, RZ, R21 ;  /* 0x000000ffff037224 */ /* 0x000fc600078e0015 */
[----:B------:R1:W-:Y:S04]  /*27430*/  STL.64 [R1+0x108], R10 ;  /* 0x0001080a01007387 */ /* 0x0003e80000100a00 */
[----:B-1----:R-:W3:Y:S04]  /*27440*/  LDL.LU.64 R10, [R1+0x2498] ;  /* 0x00249800010a7983 */ /* 0x002ee80000300a00 */
[----:B------:R-:W3:Y:S04]  /*27450*/  LDL.LU.64 R8, [R1+0x2490] ;  /* 0x0024900001087983 */ /* 0x000ee80000300a00 */
[----:B------:R-:W4:Y:S04]  /*27460*/  LDL.LU.64 R22, [R1+0x2488] ;  /* 0x0024880001167983 */ /* 0x000f280000300a00 */
[----:B------:R-:W2:Y:S02]  /*27470*/  LDL.LU.64 R20, [R1+0x2480] ;  /* 0x0024800001147983 */ /* 0x000ea40000300a00 */
[----:B--2---:R-:W-:Y:S11]  /*27480*/  HMMA.1688.F32.TF32 R24, R4, R20, R24 ;  /* 0x000000140418723c */ /* 0x004ff60000081018 */
[----:B------:R-:W-:Y:S11]  /*27490*/  @!UPT UIADD3 URZ, URZ, URZ, URZ ;  /* 0x0000003f3f3ff290 */ /* 0x000ff6000fffe03f */
[----:B------:R-:W-:Y:S01]  /*274a0*/  @!UPT UIADD3 URZ, URZ, URZ, URZ ;  /* 0x0000003f3f3ff290 */ /* 0x000fe2000fffe03f */
[----:B------:R-:W-:Y:S04]  /*274b0*/  STL.64 [R1+0xf0], R24 ;  /* 0x0000f01801007387 */ /* 0x000fe80000100a00 */
[----:B------:R1:W-:Y:S04]  /*274c0*/  STL.64 [R1+0xf8], R26 ;  /* 0x0000f81a01007387 */ /* 0x0003e80000100a00 */
[----:B-1----:R-:W2:Y:S04]  /*274d0*/  LDL.LU.64 R26, [R1+0x2478] ;  /* 0x00247800011a7983 */ /* 0x002ea80000300a00 */
[----:B------:R-:W3:Y:S01]  /*274e0*/  LDL.LU.64 R24, [R1+0x2470] ;  /* 0x0024700001187983 */ /* 0x000ee20000300a00 */
[----:B------:R-:W-:-:S02]  /*274f0*/  IMAD.MOV.U32 R12, RZ, RZ, R15 ;  /* 0x000000ffff0c7224 */ /* 0x000fc400078e000f */
[----:B------:R-:W-:Y:S01]  /*27500*/  IMAD.MOV.U32 R18, RZ, RZ, R28 ;  /* 0x000000ffff127224 */ /* 0x000fe200078e001c */
[----:B---3--:R-:W-:Y:S01]  /*27510*/  HMMA.1688.F32.TF32 R4, R4, R24, R8 ;  /* 0x000000180404723c */ /* 0x008fe20000081008 */
[----:B------:R-:W3:Y:S04]  /*27520*/  LDL.LU.64 R10, [R1+0x2468] ;  /* 0x00246800010a7983 */ /* 0x000ee80000300a00 */
[----:B------:R-:W3:Y:S11]  /*27530*/  LDL.LU.64 R8, [R1+0x2460] ;  /* 0x0024600001087983 */ /* 0x000ef60000300a00 */
[----:B------:R-:W-:Y:S07]  /*27540*/  @!UPT UIADD3 URZ, URZ, URZ, URZ ;  /* 0x0000003f3f3ff290 */ /* 0x000fee000fffe03f */
[----:B------:R1:W-:Y:S02]  /*27550*/  STL.64 [R1+0xe0], R4 ;  /* 0x0000e00401007387 */ /* 0x0003e40000100a00 */
[----:B-1----:R-:W-:Y:S02]  /*27560*/  IMAD.MOV.U32 R4, RZ, RZ, R14 ;  /* 0x000000ffff047224 */ /* 0x002fe400078e000e */
[----:B------:R-:W-:Y:S01]  /*27570*/  STL.64 [R1+0xe8], R6 ;  /* 0x0000e80601007387 */ /* 0x000fe20000100a00 */
[----:B---3--:R-:W-:Y:S03]  /*27580*/  HMMA.1688.F32.TF32 R12, R8, R12, R16 ;  /* 0x0000000c080c723c */ /* 0x008fe60000081010 */
[----:B------:R-:W3:Y:S04]  /*27590*/  LDL.LU.64 R18, [R1+0x2458] ;  /* 0x0024580001127983 */ /* 0x000ee80000300a00 */
[----:B------:R-:W3:Y:S11]  /*275a0*/  LDL.LU.64 R16, [R1+0x2450] ;  /* 0x0024500001107983 */ /* 0x000ef60000300a00 */
[----:B------:R-:W-:Y:S05]  /*275b0*/  @!UPT UIADD3 URZ, URZ, URZ, URZ ;  /* 0x0000003f3f3ff290 */ /* 0x000fea000fffe03f */
[----:B------:R1:W-:Y:S01]  /*275c0*/  STL [R1+0xd0], R12 ;  /* 0x0000d00c01007387 */ /* 0x0003e20000100800 */
[----:B------:R-:W-:-:S03]  /*275d0*/  IMAD.MOV.U32 R29, RZ, RZ, R13 ;  /* 0x000000ffff1d7224 */ /* 0x000fc600078e000d */
[----:B-1----:R-:W3:Y:S01]  /*275e0*/  LDL.LU.64 R12, [R1+0x2448] ;  /* 0x00244800010c7983 */ /* 0x002ee20000300a00 */
[----:B------:R-:W-:Y:S02]  /*275f0*/  IMAD.MOV.U32 R5, RZ, RZ, R3 ;  /* 0x000000ffff057224 */ /* 0x000fe400078e0003 */
[----:B------:R-:W-:Y:S02]  /*27600*/  IMAD.MOV.U32 R28, RZ, RZ, R14 ;  /* 0x000000ffff1c7224 */ /* 0x000fe400078e000e */
[----:B------:R-:W-:-:S05]  /*27610*/  IMAD.MOV.U32 R3, RZ, RZ, R15 ;  /* 0x000000ffff037224 */ /* 0x000fca00078e000f */
[----:B------:R-:W-:Y:S04]  /*27620*/  STL [R1+0x2280], R3 ;  /* 0x0022800301007387 */ /* 0x000fe80000100800 */
[----:B------:R-:W-:Y:S04]  /*27630*/  STL [R1+0x227c], R28 ;  /* 0x00227c1c01007387 */ /* 0x000fe80000100800 */
[----:B------:R-:W-:Y:S01]  /*27640*/  STL [R1+0x2278], R29 ;  /* 0x0022781d01007387 */ /* 0x000fe20000100800 */
[C---:B---3--:R-:W-:Y:S03]  /*27650*/  HMMA.1688.F32.TF32 R12, R8.reuse, R12, R16 ;  /* 0x0000000c080c723c */ /* 0x048fe60000081010 */
[----:B------:R-:W3:Y:S04]  /*27660*/  LDL.LU.64 R18, [R1+0x2440] ;  /* 0x0024400001127983 */ /* 0x000ee80000300a00 */
[----:B------:R-:W3:Y:S11]  /*27670*/  LDL.LU.64 R16, [R1+0x2438] ;  /* 0x0024380001107983 */ /* 0x000ef60000300a00 */
[----:B------:R-:W-:Y:S05]  /*27680*/  @!UPT UIADD3 URZ, URZ, URZ, URZ ;  /* 0x0000003f3f3ff290 */ /* 0x000fea000fffe03f */
[----:B------:R1:W-:Y:S04]  /*27690*/  STL.64 [R1+0xc0], R12 ;  /* 0x0000c00c01007387 */ /* 0x0003e80000100a00 */
[----:B------:R3:W-:Y:S04]  /*276a0*/  STL.64 [R1+0xc8], R14 ;  /* 0x0000c80e01007387 */ /* 0x0007e80000100a00 */
[----:B-1----:R-:W3:Y:S02]  /*276b0*/  LDL.LU.64 R12, [R1+0x2430] ;  /* 0x00243000010c7983 */ /* 0x002ee40000300a00 */
[----:B---3--:R-:W-:Y:S02]  /*276c0*/  HMMA.1688.F32.TF32 R12, R8, R12, R16 ;  /* 0x0000000c080c723c */ /* 0x008fe40000081010 */
[----:B------:R-:W3:Y:S04]  /*276d0*/  LDL.LU.64 R18, [R1+0x2428] ;  /* 0x0024280001127983 */ /* 0x000ee80000300a00 */
[----:B------:R-:W3:Y:S11]  /*276e0*/  LDL.LU.64 R16, [R1+0x2420] ;  /* 0x0024200001107983 */ /* 0x000ef60000300a00 */
[----:B------:R-:W-:Y:S06]  /*276f0*/  @!UPT UIADD3 URZ, URZ, URZ, URZ ;  /* 0x0000003f3f3ff290 */ /* 0x000fec000fffe03f */
[----:B------:R1:W-:Y:S01]  /*27700*/  STL [R1+0xb0], R12 ;  /* 0x0000b00c01007387 */ /* 0x0003e20000100800 */
[----:B------:R-:W-:-:S03]  /*27710*/  IMAD.MOV.U32 R3, RZ, RZ, R13 ;  /* 0x000000ffff037224 */ /* 0x000fc600078e000d */
[----:B-1----:R-:W3:Y:S01]  /*27720*/  LDL.LU.64 R12, [R1+0x2418] ;  /* 0x00241800010c7983 */ /* 0x002ee20000300a00 */
[----:B------:R-:W-:Y:S02]  /*27730*/  IMAD.MOV.U32 R28, RZ, RZ, R14 ;  /* 0x000000ffff1c7224 */ /* 0x000fe400078e000e */
[----:B------:R-:W-:-:S05]  /*27740*/  IMAD.MOV.U32 R29, RZ, RZ, R15 ;  /* 0x000000ffff1d7224 */ /* 0x000fca00078e000f */
[----:B------:R-:W-:Y:S04]  /*27750*/  STL [R1+0x22a0], R29 ;  /* 0x0022a01d01007387 */ /* 0x000fe80000100800 */
[----:B------:R-:W-:Y:S04]  /*27760*/  STL [R1+0x229c], R28 ;  /* 0x00229c1c01007387 */ /* 0x000fe80000100800 */
[----:B------:R-:W-:Y:S01]  /*27770*/  STL [R1+0x2298], R3 ;  /* 0x0022980301007387 */ /* 0x000fe20000100800 */
[C---:B---3--:R-:W-:Y:S03]  /*27780*/  HMMA.1688.F32.TF32 R12, R8.reuse, R12, R16 ;  /* 0x0000000c080c723c */ /* 0x048fe60000081010 */
[----:B------:R-:W3:Y:S11]  /*27790*/  LDL.LU.64 R16, [R1+0x2410] ;  /* 0x0024100001107983 */ /* 0x000ef60000300a00 */
[----:B------:R-:W-:Y:S09]  /*277a0*/  @!UPT UIADD3 URZ, URZ, URZ, URZ ;  /* 0x0000003f3f3ff290 */ /* 0x000ff2000fffe03f */
[----:B------:R-:W-:Y:S04]  /*277b0*/  STL.64 [R1+0xa0], R12 ;  /* 0x0000a00c01007387 */ /* 0x000fe80000100a00 */
[----:B------:R1:W-:Y:S04]  /*277c0*/  STL.64 [R1+0xa8], R14 ;  /* 0x0000a80e01007387 */ /* 0x0003e80000100a00 */
[----:B-1----:R-:W3:Y:S04]  /*277d0*/  LDL.LU.64 R14, [R1+0x2408] ;  /* 0x00240800010e7983 */ /* 0x002ee80000300a00 */
[----:B------:R-:W3:Y:S02]  /*277e0*/  LDL.LU.64 R12, [R1+0x2400] ;  /* 0x00240000010c7983 */ /* 0x000ee40000300a00 */
[----:B---3--:R-:W-:Y:S02]  /*277f0*/  HMMA.1688.F32.TF32 R16, R8, R16, R12 ;  /* 0x000000100810723c */ /* 0x008fe4000008100c */
[----:B------:R-:W3:Y:S04]  /*27800*/  LDL.LU.64 R14, [R1+0x23f8] ;  /* 0x0023f800010e7983 */ /* 0x000ee80000300a00 */
[----:B------:R-:W3:Y:S11]  /*27810*/  LDL.LU.64 R12, [R1+0x23f0] ;  /* 0x0023f000010c7983 */ /* 0x000ef60000300a00 */
[----:B------:R-:W-:Y:S06]  /*27820*/  @!UPT UIADD3 URZ, URZ, URZ, URZ ;  /* 0x0000003f3f3ff290 */ /* 0x000fec000fffe03f */
[----:B------:R-:W-:Y:S01]  /*27830*/  STL.64 [R1+0x90], R16 ;  /* 0x0000901001007387 */ /* 0x000fe20000100a00 */
[----:B------:R-:W-:-:S03]  /*27840*/  IMAD.MOV.U32 R29, RZ, RZ, R19 ;  /* 0x000000ffff1d7224 */ /* 0x000fc600078e0013 */
[----:B------:R1:W-:Y:S04]  /*27850*/  STL [R1+0x98], R18 ;  /* 0x0000981201007387 */ /* 0x0003e80000100800 */
[----:B-1----:R-:W2:Y:S04]  /*27860*/  LDL.LU.64 R18, [R1+0x23e8] ;  /* 0x0023e80001127983 */ /* 0x002ea80000300a00 */
[----:B------:R-:W2:Y:S04]  /*27870*/  LDL.LU.64 R16, [R1+0x23e0] ;  /* 0x0023e00001107983 */ /* 0x000ea80000300a00 */
[----:B------:R-:W-:Y:S01]  /*27880*/  STL [R1+0x22a4], R29 ;  /* 0x0022a41d01007387 */ /* 0x000fe20000100800 */
[C---:B---3--:R-:W-:Y:S03]  /*27890*/  HMMA.1688.F32.TF32 R4, R8.reuse, R4, R12 ;  /* 0x000000040804723c */ /* 0x048fe6000008100c */
[----:B------:R-:W3:Y:S04]  /*278a0*/  LDL.LU.64 R14, [R1+0x23d8] ;  /* 0x0023d800010e7983 */ /* 0x000ee80000300a00 */
[----:B------:R-:W3:Y:S11]  /*278b0*/  LDL.LU.64 R12, [R1+0x23d0] ;  /* 0x0023d000010c7983 */ /* 0x000ef60000300a00 */
[----:B------:R-:W-:Y:S05]  /*278c0*/  @!UPT UIADD3 URZ, URZ, URZ, URZ ;  /* 0x0000003f3f3ff290 */ /* 0x000fea000fffe03f */
[----:B------:R-:W-:Y:S04]  /*278d0*/  STL.64 [R1+0x80], R4 ;  /* 0x0000800401007387 */ /* 0x000fe80000100a00 */
[----:B------:R3:W-:Y:S01]  /*278e0*/  STL.64 [R1+0x88], R6 ;  /* 0x0000880601007387 */ /* 0x0007e20000100a00 */
[C---:B--2---:R-:W-:Y:S08]  /*278f0*/  HMMA.1688.F32.TF32 R16, R8.reuse, R20, R16 ;  /* 0x000000140810723c */ /* 0x044ff00000081010 */
[----:B---3--:R-:W-:Y:S01]  /*27900*/  HMMA.1688.F32.TF32 R4, R8, R24, R12 ;  /* 0x000000180804723c */ /* 0x008fe2000008100c */
[----:B------:R-:W-:Y:S04]  /*27910*/  LDS R10, [R0+0x85880] ;  /* 0x08588000000a7984 */ /* 0x000fe80000000800 */
[----:B------:R-:W1:Y:S04]  /*27920*/  LDS R11, [R2+0x85880] ;  /* 0x08588000020b7984 */ /* 0x000e680000000800 */
[----:B------:R-:W-:Y:S04]  /*27930*/  LDS R8, [R0+0x85080] ;  /* 0x0850800000087984 */ /* 0x000fe80000000800 */
[----:B------:R-:W2:Y:S04]  /*27940*/  LDS R9, [R2+0x85080] ;  /* 0x0850800002097984 */ /* 0x000ea80000000800 */
[----:B------:R-:W-:Y:S04]  /*27950*/  LDS R14, [R0+0x85900] ;  /* 0x08590000000e7984 */ /* 0x000fe80000000800 */
[----:B------:R-:W3:Y:S04]  /*27960*/  LDS R15, [R2+0x85900] ;  /* 0x08590000020f7984 */ /* 0x000ee80000000800 */
[----:B------:R-:W-:Y:S04]  /*27970*/  STL.64 [R1+0x60], R4 ;  /* 0x0000600401007387 */ /* 0x000fe80000100a00 */
[----:B------:R-:W-:Y:S04]  /*27980*/  STL.64 [R1+0x70], R16 ;  /* 0x0000701001007387 */ /* 0x000fe80000100a00 */
[----:B------:R-:W-:Y:S04]  /*27990*/  LDS R12, [R0+0x85100] ;  /* 0x08510000000c7984 */ /* 0x000fe80000000800 */
[----:B------:R-:W1:Y:S04]  /*279a0*/  LDS R13, [R2+0x85100] ;  /* 0x08510000020d7984 */ /* 0x000e680000000800 */
[----:B------:R-:W-:Y:S04]  /*279b0*/  STL.64 [R1+0x78], R18 ;  /* 0x0000781201007387 */ /* 0x000fe80000100a00 */
[----:B------:R-:W-:Y:S04]  /*279c0*/  LDS R18, [R0+0x85980] ;  /* 0x0859800000127984 */ /* 0x000fe80000000800 */
[----:B------:R-:W3:Y:S04]  /*279d0*/  LDS R19, [R2+0x85980] ;  /* 0x0859800002137984 */ /* 0x000ee80000000800 */
[----:B------:R-:W-:Y:S04]  /*279e0*/  LDS R16, [R0+0x85180] ;  /* 0x0851800000107984 */ /* 0x000fe80000000800 */
[----:B------:R-:W3:Y:S04]  /*279f0*/  LDS R17, [R2+0x85180] ;  /* 0x0851800002117984 */ /* 0x000ee80000000800 */
[----:B------:R-:W-:Y:S04]  /*27a00*/  STL [R1+0x6c], R7 ;  /* 0x00006c0701007387 */ /* 0x000fe80000100800 */
[----:B------:R1:W-:Y:S01]  /*27a10*/  STL.64 [R1+0x2370], R26 ;  /* 0x0023701a01007387 */ /* 0x0003e20000100a00 */
[----:B------:R-:W-:-:S03]  /*27a20*/  IMAD.MOV.U32 R29, RZ, RZ, R6 ;  /* 0x000000ffff1d7224 */ /* 0x000fc600078e0006 */
[----:B------:R-:W-:Y:S04]  /*27a30*/  LDS R4, [R0+0x85000] ;  /* 0x0850000000047984 */ /* 0x000fe80000000800 */
[----:B------:R-:W-:Y:S04]  /*27a40*/  LDS R6, [R0+0x85800] ;  /* 0x0858000000067984 */ /* 0x000fe80000000800 */
[----:B-1----:R-:W4:Y:S04]  /*27a50*/  LDL.64 R26, [R1+0x48] ;  /* 0x00004800011a7983 */ /* 0x002f280000100a00 */
[----:B------:R-:W-:Y:S04]  /*27a60*/  STL.64 [R1+0x2358], R10 ;  /* 0x0023580a01007387 */ /* 0x000fe80000100a00 */
[----:B--2---:R1:W-:Y:S04]  /*27a70*/  STL.64 [R1+0x2350], R8 ;  /* 0x0023500801007387 */ /* 0x0043e80000100a00 */
[----:B------:R-:W-:Y:S04]  /*27a80*/  LDS R5, [R2+0x85000] ;  /* 0x0850000002057984 */ /* 0x000fe80000000800 */
[----:B------:R-:W2:Y:S04]  /*27a90*/  LDS R7, [R2+0x85800] ;  /* 0x0858000002077984 */ /* 0x000ea80000000800 */
[----:B-1----:R-:W2:Y:S04]  /*27aa0*/  LDL.LU R8, [R1+0x260] ;  /* 0x0002600001087983 */ /* 0x002ea80000300800 */
[----:B------:R-:W2:Y:S04]  /*27ab0*/  LDL.LU R9, [R1+0x264] ;  /* 0x0002640001097983 */ /* 0x000ea80000300800 */
[----:B------:R-:W2:Y:S04]  /*27ac0*/  LDL.LU R10, [R1+0x268] ;  /* 0x00026800010a7983 */ /* 0x000ea80000300800 */
[----:B------:R-:W2:Y:S04]  /*27ad0*/  LDL.LU R11, [R1+0x26c] ;  /* 0x00026c00010b7983 */ /* 0x000ea80000300800 */
[----:B---3--:R1:W-:Y:S04]  /*27ae0*/  STL.64 [R1+0x22c8], R14 ;  /* 0x0022c80e01007387 */ /* 0x0083e80000100a00 */
[----:B------:R-:W-:Y:S04]  /*27af0*/  STL.64 [R1+0x22c0], R12 ;  /* 0x0022c00c01007387 */ /* 0x000fe80000100a00 */
[----:B-1----:R-:W3:Y:S04]  /*27b00*/  LDL R14, [R1+0x58] ;  /* 0x00005800010e7983 */ /* 0x002ee80000100800 */
[----:B------:R-:W3:Y:S04]  /*27b10*/  LDL R15, [R1+0x5c] ;  /* 0x00005c00010f7983 */ /* 0x000ee80000100800 */
[----:B------:R-:W-:Y:S04]  /*27b20*/  STL.64 [R1+0x2250], R18 ;  /* 0x0022501201007387 */ /* 0x000fe80000100a00 */
[----:B------:R1:W-:Y:S04]  /*27b30*/  STL.64 [R1+0x2248], R16 ;  /* 0x0022481001007387 */ /* 0x0003e80000100a00 */
[----:B-1----:R-:W3:Y:S04]  /*27b40*/  LDL.LU R16, [R1+0x270] ;  /* 0x0002700001107983 */ /* 0x002ee80000300800 */
[----:B------:R-:W3:Y:S04]  /*27b50*/  LDL.LU R17, [R1+0x274] ;  /* 0x0002740001117983 */ /* 0x000ee80000300800 */
[----:B------:R-:W3:Y:S04]  /*27b60*/  LDL.LU R18, [R1+0x278] ;  /* 0x0002780001127983 */ /* 0x000ee80000300800 */
[----:B------:R-:W3:Y:S01]  /*27b70*/  LDL.LU R19, [R1+0x27c] ;  /* 0x00027c0001137983 */ /* 0x000ee20000300800 */
[----:B----4-:R-:W-:Y:S01]  /*27b80*/  IMAD.MOV.U32 R20, RZ, RZ, R26 ;  /* 0x000000ffff147224 */ /* 0x010fe200078e001a */
[C---:B--2---:R-:W-:Y:S08]  /*27b90*/  HMMA.1688.F32.TF32 R8, R4.reuse, R26, R8 ;  /* 0x0000001a0408723c */ /* 0x044ff00000081008 */
[----:B---3--:R-:W-:Y:S11]  /*27ba0*/  HMMA.1688.F32.TF32 R12, R4, R14, R16 ;  /* 0x0000000e040c723c */ /* 0x008ff60000081010 */
[----:B------:R-:W-:Y:S11]  /*27bb0*/  @!UPT UIADD3 URZ, URZ, URZ, URZ ;  /* 0x0000003f3f3ff290 */ /* 0x000ff6000fffe03f */
[----:B------:R-:W-:Y:S01]  /*27bc0*/  @!UPT UIADD3 URZ, URZ, URZ, URZ ;  /* 0x0000003f3f3ff290 */ /* 0x000fe2000fffe03f */
[----:B------:R-:W-:Y:S04]  /*27bd0*/  STL.64 [R1+0x2a0], R12 ;  /* 0x0002a00c01007387 */ /* 0x000fe80000100a00 */
[----:B------:R-:W-:Y:S04]  /*27be0*/  STL.64 [R1+0x2a8], R14 ;  /* 0x0002a80e01007387 */ /* 0x000fe80000100a00 */
[----:B------:R-:W-:Y:S04]  /*27bf0*/  STL.64 [R1+0x290], R8 ;  /* 0x0002900801007387 */ /* 0x000fe80000100a00 */
[----:B------:R-:W-:Y:S04]  /*27c00*/  STL.64 [R1+0x298], R10 ;  /* 0x0002980a01007387 */ /* 0x000fe80000100a00 */
[----:B------:R-:W-:Y:S04]  /*27c10*/  STL.64 [R1+0x2388], R22 ;  /* 0x0023881601007387 */ /* 0x000fe80000100a00 */
[----:B------:R1:W-:Y:S04]  /*27c20*/  STL [R1+0x2380], R20 ;  /* 0x0023801401007387 */ /* 0x0003e80000100800 */
[----:B-1----:R-:W2:Y:S04]  /*27c30*/  LDL.LU R20, [R1+0x220] ;  /* 0x0002200001147983 */ /* 0x002ea80000300800 */
[----:B------:R-:W2:Y:S04]  /*27c40*/  LDL.LU R21, [R1+0x224] ;  /* 0x0002240001157983 */ /* 0x000ea80000300800 */
[----:B------:R-:W3:Y:S04]  /*27c50*/  LDL.LU R22, [R1+0x228] ;  /* 0x0002280001167983 */ /* 0x000ee80000300800 */
[----:B------:R-:W3:Y:S04]  /*27c60*/  LDL.LU R23, [R1+0x22c] ;  /* 0x00022c0001177983 */ /* 0x000ee80000300800 */
[----:B---3--:R1:W-:Y:S04]  /*27c70*/  STL.64 [R1+0x2398], R22 ;  /* 0x0023981601007387 */ /* 0x0083e80000100a00 */
[----:B--2---:R-:W-:Y:S04]  /*27c80*/  STL.64 [R1+0x2390], R20 ;  /* 0x0023901401007387 */ /* 0x004fe80000100a00 */
[----:B-1----:R-:W2:Y:S04]  /*27c90*/  LDL R22, [R1+0x18] ;  /* 0x0000180001167983 */ /* 0x002ea80000100800 */
[----:B------:R-:W2:Y:S04]  /*27ca0*/  LDL R23, [R1+0x1c] ;  /* 0x00001c0001177983 */ /* 0x000ea80000100800 */
[----:B--2---:R1:W-:Y:S04]  /*27cb0*/  STL.64 [R1+0x23b0], R22 ;  /* 0x0023b01601007387 */ /* 0x0043e80000100a00 */
[----:B------:R-:W2:Y:S04]  /*27cc0*/  LDL.LU R16, [R1+0x140] ;  /* 0x0001400001107983 */ /* 0x000ea80000300800 */
[----:B------:R-:W2:Y:S04]  /*27cd0*/  LDL.LU R17, [R1+0x144] ;  /* 0x0001440001117983 */ /* 0x000ea80000300800 */
[----:B------:R-:W3:Y:S04]  /*27ce0*/  LDL.LU R18, [R1+0x148] ;  /* 0x0001480001127983 */ /* 0x000ee80000300800 */
[----:B------:R-:W3:Y:S04]  /*27cf0*/  LDL.LU R19, [R1+0x14c] ;  /* 0x00014c0001137983 */ /* 0x000ee80000300800 */
[----:B-1----:R-:W4:Y:S04]  /*27d00*/  LDL R22, [R1+0x28] ;  /* 0x0000280001167983 */ /* 0x002f280000100800 */
[----:B------:R-:W4:Y:S04]  /*27d10*/  LDL R23, [R1+0x2c] ;  /* 0x00002c0001177983 */ /* 0x000f280000100800 */
[----:B------:R-:W2:Y:S04]  /*27d20*/  LDL.LU R8, [R1+0x250] ;  /* 0x0002500001087983 */ /* 0x000ea80000300800 */
[----:B------:R-:W2:Y:S04]  /*27d30*/  LDL.LU R9, [R1+0x254] ;  /* 0x0002540001097983 */ /* 0x000ea80000300800 */
[----:B------:R-:W2:Y:S04]  /*27d40*/  LDL.LU R10, [R1+0x258] ;  /* 0x00025800010a7983 */ /* 0x000ea80000300800 */
[----:B------:R-:W2:Y:S04]  /*27d50*/  LDL.LU R11, [R1+0x25c] ;  /* 0x00025c00010b7983 */ /* 0x000ea80000300800 */
[----:B----4-:R1:W-:Y:S04]  /*27d60*/  STL.64 [R1+0x23c8], R22 ;  /* 0x0023c81601007387 */ /* 0x0103e80000100a00 */
[----:B-1----:R-:W2:Y:S04]  /*27d70*/  LDL.64 R22, [R1+0x38] ;  /* 0x0000380001167983 */ /* 0x002ea80000100a00 */
        /* <DEDUP_REMOVED lines=9> */
[----:B------:R-:W4:Y:S04]  /*27e10*/  LDL.LU R14, [R1+0x178] ;  /* 0x00017800010e7983 */ /* 0x000f280000300800 */
[----:B------:R-:W4:Y:S04]  /*27e20*/  LDL.LU R15, [R1+0x17c] ;  /* 0x00017c00010f7983 */ /* 0x000f280000300800 */
[----:B------:R-:W2:Y:S04]  /*27e30*/  LDL.LU R24, [R1+0x210] ;  /* 0x0002100001187983 */ /* 0x000ea80000300800 */
[----:B------:R-:W2:Y:S04]  /*27e40*/  LDL.LU R25, [R1+0x214] ;  /* 0x0002140001197983 */ /* 0x000ea80000300800 */
[----:B------:R-:W2:Y:S04]  /*27e50*/  LDL.LU R26, [R1+0x218] ;  /* 0x00021800011a7983 */ /* 0x000ea80000300800 */
[----:B------:R-:W2:Y:S01]  /*27e60*/  LDL.LU R27, [R1+0x21c] ;  /* 0x00021c00011b7983 */ /* 0x000ea20000300800 */
[----:B------:R-:W-:Y:S03]  /*27e70*/  HMMA.1688.F32.TF32 R8, R4, R22, R8 ;  /* 0x000000160408723c */ /* 0x000fe60000081008 */
        /* <DEDUP_REMOVED lines=12> */
[----:B----4-:R1:W-:Y:S04]  /*27f40*/  STL.64 [R1+0x22e8], R14 ;  /* 0x0022e80e01007387 */ /* 0x0103e80000100a00 */
[----:B------:R-:W-:Y:S04]  /*27f50*/  STL.64 [R1+0x22e0], R12 ;  /* 0x0022e00c01007387 */ /* 0x000fe80000100a00 */
[----:B-1----:R-:W4:Y:S04]  /*27f60*/  LDL R14, [R1+0x8] ;  /* 0x00000800010e7983 */ /* 0x002f280000100800 */
[----:B------:R-:W4:Y:S04]  /*27f70*/  LDL R15, [R1+0xc] ;  /* 0x00000c00010f7983 */ /* 0x000f280000100800 */
[----:B---3--:R1:W-:Y:S04]  /*27f80*/  STL.64 [R1+0x22b8], R18 ;  /* 0x0022b81201007387 */ /* 0x0083e80000100a00 */
[----:B------:R-:W-:Y:S04]  /*27f90*/  STL.64 [R1+0x22b0], R16 ;  /* 0x0022b01001007387 */ /* 0x000fe80000100a00 */
[----:B-1----:R-:W3:Y:S04]  /*27fa0*/  LDL.LU.64 R18, [R1+0x58] ;  /* 0x0000580001127983 */ /* 0x002ee80000300a00 */
[----:B------:R1:W-:Y:S04]  /*27fb0*/  STL.64 [R1+0x280], R8 ;  /* 0x0002800801007387 */ /* 0x0003e80000100a00 */
[----:B------:R-:W-:Y:S01]  /*27fc0*/  STL.64 [R1+0x288], R10 ;  /* 0x0002880a01007387 */ /* 0x000fe20000100a00 */
[----:B-1----:R-:W-:-:S02]  /*27fd0*/  IMAD.MOV.U32 R9, RZ, RZ, R22 ;  /* 0x000000ffff097224 */ /* 0x002fc400078e0016 */
        /* <DEDUP_REMOVED lines=17> */
[----:B----4-:R-:W-:Y:S11]  /*280f0*/  HMMA.1688.F32.TF32 R20, R4, R14, R20 ;  /* 0x0000000e0414723c */ /* 0x010ff60000081014 */
[----:B------:R-:W-:Y:S11]  /*28100*/  @!UPT UIADD3 URZ, URZ, URZ, URZ ;  /* 0x0000003f3f3ff290 */ /* 0x000ff6000fffe03f */
[----:B------:R-:W-:Y:S01]  /*28110*/  @!UPT UIADD3 URZ, URZ, URZ, URZ ;  /* 0x0000003f3f3ff290 */ /* 0x000fe2000fffe03f */
[----:B------:R-:W-:Y:S04]  /*28120*/  STL.64 [R1+0x200], R20 ;  /* 0x0002001401007387 */ /* 0x000fe80000100a00 */
[----:B------:R1:W-:Y:S04]  /*28130*/  STL.64 [R1+0x208], R22 ;  /* 0x0002081601007387 */ /* 0x0003e80000100a00 */
[----:B-1----:R-:W4:Y:S04]  /*28140*/  LDL.LU.64 R22, [R1+0x2388] ;  /* 0x0023880001167983 */ /* 0x002f280000300a00 */
[----:B------:R-:W2:Y:S04]  /*28150*/  LDL.LU R20, [R1+0x2380] ;  /* 0x0023800001147983 */ /* 0x000ea80000300800 */
[----:B------:R1:W-:Y:S04]  /*28160*/  STL.64 [R1+0x22f8], R14 ;  /* 0x0022f80e01007387 */ /* 0x0003e80000100a00 */
[----:B-1----:R-:W2:Y:S04]  /*28170*/  LDL.LU.64 R14, [R1+0x18] ;  /* 0x00001800010e7983 */ /* 0x002ea80000300a00 */
[----:B--2---:R1:W-:Y:S04]  /*28180*/  STL.64 [R1+0x2300], R14 ;  /* 0x0023000e01007387 */ /* 0x0043e80000100a00 */
[----:B-1----:R-:W2:Y:S01]  /*28190*/  LDL.LU.64 R14, [R1+0x28] ;  /* 0x00002800010e7983 */ /* 0x002ea20000300a00 */
[----:B----4-:R-:W-:-:S02]  /*281a0*/  IMAD.MOV.U32 R10, RZ, RZ, R22 ;  /* 0x000000ffff0a7224 */ /* 0x010fc400078e0016 */
[----:B------:R-:W-:Y:S01]  /*281b0*/  IMAD.MOV.U32 R11, RZ, RZ, R23 ;  /* 0x000000ffff0b7224 */ /* 0x000fe200078e0017 */
[----:B--2---:R1:W-:Y:S02]  /*281c0*/  STL.64 [R1+0x2318], R14 ;  /* 0x0023180e01007387 */ /* 0x0043e40000100a00 */
[----:B-1----:R-:W-:Y:S02]  /*281d0*/  IMAD.MOV.U32 R15, RZ, RZ, R8 ;  /* 0x000000ffff0f7224 */ /* 0x002fe400078e0008 */
[----:B------:R-:W-:Y:S01]  /*281e0*/  IMAD.MOV.U32 R14, RZ, RZ, R9 ;  /* 0x000000ffff0e7224 */ /* 0x000fe200078e0009 */
[----:B------:R-:W2:Y:S04]  /*281f0*/  LDL.LU R8, [R1+0x1e0] ;  /* 0x0001e00001087983 */ /* 0x000ea80000300800 */
[----:B------:R-:W2:Y:S04]  /*28200*/  LDL.LU R9, [R1+0x1e4] ;  /* 0x0001e40001097983 */ /* 0x000ea80000300800 */
[----:B------:R-:W4:Y:S04]  /*28210*/  LDL.LU R22, [R1+0x237c] ;  /* 0x00237c0001167983 */ /* 0x000f280000300800 */
[----:B------:R-:W4:Y:S04]  /*28220*/  LDL.LU R23, [R1+0x2378] ;  /* 0x0023780001177983 */ /* 0x000f280000300800 */
[----:B------:R1:W-:Y:S02]  /*28230*/  STL.64 [R1+0x2330], R14 ;  /* 0x0023300e01007387 */ /* 0x0003e40000100a00 */
[----:B-1----:R-:W-:-:S02]  /*28240*/  IMAD.MOV.U32 R14, RZ, RZ, R20 ;  /* 0x000000ffff0e7224 */ /* 0x002fc400078e0014 */
[----:B------:R-:W-:-:S05]  /*28250*/  IMAD.MOV.U32 R15, RZ, RZ, R3 ;  /* 0x000000ffff0f7224 */ /* 0x000fca00078e0003 */
[----:B------:R1:W-:Y:S04]  /*28260*/  STL.64 [R1+0x2348], R14 ;  /* 0x0023480e01007387 */ /* 0x0003e80000100a00 */
[----:B------:R-:W3:Y:S04]  /*28270*/  LDL.LU R12, [R1+0x1d0] ;  /* 0x0001d000010c7983 */ /* 0x000ee80000300800 */
[----:B------:R-:W3:Y:S04]  /*28280*/  LDL.LU R13, [R1+0x1d4] ;  /* 0x0001d400010d7983 */ /* 0x000ee80000300800 */
[----:B-1----:R-:W3:Y:S04]  /*28290*/  LDL.LU R14, [R1+0x1d8] ;  /* 0x0001d800010e7983 */ /* 0x002ee80000300800 */
[----:B------:R-:W3:Y:S01]  /*282a0*/  LDL.LU R15, [R1+0x1dc] ;  /* 0x0001dc00010f7983 */ /* 0x000ee20000300800 */
[----:B----4-:R-:W-:Y:S11]  /*282b0*/  HMMA.1688.F32.TF32 R24, R4, R22, R24 ;  /* 0x000000160418723c */ /* 0x010ff60000081018 */
[----:B------:R-:W-:Y:S11]  /*282c0*/  @!UPT UIADD3 URZ, URZ, URZ, URZ ;  /* 0x0000003f3f3ff290 */ /* 0x000ff6000fffe03f */
[----:B------:R-:W-:Y:S01]  /*282d0*/  @!UPT UIADD3 URZ, URZ, URZ, URZ ;  /* 0x0000003f3f3ff290 */ /* 0x000fe2000fffe03f */
[----:B------:R-:W-:Y:S04]  /*282e0*/  STL.64 [R1+0x1f0], R24 ;  /* 0x0001f01801007387 */ /* 0x000fe80000100a00 */
[----:B------:R1:W-:Y:S04]  /*282f0*/  STL.64 [R1+0x1f8], R26 ;  /* 0x0001f81a01007387 */ /* 0x0003e80000100a00 */
[----:B-1----:R-:W4:Y:S04]  /*28300*/  LDL.LU.64 R26, [R1+0x2370] ;  /* 0x00237000011a7983 */ /* 0x002f280000300a00 */
[----:B------:R4:W-:Y:S04]  /*28310*/  STL.64 [R1+0x22f0], R22 ;  /* 0x0022f01601007387 */ /* 0x0009e80000100a00 */
[----:B------:R-:W2:Y:S04]  /*28320*/  LDL.LU R20, [R1+0x180] ;  /* 0x0001800001147983 */ /* 0x000ea80000300800 */
[----:B------:R-:W2:Y:S01]  /*28330*/  LDL.LU R21, [R1+0x184] ;  /* 0x0001840001157983 */ /* 0x000ea20000300800 */
[----:B----4-:R-:W-:-:S02]  /*28340*/  IMAD.MOV.U32 R22, RZ, RZ, R27 ;  /* 0x000000ffff167224 */ /* 0x010fc400078e001b */
[----:B------:R-:W-:Y:S01]  /*28350*/  IMAD.MOV.U32 R23, RZ, RZ, R26 ;  /* 0x000000ffff177224 */ /* 0x000fe200078e001a */
[----:B------:R-:W4:Y:S04]  /*28360*/  LDL.LU R27, [R1+0x236c] ;  /* 0x00236c00011b7983 */ /* 0x000f280000300800 */
[----:B------:R-:W3:Y:S04]  /*28370*/  LDL.LU R26, [R1+0x2368] ;  /* 0x00236800011a7983 */ /* 0x000ee80000300800 */
[----:B------:R-:W-:Y:S04]  /*28380*/  STL.64 [R1+0x2310], R22 ;  /* 0x0023101601007387 */ /* 0x000fe80000100a00 */
[----:B--2---:R1:W-:Y:S04]  /*28390*/  STL.64 [R1+0x2308], R20 ;  /* 0x0023081401007387 */ /* 0x0043e80000100a00 */
[----:B-1----:R-:W2:Y:S04]  /*283a0*/  LDL.LU R20, [R1+0x1a0] ;  /* 0x0001a00001147983 */ /* 0x002ea80000300800 */
[----:B------:R-:W2:Y:S04]  /*283b0*/  LDL.LU R21, [R1+0x1a4] ;  /* 0x0001a40001157983 */ /* 0x000ea80000300800 */
[----:B------:R-:W2:Y:S04]  /*283c0*/  LDL.LU R22, [R1+0x1a8] ;  /* 0x0001a80001167983 */ /* 0x000ea80000300800 */
[----:B------:R-:W2:Y:S04]  /*283d0*/  LDL.LU R23, [R1+0x1ac] ;  /* 0x0001ac0001177983 */ /* 0x000ea80000300800 */
[----:B--2---:R3:W-:Y:S04]  /*283e0*/  STL.64 [R1+0x2328], R22 ;  /* 0x0023281601007387 */ /* 0x0047e80000100a00 */
[----:B------:R1:W-:Y:S01]  /*283f0*/  STL.64 [R1+0x2320], R20 ;  /* 0x0023201401007387 */ /* 0x0003e20000100a00 */
[----:B---3--:R-:W-:-:S03]  /*28400*/  IMAD.MOV.U32 R22, RZ, RZ, R26 ;  /* 0x000000ffff167224 */ /* 0x008fc600078e001a */
[----:B-1----:R-:W2:Y:S01]  /*28410*/  LDL.LU R20, [R1+0x1b0] ;  /* 0x0001b00001147983 */ /* 0x002ea20000300800 */
[----:B----4-:R-:W-:-:S03]  /*28420*/  IMAD.MOV.U32 R23, RZ, RZ, R27 ;  /* 0x000000ffff177224 */ /* 0x010fc600078e001b */
[----:B------:R-:W2:Y:S04]  /*28430*/  LDL.LU R21, [R1+0x1b4] ;  /* 0x0001b40001157983 */ /* 0x000ea80000300800 */
[----:B------:R-:W3:Y:S04]  /*28440*/  LDL.LU R26, [R1+0x2364] ;  /* 0x00236400011a7983 */ /* 0x000ee80000300800 */
[----:B------:R-:W3:Y:S04]  /*28450*/  LDL.LU R27, [R1+0x2360] ;  /* 0x00236000011b7983 */ /* 0x000ee80000300800 */
[----:B------:R-:W-:Y:S04]  /*28460*/  STL.64 [R1+0x2340], R22 ;  /* 0x0023401601007387 */ /* 0x000fe80000100a00 */
[----:B--2---:R1:W-:Y:S01]  /*28470*/  STL.64 [R1+0x2338], R20 ;  /* 0x0023381401007387 */ /* 0x0043e20000100a00 */
[----:B---3--:R-:W-:Y:S03]  /*28480*/  HMMA.1688.F32.TF32 R4, R4, R26, R8 ;  /* 0x0000001a0404723c */ /* 0x008fe60000081008 */
[----:B-1----:R-:W2:Y:S04]  /*28490*/  LDL.LU R20, [R1+0x1c0] ;  /* 0x0001c00001147983 */ /* 0x002ea80000300800 */
[----:B------:R-:W2:Y:S04]  /*284a0*/  LDL.LU R21, [R1+0x1c4] ;  /* 0x0001c40001157983 */ /* 0x000ea80000300800 */
[----:B------:R-:W2:Y:S04]  /*284b0*/  LDL.LU R22, [R1+0x1c8] ;  /* 0x0001c80001167983 */ /* 0x000ea80000300800 */
[----:B------:R-:W2:Y:S04]  /*284c0*/  LDL.LU R23, [R1+0x1cc] ;  /* 0x0001cc0001177983 */ /* 0x000ea80000300800 */
[----:B------:R-:W3:Y:S04]  /*284d0*/  LDL.LU.64 R10, [R1+0x2358] ;  /* 0x00235800010a7983 */ /* 0x000ee80000300a00 */
[----:B------:R-:W3:Y:S04]  /*284e0*/  LDL.LU.64 R8, [R1+0x2350] ;  /* 0x0023500001087983 */ /* 0x000ee80000300a00 */
[----:B------:R1:W-:Y:S04]  /*284f0*/  STL.64 [R1+0x1e0], R4 ;  /* 0x0001e00401007387 */ /* 0x0003e80000100a00 */
[----:B------:R4:W-:Y:S04]  /*28500*/  STL.64 [R1+0x1e8], R6 ;  /* 0x0001e80601007387 */ /* 0x0009e80000100a00 */
[----:B-1----:R-:W2:Y:S04]  /*28510*/  LDL.LU R4, [R1+0x190] ;  /* 0x0001900001047983 */ /* 0x002ea80000300800 */
[----:B------:R-:W2:Y:S04]  /*28520*/  LDL.LU R5, [R1+0x194] ;  /* 0x0001940001057983 */ /* 0x000ea80000300800 */
[----:B----4-:R-:W4:Y:S04]  /*28530*/  LDL.LU R6, [R1+0x198] ;  /* 0x0001980001067983 */ /* 0x010f280000300800 */
[----:B------:R-:W4:Y:S01]  /*28540*/  LDL.LU R7, [R1+0x19c] ;  /* 0x00019c0001077983 */ /* 0x000f220000300800 */
[C---:B---3--:R-:W-:Y:S11]  /*28550*/  HMMA.1688.F32.TF32 R12, R8.reuse, R18, R12 ;  /* 0x00000012080c723c */ /* 0x048ff6000008100c */
[----:B------:R-:W-:Y:S11]  /*28560*/  @!UPT UIADD3 URZ, URZ, URZ, URZ ;  /* 0x0000003f3f3ff290 */ /* 0x000ff6000fffe03f */
[----:B------:R-:W-:Y:S01]  /*28570*/  @!UPT UIADD3 URZ, URZ, URZ, URZ ;  /* 0x0000003f3f3ff290 */ /* 0x000fe2000fffe03f */
        /* <DEDUP_REMOVED lines=25> */
[----:B------:R-:W4:Y:S02]  /*28710*/  LDL.LU.64 R14, [R1+0x2300] ;  /* 0x00230000010e7983 */ /* 0x000f240000300a00 */
[C---:B----4-:R-:W-:Y:S11]  /*28720*/  HMMA.1688.F32.TF32 R4, R8.reuse, R14, R4 ;  /* 0x0000000e0804723c */ /* 0x050ff60000081004 */
[----:B------:R-:W-:Y:S11]  /*28730*/  @!UPT UIADD3 URZ, URZ, URZ, URZ ;  /* 0x0000003f3f3ff290 */ /* 0x000ff6000fffe03f */
[----:B------:R-:W-:Y:S01]  /*28740*/  @!UPT UIADD3 URZ, URZ, URZ, URZ ;  /* 0x0000003f3f3ff290 */ /* 0x000fe2000fffe03f */
[----:B------:R1:W-:Y:S04]  /*28750*/  STL.64 [R1+0x190], R4 ;  /* 0x0001900401007387 */ /* 0x0003e80000100a00 */
[----:B------:R-:W-:Y:S01]  /*28760*/  STL.64 [R1+0x198], R6 ;  /* 0x0001980601007387 */ /* 0x000fe20000100a00 */
[----:B-1----:R-:W-:Y:S02]  /*28770*/  IMAD.MOV.U32 R5, RZ, RZ, R14 ;  /* 0x000000ffff057224 */ /* 0x002fe400078e000e */
[----:B------:R-:W-:Y:S02]  /*28780*/  IMAD.MOV.U32 R4, RZ, RZ, R15 ;  /* 0x000000ffff047224 */ /* 0x000fe400078e000f */
[----:B------:R-:W2:Y:S04]  /*28790*/  LDL.LU.64 R14, [R1+0x22f8] ;  /* 0x0022f800010e7983 */ /* 0x000ea80000300a00 */
[----:B------:R1:W-:Y:S04]  /*287a0*/  STL.64 [R1+0x22a8], R4 ;  /* 0x0022a80401007387 */ /* 0x0003e80000100a00 */
[----:B-1----:R-:W3:Y:S04]  /*287b0*/  LDL.LU R4, [R1+0x130] ;  /* 0x0001300001047983 */ /* 0x002ee80000300800 */
[----:B------:R-:W3:Y:S04]  /*287c0*/  LDL.LU R5, [R1+0x134] ;  /* 0x0001340001057983 */ /* 0x000ee80000300800 */
[----:B------:R-:W3:Y:S04]  /*287d0*/  LDL.LU R6, [R1+0x138] ;  /* 0x0001380001067983 */ /* 0x000ee80000300800 */
[----:B------:R-:W3:Y:S01]  /*287e0*/  LDL.LU R7, [R1+0x13c] ;  /* 0x00013c0001077983 */ /* 0x000ee20000300800 */
[C---:B--2---:R-:W-:Y:S03]  /*287f0*/  HMMA.1688.F32.TF32 R12, R8.reuse, R14, R20 ;  /* 0x0000000e080c723c */ /* 0x044fe60000081014 */
[----:B------:R-:W2:Y:S11]  /*28800*/  LDL.LU.64 R22, [R1+0x22f0] ;  /* 0x0022f00001167983 */ /* 0x000eb60000300a00 */
[----:B------:R-:W-:Y:S09]  /*28810*/  @!UPT UIADD3 URZ, URZ, URZ, URZ ;  /* 0x0000003f3f3ff290 */ /* 0x000ff2000fffe03f */
        /* <DEDUP_REMOVED lines=10> */
[----:B------:R-:W2:Y:S04]  /*288c0*/  LDL.LU.64 R12, [R1+0x22d0] ;  /* 0x0022d000010c7983 */ /* 0x000ea80000300a00 */
[----:B------:R1:W-:Y:S04]  /*288d0*/  STL.64 [R1+0x2260], R22 ;  /* 0x0022601601007387 */ /* 0x0003e80000100a00 */
[----:B------:R-:W4:Y:S04]  /*288e0*/  LDL.LU R20, [R1+0x150] ;  /* 0x0001500001147983 */ /* 0x000f280000300800 */
[----:B------:R-:W4:Y:S04]  /*288f0*/  LDL.LU R21, [R1+0x154] ;  /* 0x0001540001157983 */ /* 0x000f280000300800 */
[----:B-1----:R-:W4:Y:S04]  /*28900*/  LDL.LU R22, [R1+0x158] ;  /* 0x0001580001167983 */ /* 0x002f280000300800 */
[----:B------:R-:W4:Y:S01]  /*28910*/  LDL.LU R23, [R1+0x15c] ;  /* 0x00015c0001177983 */ /* 0x000f220000300800 */
[----:B--2---:R-:W-:Y:S03]  /*28920*/  HMMA.1688.F32.TF32 R8, R8, R26, R12 ;  /* 0x0000001a0808723c */ /* 0x004fe6000008100c */
[----:B------:R-:W4:Y:S04]  /*28930*/  LDL.LU.64 R14, [R1+0x22c8] ;  /* 0x0022c800010e7983 */ /* 0x000f280000300a00 */
[----:B------:R-:W4:Y:S11]  /*28940*/  LDL.LU.64 R12, [R1+0x22c0] ;  /* 0x0022c000010c7983 */ /* 0x000f360000300a00 */
[----:B------:R-:W-:Y:S05]  /*28950*/  @!UPT UIADD3 URZ, URZ, URZ, URZ ;  /* 0x0000003f3f3ff290 */ /* 0x000fea000fffe03f */
[----:B------:R-:W-:Y:S04]  /*28960*/  STL.64 [R1+0x160], R8 ;  /* 0x0001600801007387 */ /* 0x000fe80000100a00 */
[----:B------:R1:W-:Y:S04]  /*28970*/  STL.64 [R1+0x168], R10 ;  /* 0x0001680a01007387 */ /* 0x0003e80000100a00 */
[----:B-1----:R-:W3:Y:S04]  /*28980*/  LDL.LU.64 R10, [R1+0x38] ;  /* 0x00003800010a7983 */ /* 0x002ee80000300a00 */
[----:B------:R1:W-:Y:S04]  /*28990*/  STL.64 [R1+0x2258], R26 ;  /* 0x0022581a01007387 */ /* 0x0003e80000100a00 */
[----:B-1----:R-:W2:Y:S01]  /*289a0*/  LDL.LU.64 R26, [R1+0x48] ;  /* 0x00004800011a7983 */ /* 0x002ea20000300a00 */
        /* <DEDUP_REMOVED lines=8> */
[----:B------:R-:W2:Y:S01]  /*28a30*/  LDL.LU.64 R16, [R1+0x22b0] ;  /* 0x0022b00001107983 */ /* 0x000ea20000300a00 */
[C---:B---3--:R-:W-:Y:S08]  /*28a40*/  HMMA.1688.F32.TF32 R4, R12.reuse, R10, R4 ;  /* 0x0000000a0c04723c */ /* 0x048ff00000081004 */
[----:B--2---:R-:W-:Y:S11]  /*28a50*/  HMMA.1688.F32.TF32 R16, R12, R26, R16 ;  /* 0x0000001a0c10723c */ /* 0x004ff60000081010 */
[----:B------:R-:W-:Y:S11]  /*28a60*/  @!UPT UIADD3 URZ, URZ, URZ, URZ ;  /* 0x0000003f3f3ff290 */ /* 0x000ff6000fffe03f */
[----:B------:R-:W-:Y:S01]  /*28a70*/  @!UPT UIADD3 URZ, URZ, URZ, URZ ;  /* 0x0000003f3f3ff290 */ /* 0x000fe2000fffe03f */
[----:B------:R1:W-:Y:S04]  /*28a80*/  STL.64 [R1+0x140], R16 ;  /* 0x0001401001007387 */ /* 0x0003e80000100a00 */
[----:B------:R2:W-:Y:S04]  /*28a90*/  STL.64 [R1+0x148], R18 ;  /* 0x0001481201007387 */ /* 0x0005e80000100a00 */
[----:B------:R-:W3:Y:S01]  /*28aa0*/  LDL.LU R24, [R1+0x120] ;  /* 0x0001200001187983 */ /* 0x000ee20000300800 */
[----:B-1----:R-:W-:-:S03]  /*28ab0*/  IMAD.MOV.U32 R17, RZ, RZ, R26 ;  /* 0x000000ffff117224 */ /* 0x002fc600078e001a */
[----:B------:R-:W3:Y:S01]  /*28ac0*/  LDL.LU R25, [R1+0x124] ;  /* 0x0001240001197983 */ /* 0x000ee20000300800 */
[----:B------:R-:W-:-:S03]  /*28ad0*/  IMAD.MOV.U32 R16, RZ, RZ, R27 ;  /* 0x000000ffff107224 */ /* 0x000fc600078e001b */
[----:B------:R-:W3:Y:S04]  /*28ae0*/  LDL.LU R26, [R1+0x128] ;  /* 0x00012800011a7983 */ /* 0x000ee80000300800 */
[----:B------:R-:W3:Y:S04]  /*28af0*/  LDL.LU R27, [R1+0x12c] ;  /* 0x00012c00011b7983 */ /* 0x000ee80000300800 */
[----:B------:R1:W-:Y:S01]  /*28b00*/  STL.64 [R1+0x130], R4 ;  /* 0x0001300401007387 */ /* 0x0003e20000100a00 */
[----:B--2---:R-:W-:-:S03]  /*28b10*/  IMAD.MOV.U32 R19, RZ, RZ, R10 ;  /* 0x000000ffff137224 */ /* 0x004fc600078e000a */
[----:B------:R-:W-:Y:S01]  /*28b20*/  STL.64 [R1+0x138], R6 ;  /* 0x0001380601007387 */ /* 0x000fe20000100a00 */
[----:B------:R-:W-:-:S03]  /*28b30*/  IMAD.MOV.U32 R18, RZ, RZ, R11 ;  /* 0x000000ffff127224 */ /* 0x000fc600078e000b */
[----:B-1----:R-:W2:Y:S04]  /*28b40*/  LDL.LU.64 R4, [R1+0x22a8] ;  /* 0x0022a80001047983 */ /* 0x002ea80000300a00 */
[----:B------:R-:W4:Y:S04]  /*28b50*/  LDL.LU R8, [R1+0x70] ;  /* 0x0000700001087983 */ /* 0x000f280000300800 */
        /* <DEDUP_REMOVED lines=9> */
[----:B------:R-:W-:-:S03]  /*28bf0*/  IMAD.MOV.U32 R6, RZ, RZ, R29 ;  /* 0x000000ffff067224 */ /* 0x000fc600078e001d */
[----:B----4-:R1:W-:Y:S04]  /*28c00*/  STL.64 [R1+0x21d0], R10 ;  /* 0x0021d00a01007387 */ /* 0x0103e80000100a00 */
[----:B--2---:R-:W-:Y:S01]  /*28c10*/  STL.64 [R1+0x21c8], R8 ;  /* 0x0021c80801007387 */ /* 0x004fe20000100a00 */
[----:B-1----:R-:W-:Y:S02]  /*28c20*/  IMAD.MOV.U32 R11, RZ, RZ, R4 ;  /* 0x000000ffff0b7224 */ /* 0x002fe400078e0004 */
[----:B------:R-:W-:Y:S01]  /*28c30*/  IMAD.MOV.U32 R10, RZ, RZ, R5 ;  /* 0x000000ffff0a7224 */ /* 0x000fe200078e0005 */
[----:B------:R-:W2:Y:S04]  /*28c40*/  LDL.LU R4, [R1+0x60] ;  /* 0x0000600001047983 */ /* 0x000ea80000300800 */
[----:B------:R-:W2:Y:S04]  /*28c50*/  LDL.LU R5, [R1+0x64] ;  /* 0x0000640001057983 */ /* 0x000ea80000300800 */
[----:B------:R-:W4:Y:S04]  /*28c60*/  LDL.LU R29, [R1+0x22a4] ;  /* 0x0022a400011d7983 */ /* 0x000f280000300800 */
[----:B------:R-:W2:Y:S04]  /*28c70*/  LDL.LU R7, [R1+0x6c] ;  /* 0x00006c0001077983 */ /* 0x000ea80000300800 */
[----:B--2---:R-:W-:Y:S04]  /*28c80*/  STL.64 [R1+0x21e0], R6 ;  /* 0x0021e00601007387 */ /* 0x004fe80000100a00 */
[----:B------:R1:W-:Y:S04]  /*28c90*/  STL.64 [R1+0x21d8], R4 ;  /* 0x0021d80401007387 */ /* 0x0003e80000100a00 */
[----:B-1----:R-:W2:Y:S04]  /*28ca0*/  LDL.LU R4, [R1+0x90] ;  /* 0x0000900001047983 */ /* 0x002ea80000300800 */
[----:B------:R-:W2:Y:S04]  /*28cb0*/  LDL.LU R5, [R1+0x94] ;  /* 0x0000940001057983 */ /* 0x000ea80000300800 */
[----:B------:R-:W2:Y:S01]  /*28cc0*/  LDL.LU R6, [R1+0x98] ;  /* 0x0000980001067983 */ /* 0x000ea20000300800 */
[----:B----4-:R-:W-:-:S03]  /*28cd0*/  IMAD.MOV.U32 R7, RZ, RZ, R29 ;  /* 0x000000ffff077224 */ /* 0x010fc600078e001d */
[----:B------:R-:W4:Y:S04]  /*28ce0*/  LDL.LU R29, [R1+0x22a0] ;  /* 0x0022a000011d7983 */ /* 0x000f280000300800 */
[----:B--2---:R1:W-:Y:S02]  /*28cf0*/  STL.64 [R1+0x21f0], R6 ;  /* 0x0021f00601007387 */ /* 0x0043e40000100a00 */
[----:B-1----:R-:W-:Y:S02]  /*28d00*/  IMAD.MOV.U32 R6, RZ, RZ, R28 ;  /* 0x000000ffff067224 */ /* 0x002fe400078e001c */
[----:B------:R-:W-:-:S07]  /*28d10*/  IMAD.MOV.U32 R7, RZ, RZ, R3 ;  /* 0x000000ffff077224 */ /* 0x000fce00078e0003 */
[----:B---3--:R-:W-:Y:S01]  /*28d20*/  HMMA.1688.F32.TF32 R24, R12, R6, R24 ;  /* 0x000000060c18723c */ /* 0x008fe20000081018 */
[----:B------:R-:W-:Y:S04]  /*28d30*/  STL.64 [R1+0x21e8], R4 ;  /* 0x0021e80401007387 */ /* 0x000fe80000100a00 */
[----:B------:R-:W2:Y:S04]  /*28d40*/  LDL.LU R28, [R1+0x229c] ;  /* 0x00229c00011c7983 */ /* 0x000ea80000300800 */
[----:B------:R-:W3:Y:S04]  /*28d50*/  LDL.LU R3, [R1+0x2298] ;  /* 0x0022980001037983 */ /* 0x000ee80000300800 */
[----:B------:R1:W-:Y:S02]  /*28d60*/  STL.64 [R1+0x2200], R6 ;  /* 0x0022000601007387 */ /* 0x0003e40000100a00 */
[----:B-1----:R-:W-:-:S02]  /*28d70*/  IMAD.MOV.U32 R6, RZ, RZ, R19 ;  /* 0x000000ffff067224 */ /* 0x002fc400078e0013 */
[----:B------:R-:W-:-:S06]  /*28d80*/  IMAD.MOV.U32 R7, RZ, RZ, R18 ;  /* 0x000000ffff077224 */ /* 0x000fcc00078e0012 */
[----:B------:R-:W-:Y:S04]  /*28d90*/  STL.64 [R1+0x120], R24 ;  /* 0x0001201801007387 */ /* 0x000fe80000100a00 */
[----:B------:R-:W-:Y:S04]  /*28da0*/  STL.64 [R1+0x128], R26 ;  /* 0x0001281a01007387 */ /* 0x000fe80000100a00 */
[----:B------:R1:W-:Y:S02]  /*28db0*/  STL.64 [R1+0x2218], R6 ;  /* 0x0022180601007387 */ /* 0x0003e40000100a00 */
[----:B-1----:R-:W-:-:S02]  /*28dc0*/  IMAD.MOV.U32 R7, RZ, RZ, R16 ;  /* 0x000000ffff077224 */ /* 0x002fc400078e0010 */
[----:B------:R-:W-:Y:S01]  /*28dd0*/  IMAD.MOV.U32 R6, RZ, RZ, R17 ;  /* 0x000000ffff067224 */ /* 0x000fe200078e0011 */
        /* <DEDUP_REMOVED lines=16> */
[----:B------:R-:W3:Y:S04]  /*28ee0*/  LDL.LU.64 R22, [R1+0x8] ;  /* 0x0000080001167983 */ /* 0x000ee80000300a00 */
[----:B------:R-:W3:Y:S04]  /*28ef0*/  LDL.LU R24, [R1+0xf0] ;  /* 0x0000f00001187983 */ /* 0x000ee80000300800 */
        /* <DEDUP_REMOVED lines=13> */
[----:B------:R-:W2:Y:S04]  /*28fd0*/  LDL.LU R9, [R1+0xa4] ;  /* 0x0000a40001097983 */ /* 0x000ea80000300800 */
[----:B-1----:R-:W2:Y:S04]  /*28fe0*/  LDL.LU R10, [R1+0xa8] ;  /* 0x0000a800010a7983 */ /* 0x002ea80000300800 */
[----:B------:R-:W2:Y:S04]  /*28ff0*/  LDL.LU R11, [R1+0xac] ;  /* 0x0000ac00010b7983 */ /* 0x000ea80000300800 */
[----:B--2---:R-:W-:Y:S04]  /*29000*/  STL.64 [R1+0x2210], R10 ;  /* 0x0022100a01007387 */ /* 0x004fe80000100a00 */
[----:B------:R1:W-:Y:S04]  /*29010*/  STL.64 [R1+0x2208], R8 ;  /* 0x0022080801007387 */ /* 0x0003e80000100a00 */
[----:B-1----:R-:W2:Y:S01]  /*29020*/  LDL.LU R8, [R1+0xb0] ;  /* 0x0000b00001087983 */ /* 0x002ea20000300800 */
[----:B------:R-:W-:-:S02]  /*29030*/  IMAD.MOV.U32 R10, RZ, RZ, R28 ;  /* 0x000000ffff0a7224 */ /* 0x000fc400078e001c */
[----:B----4-:R-:W-:Y:S02]  /*29040*/  IMAD.MOV.U32 R11, RZ, RZ, R29 ;  /* 0x000000ffff0b7224 */ /* 0x010fe400078e001d */
[----:B---3--:R-:W-:Y:S02]  /*29050*/  IMAD.MOV.U32 R9, RZ, RZ, R3 ;  /* 0x000000ffff097224 */ /* 0x008fe400078e0003 */
[----:B------:R-:W3:Y:S04]  /*29060*/  LDL.LU R3, [R1+0x2280] ;  /* 0x0022800001037983 */ /* 0x000ee80000300800 */
[----:B------:R-:W4:Y:S04]  /*29070*/  LDL.LU R28, [R1+0x227c] ;  /* 0x00227c00011c7983 */ /* 0x000f280000300800 */
[----:B------:R-:W3:Y:S04]  /*29080*/  LDL.LU R29, [R1+0x2278] ;  /* 0x00227800011d7983 */ /* 0x000ee80000300800 */
[----:B------:R-:W-:Y:S04]  /*29090*/  STL.64 [R1+0x2228], R10 ;  /* 0x0022280a01007387 */ /* 0x000fe80000100a00 */
[----:B--2---:R1:W-:Y:S04]  /*290a0*/  STL.64 [R1+0x2220], R8 ;  /* 0x0022200801007387 */ /* 0x0043e80000100a00 */
[----:B-1----:R-:W2:Y:S04]  /*290b0*/  LDL.LU R8, [R1+0xc0] ;  /* 0x0000c00001087983 */ /* 0x002ea80000300800 */
[----:B------:R-:W2:Y:S04]  /*290c0*/  LDL.LU R9, [R1+0xc4] ;  /* 0x0000c40001097983 */ /* 0x000ea80000300800 */
[----:B------:R-:W2:Y:S04]  /*290d0*/  LDL.LU R10, [R1+0xc8] ;  /* 0x0000c800010a7983 */ /* 0x000ea80000300800 */
[----:B------:R-:W2:Y:S01]  /*290e0*/  LDL.LU R11, [R1+0xcc] ;  /* 0x0000cc00010b7983 */ /* 0x000ea20000300800 */
[----:B------:R-:W-:Y:S01]  /*290f0*/  HMMA.1688.F32.TF32 R16, R12, R22, R16 ;  /* 0x000000160c10723c */ /* 0x000fe20000081010 */
[----:B------:R-:W-:-:S02]  /*29100*/  IMAD.MOV.U32 R4, RZ, RZ, R22 ;  /* 0x000000ffff047224 */ /* 0x000fc400078e0016 */
[----:B--2---:R3:W-:Y:S04]  /*29110*/  STL.64 [R1+0x2240], R10 ;  /* 0x0022400a01007387 */ /* 0x0047e80000100a00 */
[----:B------:R1:W-:Y:S01]  /*29120*/  STL.64 [R1+0x2238], R8 ;  /* 0x0022380801007387 */ /* 0x0003e20000100a00 */
[----:B---3--:R-:W-:-:S03]  /*29130*/  IMAD.MOV.U32 R11, RZ, RZ, R3 ;  /* 0x000000ffff0b7224 */ /* 0x008fc600078e0003 */
[----:B-1----:R-:W2:Y:S01]  /*29140*/  LDL.LU R8, [R1+0xd0] ;  /* 0x0000d00001087983 */ /* 0x002ea20000300800 */
[----:B------:R-:W-:-:S11]  /*29150*/  IMAD.MOV.U32 R3, RZ, RZ, R23 ;  /* 0x000000ffff037224 */ /* 0x000fd600078e0017 */
[----:B------:R-:W-:Y:S04]  /*29160*/  STL.64 [R1+0x100], R16 ;  /* 0x0001001001007387 */ /* 0x000fe80000100a00 */
[----:B------:R1:W-:Y:S04]  /*29170*/  STL.64 [R1+0x108], R18 ;  /* 0x0001081201007387 */ /* 0x0003e80000100a00 */
[----:B-1----:R-:W3:Y:S04]  /*29180*/  LDL.LU.64 R18, [R1+0x2270] ;  /* 0x0022700001127983 */ /* 0x002ee80000300a00 */
[----:B------:R-:W3:Y:S04]  /*29190*/  LDL.LU.64 R16, [R1+0x2268] ;  /* 0x0022680001107983 */ /* 0x000ee80000300a00 */
[----:B------:R-:W2:Y:S02]  /*291a0*/  LDL.LU.64 R22, [R1+0x2260] ;  /* 0x0022600001167983 */ /* 0x000ea40000300a00 */
[----:B--2---:R-:W-:Y:S11]  /*291b0*/  HMMA.1688.F32.TF32 R24, R12, R22, R24 ;  /* 0x000000160c18723c */ /* 0x004ff60000081018 */
[----:B------:R-:W-:Y:S11]  /*291c0*/  @!UPT UIADD3 URZ, URZ, URZ, URZ ;  /* 0x0000003f3f3ff290 */ /* 0x000ff6000fffe03f */
[----:B------:R-:W-:Y:S01]  /*291d0*/  @!UPT UIADD3 URZ, URZ, URZ, URZ ;  /* 0x0000003f3f3ff290 */ /* 0x000fe2000fffe03f */
[----:B------:R-:W-:Y:S04]  /*291e0*/  STL.64 [R1+0xf0], R24 ;  /* 0x0000f01801007387 */ /* 0x000fe80000100a00 */
[----:B------:R1:W-:Y:S04]  /*291f0*/  STL.64 [R1+0xf8], R26 ;  /* 0x0000f81a01007387 */ /* 0x0003e80000100a00 */
[----:B-1----:R-:W3:Y:S01]  /*29200*/  LDL.LU.64 R26, [R1+0x2258] ;  /* 0x00225800011a7983 */ /* 0x002ee20000300a00 */
[----:B------:R-:W-:Y:S02]  /*29210*/  IMAD.MOV.U32 R6, RZ, RZ, R21 ;  /* 0x000000ffff067224 */ /* 0x000fe400078e0015 */
[----:B------:R-:W-:-:S02]  /*29220*/  IMAD.MOV.U32 R7, RZ, RZ, R20 ;  /* 0x000000ffff077224 */ /* 0x000fc400078e0014 */
[----:B------:R-:W-:Y:S01]  /*29230*/  IMAD.MOV.U32 R9, RZ, RZ, R29 ;  /* 0x000000ffff097224 */ /* 0x000fe200078e001d */
[----:B---3--:R-:W-:Y:S01]  /*29240*/  HMMA.1688.F32.TF32 R12, R12, R26, R16 ;  /* 0x0000001a0c0c723c */ /* 0x008fe20000081010 */
[----:B------:R-:W2:Y:S04]  /*29250*/  LDL.LU.64 R18, [R1+0x2250] ;  /* 0x0022500001127983 */ /* 0x000ea80000300a00 */
[----:B------:R-:W2:Y:S01]  /*29260*/  LDL.LU.64 R16, [R1+0x2248] ;  /* 0x0022480001107983 */ /* 0x000ea20000300a00 */
[----:B----4-:R-:W-:Y:S11]  /*29270*/  IMAD.MOV.U32 R10, RZ, RZ, R28 ;  /* 0x000000ffff0a7224 */ /* 0x010ff600078e001c */
[----:B------:R-:W-:Y:S06]  /*29280*/  @!UPT UIADD3 URZ, URZ, URZ, URZ ;  /* 0x0000003f3f3ff290 */ /* 0x000fec000fffe03f */
[----:B------:R-:W-:Y:S04]  /*29290*/  STL.64 [R1+0xe0], R12 ;  /* 0x0000e00c01007387 */ /* 0x000fe80000100a00 */
[----:B------:R1:W-:Y:S02]  /*292a0*/  STL.64 [R1+0xe8], R14 ;  /* 0x0000e80e01007387 */ /* 0x0003e40000100a00 */
[----:B-1----:R-:W-:Y:S02]  /*292b0*/  IMAD.MOV.U32 R14, RZ, RZ, R4 ;  /* 0x000000ffff0e7224 */ /* 0x002fe400078e0004 */
[----:B------:R-:W-:Y:S01]  /*292c0*/  IMAD.MOV.U32 R15, RZ, RZ, R3 ;  /* 0x000000ffff0f7224 */ /* 0x000fe200078e0003 */
[----:B--2---:R-:W-:Y:S01]  /*292d0*/  HMMA.1688.F32.TF32 R4, R16, R6, R8 ;  /* 0x000000061004723c */ /* 0x004fe20000081008 */
[----:B------:R-:W2:Y:S04]  /*292e0*/  LDL.LU.64 R10, [R1+0x2240] ;  /* 0x00224000010a7983 */ /* 0x000ea80000300a00 */
[----:B------:R-:W2:Y:S11]  /*292f0*/  LDL.LU.64 R8, [R1+0x2238] ;  /* 0x0022380001087983 */ /* 0x000eb60000300a00 */
[----:B------:R-:W-:Y:S07]  /*29300*/  @!UPT UIADD3 URZ, URZ, URZ, URZ ;  /* 0x0000003f3f3ff290 */ /* 0x000fee000fffe03f */
[----:B------:R2:W-:Y:S01]  /*29310*/  STL [R1+0xd0], R4 ;  /* 0x0000d00401007387 */ /* 0x0005e20000100800 */
[----:B------:R-:W-:Y:S02]  /*29320*/  IMAD.MOV.U32 R28, RZ, RZ, R6 ;  /* 0x000000ffff1c7224 */ /* 0x000fe400078e0006 */
[----:B------:R-:W-:Y:S02]  /*29330*/  IMAD.MOV.U32 R3, RZ, RZ, R7 ;  /* 0x000000ffff037224 */ /* 0x000fe400078e0007 */
[----:B------:R-:W2:Y:S01]  /*29340*/  LDL.LU.64 R6, [R1+0x2230] ;  /* 0x0022300001067983 */ /* 0x000ea20000300a00 */
[----:B------:R-:W-:-:S03]  /*29350*/  IMAD.MOV.U32 R29, RZ, RZ, R5 ;  /* 0x000000ffff1d7224 */ /* 0x000fc600078e0005 */
[----:B------:R-:W3:Y:S04]  /*29360*/  LDL R25, [R1+0x370] ;  /* 0x0003700001197983 */ /* 0x000ee80000100800 */
[----:B------:R-:W-:Y:S04]  /*29370*/  STL [R1+0x2080], R3 ;  /* 0x0020800301007387 */ /* 0x000fe80000100800 */
        /* <DEDUP_REMOVED lines=9> */
[----:B--2---:R-:W-:Y:S02]  /*29410*/  HMMA.1688.F32.TF32 R4, R16, R6, R8 ;  /* 0x000000061004723c */ /* 0x004fe40000081008 */
[----:B------:R-:W2:Y:S04]  /*29420*/  LDL.LU.64 R10, [R1+0x2210] ;  /* 0x00221000010a7983 */ /* 0x000ea80000300a00 */
[----:B------:R-:W2:Y:S11]  /*29430*/  LDL.LU.64 R8, [R1+0x2208] ;  /* 0x0022080001087983 */ /* 0x000eb60000300a00 */
[----:B------:R-:W-:Y:S06]  /*29440*/  @!UPT UIADD3 URZ, URZ, URZ, URZ ;  /* 0x0000003f3f3ff290 */ /* 0x000fec000fffe03f */
[----:B------:R2:W-:Y:S01]  /*29450*/  STL [R1+0xb0], R4 ;  /* 0x0000b00401007387 */ /* 0x0005e20000100800 */
[----:B------:R-:W-:Y:S02]  /*29460*/  IMAD.MOV.U32 R28, RZ, RZ, R6 ;  /* 0x000000ffff1c7224 */ /* 0x000fe400078e0006 */
[----:B------:R-:W-:Y:S02]  /*29470*/  IMAD.MOV.U32 R29, RZ, RZ, R7 ;  /* 0x000000ffff1d7224 */ /* 0x000fe400078e0007 */
[----:B------:R-:W2:Y:S01]  /*29480*/  LDL.LU.64 R6, [R1+0x2200] ;  /* 0x0022000001067983 */ /* 0x000ea20000300a00 */
[----:B------:R-:W-:-:S03]  /*29490*/  IMAD.MOV.U32 R3, RZ, RZ, R5 ;  /* 0x000000ffff037224 */ /* 0x000fc600078e0005 */
[----:B------:R-:W-:Y:S04]  /*294a0*/  STL [R1+0x20d0], R29 ;  /* 0x0020d01d01007387 */ /* 0x000fe80000100800 */
        /* <DEDUP_REMOVED lines=13> */
[----:B------:R1:W-:Y:S01]  /*29580*/  STL [R1+0x90], R8 ;  /* 0x0000900801007387 */ /* 0x0003e20000100800 */
[----:B------:R-:W-:Y:S02]  /*29590*/  IMAD.MOV.U32 R28, RZ, RZ, R10 ;  /* 0x000000ffff1c7224 */ /* 0x000fe400078e000a */
[----:B------:R-:W-:Y:S02]  /*295a0*/  IMAD.MOV.U32 R3, RZ, RZ, R11 ;  /* 0x000000ffff037224 */ /* 0x000fe400078e000b */
[----:B------:R-:W-:Y:S01]  /*295b0*/  IMAD.MOV.U32 R29, RZ, RZ, R9 ;  /* 0x000000ffff1d7224 */ /* 0x000fe200078e0009 */
[----:B------:R-:W4:Y:S04]  /*295c0*/  LDL.LU.64 R10, [R1+0x21d0] ;  /* 0x0021d000010a7983 */ /* 0x000f280000300a00 */
[----:B-1----:R-:W4:Y:S02]  /*295d0*/  LDL.LU.64 R8, [R1+0x21c8] ;  /* 0x0021c80001087983 */ /* 0x002f240000300a00 */
[C---:B----4-:R-:W-:Y:S02]  /*295e0*/  HMMA.1688.F32.TF32 R12, R16.reuse, R14, R8 ;  /* 0x0000000e100c723c */ /* 0x050fe40000081008 */
[----:B------:R-:W4:Y:S04]  /*295f0*/  LDL.LU.64 R10, [R1+0x21c0] ;  /* 0x0021c000010a7983 */ /* 0x000f280000300a00 */
[----:B------:R-:W4:Y:S11]  /*29600*/  LDL.LU.64 R8, [R1+0x21b8] ;  /* 0x0021b80001087983 */ /* 0x000f360000300a00 */
[----:B------:R-:W-:Y:S06]  /*29610*/  @!UPT UIADD3 URZ, URZ, URZ, URZ ;  /* 0x0000003f3f3ff290 */ /* 0x000fec000fffe03f */
[----:B------:R-:W-:Y:S04]  /*29620*/  STL.64 [R1+0x80], R12 ;  /* 0x0000800c01007387 */ /* 0x000fe80000100a00 */
[----:B------:R4:W-:Y:S02]  /*29630*/  STL.64 [R1+0x88], R14 ;  /* 0x0000880e01007387 */ /* 0x0009e40000100a00 */
[C---:B----4-:R-:W-:Y:S02]  /*29640*/  HMMA.1688.F32.TF32 R12, R16.reuse, R22, R8 ;  /* 0x00000016100c723c */ /* 0x050fe40000081008 */
[----:B------:R-:W-:Y:S04]  /*29650*/  LDS R10, [R0+0x86880] ;  /* 0x08688000000a7984 */ /* 0x000fe80000000800 */
[----:B------:R-:W1:Y:S04]  /*29660*/  LDS R11, [R2+0x86880] ;  /* 0x08688000020b7984 */ /* 0x000e680000000800 */
[----:B------:R-:W-:Y:S04]  /*29670*/  LDS R8, [R0+0x86080] ;  /* 0x0860800000087984 */ /* 0x000fe80000000800 */
[----:B------:R-:W4:Y:S01]  /*29680*/  LDS R9, [R2+0x86080] ;  /* 0x0860800002097984 */ /* 0x000f220000000800 */
[----:B--2---:R-:W-:Y:S03]  /*29690*/  HMMA.1688.F32.TF32 R16, R16, R26, R4 ;  /* 0x0000001a1010723c */ /* 0x004fe60000081004 */
[----:B---3--:R-:W-:Y:S04]  /*296a0*/  LDSM.16.M88.4 R20, [R25+0x10080] ;  /* 0x010080001914783b */ /* 0x008fe80000000200 */
[----:B------:R-:W-:Y:S04]  /*296b0*/  LDS R4, [R0+0x86000] ;  /* 0x0860000000047984 */ /* 0x000fe80000000800 */
[----:B------:R-:W-:Y:S04]  /*296c0*/  STL.64 [R1+0x1fb0], R14 ;  /* 0x001fb00e01007387 */ /* 0x000fe80000100a00 */
[----:B------:R-:W-:Y:S04]  /*296d0*/  STL.64 [R1+0x1fa8], R12 ;  /* 0x001fa80c01007387 */ /* 0x000fe80000100a00 */
[----:B------:R-:W-:Y:S04]  /*296e0*/  LDSM.16.M88.4 R12, [R25+0x80] ;  /* 0x00008000190c783b */ /* 0x000fe80000000200 */
[----:B------:R-:W-:Y:S04]  /*296f0*/  STL.64 [R1+0x1fc0], R18 ;  /* 0x001fc01201007387 */ /* 0x000fe80000100a00 */
[----:B------:R-:W-:Y:S04]  /*29700*/  STL.64 [R1+0x1fb8], R16 ;  /* 0x001fb81001007387 */ /* 0x000fe80000100a00 */
[----:B-1----:R-:W-:Y:S04]  /*29710*/  STL.64 [R1+0x2140], R10 ;  /* 0x0021400a01007387 */ /* 0x002fe80000100a00 */
[----:B------:R-:W-:Y:S04]  /*29720*/  LDSM.16.M88.4 R16, [R25+0x18080] ;  /* 0x018080001910783b */ /* 0x000fe80000000200 */
[----:B----4-:R-:W-:Y:S04]  /*29730*/  STL.64 [R1+0x2138], R8 ;  /* 0x0021380801007387 */ /* 0x010fe80000100a00 */
[----:B------:R-:W1:Y:S04]  /*29740*/  LDSM.16.M88.4 R8, [R25+0x8080] ;  /* 0x008080001908783b */ /* 0x000e680000000200 */
[----:B------:R-:W-:Y:S04]  /*29750*/  LDS R6, [R0+0x86800] ;  /* 0x0868000000067984 */ /* 0x000fe80000000800 */
[----:B------:R-:W-:Y:S04]  /*29760*/  LDS R5, [R2+0x86000] ;  /* 0x0860000002057984 */ /* 0x000fe80000000800 */
[----:B------:R-:W-:Y:S04]  /*29770*/  LDS R7, [R2+0x86800] ;  /* 0x0868000002077984 */ /* 0x000fe80000000800 */
[----:B-1----:R1:W-:Y:S04]  /*29780*/  STL.64 [R1+0x40], R8 ;  /* 0x0000400801007387 */ /* 0x0023e80000100a00 */
[----:B------:R-:W-:Y:S04]  /*29790*/  STL.64 [R1+0x48], R10 ;  /* 0x0000480a01007387 */ /* 0x000fe80000100a00 */
[----:B------:R-:W-:Y:S04]  /*297a0*/  STL.64 [R1+0x30], R20 ;  /* 0x0000301401007387 */ /* 0x000fe80000100a00 */
[----:B------:R-:W-:Y:S04]  /*297b0*/  STL.64 [R1+0x38], R22 ;  /* 0x0000381601007387 */ /* 0x000fe80000100a00 */
[----:B------:R-:W2:Y:S04]  /*297c0*/  LDSM.16.M88.4 R20, [R25+0x28080] ;  /* 0x028080001914783b */ /* 0x000ea80000000200 */
[----:B------:R-:W-:Y:S04]  /*297d0*/  STL.64 [R1+0x20], R16 ;  /* 0x0000201001007387 */ /* 0x000fe80000100a00 */
[----:B------:R-:W-:Y:S04]  /*297e0*/  STL.64 [R1+0x28], R18 ;  /* 0x0000281201007387 */ /* 0x000fe80000100a00 */
[----:B------:R-:W-:Y:S01]  /*297f0*/  STL.64 [R1+0x50], R12 ;  /* 0x0000500c01007387 */ /* 0x000fe20000100a00 */
[----:B-1----:R-:W-:-:S03]  /*29800*/  IMAD.MOV.U32 R9, RZ, RZ, R16 ;  /* 0x000000ffff097224 */ /* 0x002fc600078e0010 */
[----:B------:R-:W-:Y:S01]  /*29810*/  STL.64 [R1+0x58], R14 ;  /* 0x0000580e01007387 */ /* 0x000fe20000100a00 */
[----:B------:R-:W-:-:S03]  /*29820*/  IMAD.MOV.U32 R8, RZ, RZ, R17 ;  /* 0x000000ffff087224 */ /* 0x000fc600078e0011 */
[----:B------:R-:W-:Y:S04]  /*29830*/  LDSM.16.M88.4 R16, [R25+0x20080] ;  /* 0x020080001910783b */ /* 0x000fe80000000200 */
[----:B--2---:R-:W-:Y:S04]  /*29840*/  STL.64 [R1], R20 ;  /* 0x0000001401007387 */ /* 0x004fe80000100a00 */
[----:B------:R-:W-:Y:S04]  /*29850*/  STL.64 [R1+0x8], R22 ;  /* 0x0000081601007387 */ /* 0x000fe80000100a00 */
[----:B------:R-:W1:Y:S04]  /*29860*/  LDSM.16.M88.4 R20, [R25+0x30080] ;  /* 0x030080001914783b */ /* 0x000e680000000200 */
[----:B------:R-:W2:Y:S04]  /*29870*/  LDSM.16.M88.4 R24, [R25+0x38080] ;  /* 0x038080001918783b */ /* 0x000ea80000000200 */
[----:B-1----:R-:W-:Y:S04]  /*29880*/  STL [R1+0x1f1c], R22 ;  /* 0x001f1c1601007387 */ /* 0x002fe80000100800 */
[----:B------:R-:W-:Y:S04]  /*29890*/  STL.64 [R1+0x18], R18 ;  /* 0x0000181201007387 */ /* 0x000fe80000100a00 */
[----:B------:R1:W-:Y:S02]  /*298a0*/  STL.64 [R1+0x2170], R16 ;  /* 0x0021701001007387 */ /* 0x0003e40000100a00 */
[----:B-1----:R-:W-:-:S02]  /*298b0*/  IMAD.MOV.U32 R16, RZ, RZ, R9 ;  /* 0x000000ffff107224 */ /* 0x002fc400078e0009 */
[----:B------:R-:W-:-:S05]  /*298c0*/  IMAD.MOV.U32 R17, RZ, RZ, R8 ;  /* 0x000000ffff117224 */ /* 0x000fca00078e0008 */
[----:B------:R-:W-:Y:S04]  /*298d0*/  STL.64 [R1+0x2188], R16 ;  /* 0x0021881001007387 */ /* 0x000fe80000100a00 */
[----:B------:R-:W-:Y:S04]  /*298e0*/  STL [R1+0x1f18], R23 ;  /* 0x001f181701007387 */ /* 0x000fe80000100800 */
[----:B------:R1:W-:Y:S04]  /*298f0*/  STL.64 [R1+0x2190], R20 ;  /* 0x0021901401007387 */ /* 0x0003e80000100a00 */
[----:B-1----:R-:W3:Y:S04]  /*29900*/  LDL.LU R20, [R1+0x280] ;  /* 0x0002800001147983 */ /* 0x002ee80000300800 */
[----:B------:R-:W3:Y:S04]  /*29910*/  LDL.LU R21, [R1+0x284] ;  /* 0x0002840001157983 */ /* 0x000ee80000300800 */
[----:B------:R-:W4:Y:S04]  /*29920*/  LDL.LU R22, [R1+0x288] ;  /* 0x0002880001167983 */ /* 0x000f280000300800 */
[----:B------:R-:W4:Y:S04]  /*29930*/  LDL.LU R23, [R1+0x28c] ;  /* 0x00028c0001177983 */ /* 0x000f280000300800 */
[----:B----4-:R-:W-:Y:S04]  /*29940*/  STL.64 [R1+0x21a0], R22 ;  /* 0x0021a01601007387 */ /* 0x010fe80000100a00 */
[----:B---3--:R1:W-:Y:S04]  /*29950*/  STL.64 [R1+0x2198], R20 ;  /* 0x0021981401007387 */ /* 0x0083e80000100a00 */
[----:B-1----:R-:W3:Y:S04]  /*29960*/  LDL.64 R20, [R1+0x40] ;  /* 0x0000400001147983 */ /* 0x002ee80000100a00 */
[----:B---3--:R1:W-:Y:S04]  /*29970*/  STL.64 [R1+0x21b0], R20 ;  /* 0x0021b01401007387 */ /* 0x0083e80000100a00 */
[----:B-1----:R-:W3:Y:S04]  /*29980*/  LDL.LU R20, [R1+0x2a0] ;  /* 0x0002a00001147983 */ /* 0x002ee80000300800 */
[----:B------:R-:W3:Y:S04]  /*29990*/  LDL.LU R21, [R1+0x2a4] ;  /* 0x0002a40001157983 */ /* 0x000ee80000300800 */
[----:B------:R-:W3:Y:S04]  /*299a0*/  LDL.LU R22, [R1+0x2a8] ;  /* 0x0002a80001167983 */ /* 0x000ee80000300800 */
[----:B------:R-:W3:Y:S04]  /*299b0*/  LDL.LU R23, [R1+0x2ac] ;  /* 0x0002ac0001177983 */ /* 0x000ee80000300800 */
[----:B------:R-:W4:Y:S04]  /*299c0*/  LDL.64 R16, [R1+0x30] ;  /* 0x0000300001107983 */ /* 0x000f280000100a00 */
[----:B----4-:R1:W-:Y:S04]  /*299d0*/  STL.64 [R1+0x21a8], R16 ;  /* 0x0021a81001007387 */ /* 0x0103e80000100a00 */
[----:B-1----:R-:W4:Y:S04]  /*299e0*/  LDL.LU R16, [R1+0x290] ;  /* 0x0002900001107983 */ /* 0x002f280000300800 */
[----:B------:R-:W4:Y:S04]  /*299f0*/  LDL.LU R17, [R1+0x294] ;  /* 0x0002940001117983 */ /* 0x000f280000300800 */
[----:B------:R-:W4:Y:S04]  /*29a00*/  LDL.LU R18, [R1+0x298] ;  /* 0x0002980001127983 */ /* 0x000f280000300800 */
[----:B------:R-:W4:Y:S04]  /*29a10*/  LDL.LU R19, [R1+0x29c] ;  /* 0x00029c0001137983 */ /* 0x000f280000300800 */
        /* <DEDUP_REMOVED lines=12> */
[----:B-1----:R-:W2:Y:S01]  /*29ae0*/  LDL.64 R8, [R1] ;  /* 0x0000000001087983 */ /* 0x002ea20000100a00 */
[C---:B---3--:R-:W-:Y:S03]  /*29af0*/  HMMA.1688.F32.TF32 R20, R4.reuse, R12, R20 ;  /* 0x0000000c0414723c */ /* 0x048fe60000081014 */
        /* <DEDUP_REMOVED lines=11> */
[----:B------:R-:W-:Y:S04]  /*29bb0*/  STL [R1+0x1f14], R26 ;  /* 0x001f141a01007387 */ /* 0x000fe80000100800 */
[----:B------:R-:W-:Y:S04]  /*29bc0*/  STL [R1+0x1f10], R27 ;  /* 0x001f101b01007387 */ /* 0x000fe80000100800 */
[----:B------:R1:W-:Y:S04]  /*29bd0*/  STL.64 [R1+0x250], R20 ;  /* 0x0002501401007387 */ /* 0x0003e80000100a00 */
[----:B------:R-:W-:Y:S04]  /*29be0*/  STL.64 [R1+0x258], R22 ;  /* 0x0002581601007387 */ /* 0x000fe80000100a00 */
[----:B-1----:R-:W4:Y:S02]  /*29bf0*/  LDL.LU.64 R20, [R1+0x21b0] ;  /* 0x0021b00001147983 */ /* 0x002f240000300a00 */
[----:B----4-:R-:W-:Y:S01]  /*29c00*/  HMMA.1688.F32.TF32 R16, R4, R20, R16 ;  /* 0x000000140410723c */ /* 0x010fe20000081010 */
[----:B------:R-:W-:-:S02]  /*29c10*/  IMAD.MOV.U32 R15, RZ, RZ, R20 ;  /* 0x000000ffff0f7224 */ /* 0x000fc400078e0014 */
[----:B------:R-:W-:Y:S11]  /*29c20*/  IMAD.MOV.U32 R14, RZ, RZ, R21 ;  /* 0x000000ffff0e7224 */ /* 0x000ff600078e0015 */
[----:B------:R-:W-:Y:S09]  /*29c30*/  @!UPT UIADD3 URZ, URZ, URZ, URZ ;  /* 0x0000003f3f3ff290 */ /* 0x000ff2000fffe03f */
[----:B------:R1:W-:Y:S04]  /*29c40*/  STL.64 [R1+0x240], R16 ;  /* 0x0002401001007387 */ /* 0x0003e80000100a00 */
[----:B------:R-:W-:Y:S04]  /*29c50*/  STL.64 [R1+0x248], R18 ;  /* 0x0002481201007387 */ /* 0x000fe80000100a00 */
        /* <DEDUP_REMOVED lines=9> */
[----:B---3--:R-:W-:Y:S02]  /*29cf0*/  IMAD.MOV.U32 R23, RZ, RZ, R16 ;  /* 0x000000ffff177224 */ /* 0x008fe400078e0010 */
[----:B------:R-:W-:-:S02]  /*29d00*/  IMAD.MOV.U32 R22, RZ, RZ, R17 ;  /* 0x000000ffff167224 */ /* 0x000fc400078e0011 */
[----:B------:R-:W2:Y:S02]  /*29d10*/  LDL.LU.64 R16, [R1+0x2188] ;  /* 0x0021880001107983 */ /* 0x000ea40000300a00 */
[C---:B--2---:R-:W-:Y:S02]  /*29d20*/  HMMA.1688.F32.TF32 R16, R4.reuse, R16, R8 ;  /* 0x000000100410723c */ /* 0x044fe40000081008 */
[----:B------:R-:W2:Y:S04]  /*29d30*/  LDL.LU.64 R10, [R1+0x2180] ;  /* 0x00218000010a7983 */ /* 0x000ea80000300a00 */
[----:B------:R-:W2:Y:S11]  /*29d40*/  LDL.LU.64 R8, [R1+0x2178] ;  /* 0x0021780001087983 */ /* 0x000eb60000300a00 */
[----:B------:R-:W-:Y:S06]  /*29d50*/  @!UPT UIADD3 URZ, URZ, URZ, URZ ;  /* 0x0000003f3f3ff290 */ /* 0x000fec000fffe03f */
[----:B------:R1:W-:Y:S04]  /*29d60*/  STL.64 [R1+0x220], R16 ;  /* 0x0002201001007387 */ /* 0x0003e80000100a00 */
[----:B------:R-:W-:Y:S04]  /*29d70*/  STL.64 [R1+0x228], R18 ;  /* 0x0002281201007387 */ /* 0x000fe80000100a00 */
[----:B-1----:R-:W2:Y:S02]  /*29d80*/  LDL.LU.64 R16, [R1+0x2170] ;  /* 0x0021700001107983 */ /* 0x002ea40000300a00 */
[C---:B--2---:R-:W-:Y:S11]  /*29d90*/  HMMA.1688.F32.TF32 R8, R4.reuse, R16, R8 ;  /* 0x000000100408723c */ /* 0x044ff60000081008 */
[----:B------:R-:W-:Y:S11]  /*29da0*/  @!UPT UIADD3 URZ, URZ, URZ, URZ ;  /* 0x0000003f3f3ff290 */ /* 0x000ff6000fffe03f */
[----:B------:R-:W-:Y:S01]  /*29db0*/  @!UPT UIADD3 URZ, URZ, URZ, URZ ;  /* 0x0000003f3f3ff290 */ /* 0x000fe2000fffe03f */
[----:B------:R1:W-:Y:S04]  /*29dc0*/  STL.64 [R1+0x210], R8 ;  /* 0x0002100801007387 */ /* 0x0003e80000100a00 */
[----:B------:R-:W-:Y:S04]  /*29dd0*/  STL.64 [R1+0x218], R10 ;  /* 0x0002180a01007387 */ /* 0x000fe80000100a00 */
[----:B-1----:R-:W2:Y:S04]  /*29de0*/  LDL.LU.64 R8, [R1+0x2168] ;  /* 0x0021680001087983 */ /* 0x002ea80000300a00 */
[----:B------:R1:W-:Y:S04]  /*29df0*/  STL.64 [R1+0x20f8], R16 ;  /* 0x0020f81001007387 */ /* 0x0003e80000100a00 */
[----:B-1----:R-:W2:Y:S04]  /*29e00*/  LDL.LU R16, [R1+0x200] ;  /* 0x0002000001107983 */ /* 0x002ea80000300800 */
[----:B------:R-:W2:Y:S04]  /*29e10*/  LDL.LU R17, [R1+0x204] ;  /* 0x0002040001117983 */ /* 0x000ea80000300800 */
[----:B------:R-:W2:Y:S04]  /*29e20*/  LDL.LU R18, [R1+0x208] ;  /* 0x0002080001127983 */ /* 0x000ea80000300800 */
[----:B------:R-:W2:Y:S02]  /*29e30*/  LDL.LU R19, [R1+0x20c] ;  /* 0x00020c0001137983 */ /* 0x000ea40000300800 */
[----:B--2---:R-:W-:Y:S11]  /*29e40*/  HMMA.1688.F32.TF32 R16, R4, R8, R16 ;  /* 0x000000080410723c */ /* 0x004ff60000081010 */
[----:B------:R-:W-:Y:S11]  /*29e50*/  @!UPT UIADD3 URZ, URZ, URZ, URZ ;  /* 0x0000003f3f3ff290 */ /* 0x000ff6000fffe03f */
[----:B------:R-:W-:Y:S01]  /*29e60*/  @!UPT UIADD3 URZ, URZ, URZ, URZ ;  /* 0x0000003f3f3ff290 */ /* 0x000fe2000fffe03f */
[----:B------:R-:W-:Y:S04]  /*29e70*/  STL.64 [R1+0x200], R16 ;  /* 0x0002001001007387 */ /* 0x000fe80000100a00 */
[----:B------:R1:W-:Y:S04]  /*29e80*/  STL.64 [R1+0x208], R18 ;  /* 0x0002081201007387 */ /* 0x0003e80000100a00 */
[----:B------:R-:W4:Y:S01]  /*29e90*/  LDL.LU.64 R10, [R1+0x2160] ;  /* 0x00216000010a7983 */ /* 0x000f220000300a00 */
[----:B-1----:R-:W-:Y:S02]  /*29ea0*/  IMAD.MOV.U32 R19, RZ, RZ, R8 ;  /* 0x000000ffff137224 */ /* 0x002fe400078e0008 */
[----:B------:R-:W-:-:S02]  /*29eb0*/  IMAD.MOV.U32 R18, RZ, RZ, R9 ;  /* 0x000000ffff127224 */ /* 0x000fc400078e0009 */
[----:B------:R-:W4:Y:S04]  /*29ec0*/  LDL.LU.64 R8, [R1+0x2158] ;  /* 0x0021580001087983 */ /* 0x000f280000300a00 */
[----:B------:R-:W2:Y:S01]  /*29ed0*/  LDL.LU.64 R16, [R1+0x20] ;  /* 0x0000200001107983 */ /* 0x000ea20000300a00 */
[----:B----4-:R-:W-:Y:S03]  /*29ee0*/  HMMA.1688.F32.TF32 R8, R4, R20, R8 ;  /* 0x000000140408723c */ /* 0x010fe60000081008 */
[----:B--2---:R1:W-:Y:S02]  /*29ef0*/  STL.64 [R1+0x2100], R16 ;  /* 0x0021001001007387 */ /* 0x0043e40000100a00 */
[----:B-1----:R-:W-:-:S02]  /*29f00*/  IMAD.MOV.U32 R16, RZ, RZ, R23 ;  /* 0x000000ffff107224 */ /* 0x002fc400078e0017 */
[----:B------:R-:W-:-:S05]  /*29f10*/  IMAD.MOV.U32 R17, RZ, RZ, R22 ;  /* 0x000000ffff117224 */ /* 0x000fca00078e0016 */
[----:B------:R1:W-:Y:S04]  /*29f20*/  STL.64 [R1+0x2118], R16 ;  /* 0x0021181001007387 */ /* 0x0003e80000100a00 */
[----:B------:R-:W-:Y:S01]  /*29f30*/  STL.64 [R1+0x2130], R18 ;  /* 0x0021301201007387 */ /* 0x000fe20000100a00 */
[----:B-1----:R-:W-:Y:S02]  /*29f40*/  IMAD.MOV.U32 R16, RZ, RZ, R15 ;  /* 0x000000ffff107224 */ /* 0x002fe400078e000f */
[----:B------:R-:W-:-:S05]  /*29f50*/  IMAD.MOV.U32 R17, RZ, RZ, R14 ;  /* 0x000000ffff117224 */ /* 0x000fca00078e000e */
[----:B------:R1:W-:Y:S04]  /*29f60*/  STL.64 [R1+0x2128], R16 ;  /* 0x0021281001007387 */ /* 0x0003e80000100a00 */
[----:B-1----:R-:W2:Y:S04]  /*29f70*/  LDL.LU R16, [R1+0x1d0] ;  /* 0x0001d00001107983 */ /* 0x002ea80000300800 */
[----:B------:R-:W2:Y:S04]  /*29f80*/  LDL.LU R17, [R1+0x1d4] ;  /* 0x0001d40001117983 */ /* 0x000ea80000300800 */
[----:B------:R-:W2:Y:S04]  /*29f90*/  LDL.LU R18, [R1+0x1d8] ;  /* 0x0001d80001127983 */ /* 0x000ea80000300800 */
[----:B------:R-:W2:Y:S04]  /*29fa0*/  LDL.LU R19, [R1+0x1dc] ;  /* 0x0001dc0001137983 */ /* 0x000ea80000300800 */
[----:B------:R-:W-:Y:S04]  /*29fb0*/  STL.64 [R1+0x1f0], R8 ;  /* 0x0001f00801007387 */ /* 0x000fe80000100a00 */
[----:B------:R1:W-:Y:S04]  /*29fc0*/  STL.64 [R1+0x1f8], R10 ;  /* 0x0001f80a01007387 */ /* 0x0003e80000100a00 */
[----:B-1----:R-:W3:Y:S04]  /*29fd0*/  LDL.LU.64 R10, [R1+0x2150] ;  /* 0x00215000010a7983 */ /* 0x002ee80000300a00 */
[----:B------:R-:W3:Y:S04]  /*29fe0*/  LDL.LU.64 R8, [R1+0x2148] ;  /* 0x0021480001087983 */ /* 0x000ee80000300a00 */
[----:B------:R1:W-:Y:S04]  /*29ff0*/  STL.64 [R1+0x2120], R20 ;  /* 0x0021201401007387 */ /* 0x0003e80000100a00 */
[----:B-1----:R-:W4:Y:S04]  /*2a000*/  LDL.LU R20, [R1+0x1c0] ;  /* 0x0001c00001147983 */ /* 0x002f280000300800 */
[----:B------:R-:W4:Y:S04]  /*2a010*/  LDL.LU R21, [R1+0x1c4] ;  /* 0x0001c40001157983 */ /* 0x000f280000300800 */
[----:B------:R-:W4:Y:S04]  /*2a020*/  LDL.LU R22, [R1+0x1c8] ;  /* 0x0001c80001167983 */ /* 0x000f280000300800 */
[----:B------:R-:W4:Y:S01]  /*2a030*/  LDL.LU R23, [R1+0x1cc] ;  /* 0x0001cc0001177983 */ /* 0x000f220000300800 */
[----:B---3--:R-:W-:Y:S03]  /*2a040*/  HMMA.1688.F32.TF32 R4, R4, R24, R8 ;  /* 0x000000180404723c */ /* 0x008fe60000081008 */
[----:B------:R-:W2:Y:S04]  /*2a050*/  LDL.LU.64 R10, [R1+0x2140] ;  /* 0x00214000010a7983 */ /* 0x000ea80000300a00 */
[----:B------:R-:W2:Y:S11]  /*2a060*/  LDL.LU.64 R8, [R1+0x2138] ;  /* 0x0021380001087983 */ /* 0x000eb60000300a00 */
[----:B------:R-:W-:Y:S05]  /*2a070*/  @!UPT UIADD3 URZ, URZ, URZ, URZ ;  /* 0x0000003f3f3ff290 */ /* 0x000fea000fffe03f */
[----:B------:R1:W-:Y:S04]  /*2a080*/  STL.64 [R1+0x1e0], R4 ;  /* 0x0001e00401007387 */ /* 0x0003e80000100a00 */
[----:B------:R3:W-:Y:S04]  /*2a090*/  STL.64 [R1+0x1e8], R6 ;  /* 0x0001e80601007387 */ /* 0x0007e80000100a00 */
[----:B-1----:R-:W4:Y:S04]  /*2a0a0*/  LDL.LU R4, [R1+0x1a0] ;  /* 0x0001a00001047983 */ /* 0x002f280000300800 */
[----:B------:R-:W4:Y:S04]  /*2a0b0*/  LDL.LU R5, [R1+0x1a4] ;  /* 0x0001a40001057983 */ /* 0x000f280000300800 */
[----:B---3--:R-:W3:Y:S04]  /*2a0c0*/  LDL.LU R6, [R1+0x1a8] ;  /* 0x0001a80001067983 */ /* 0x008ee80000300800 */
[----:B------:R-:W3:Y:S01]  /*2a0d0*/  LDL.LU R7, [R1+0x1ac] ;  /* 0x0001ac0001077983 */ /* 0x000ee20000300800 */
[----:B--2---:R-:W-:Y:S11]  /*2a0e0*/  HMMA.1688.F32.TF32 R12, R8, R12, R16 ;  /* 0x0000000c080c723c */ /* 0x004ff60000081010 */
[----:B------:R-:W-:Y:S11]  /*2a0f0*/  @!UPT UIADD3 URZ, URZ, URZ, URZ ;  /* 0x0000003f3f3ff290 */ /* 0x000ff6000fffe03f */
[----:B------:R-:W-:Y:S02]  /*2a100*/  @!UPT UIADD3 URZ, URZ, URZ, URZ ;  /* 0x0000003f3f3ff290 */ /* 0x000fe4000fffe03f */
[----:B------:R-:W-:Y:S02]  /*2a110*/  IMAD.MOV.U32 R26, RZ, RZ, R12 ;  /* 0x000000ffff1a7224 */ /* 0x000fe400078e000c */
[----:B------:R-:W-:Y:S01]  /*2a120*/  IMAD.MOV.U32 R27, RZ, RZ, R13 ;  /* 0x000000ffff1b7224 */ /* 0x000fe200078e000d */
[----:B---3--:R-:W-:Y:S04]  /*2a130*/  STL.64 [R1+0x2110], R6 ;  /* 0x0021100601007387 */ /* 0x008fe80000100a00 */
[----:B----4-:R1:W-:Y:S04]  /*2a140*/  STL.64 [R1+0x2108], R4 ;  /* 0x0021080401007387 */ /* 0x0103e80000100a00 */
[----:B-1----:R-:W2:Y:S04]  /*2a150*/  LDL.LU R4, [R1+0x1b0] ;  /* 0x0001b00001047983 */ /* 0x002ea80000300800 */
[----:B------:R-:W2:Y:S04]  /*2a160*/  LDL.LU R5, [R1+0x1b4] ;  /* 0x0001b40001057983 */ /* 0x000ea80000300800 */
[----:B------:R-:W2:Y:S04]  /*2a170*/  LDL.LU R6, [R1+0x1b8] ;  /* 0x0001b80001067983 */ /* 0x000ea80000300800 */
[----:B------:R-:W2:Y:S04]  /*2a180*/  LDL.LU R7, [R1+0x1bc] ;  /* 0x0001bc0001077983 */ /* 0x000ea80000300800 */
[----:B------:R-:W3:Y:S04]  /*2a190*/  LDL.LU.64 R18, [R1+0x2130] ;  /* 0x0021300001127983 */ /* 0x000ee80000300a00 */
[----:B------:R-:W4:Y:S04]  /*2a1a0*/  LDL.LU.64 R16, [R1+0x2128] ;  /* 0x0021280001107983 */ /* 0x000f280000300a00 */
[----:B------:R1:W-:Y:S04]  /*2a1b0*/  STL.64 [R1+0x1d8], R14 ;  /* 0x0001d80e01007387 */ /* 0x0003e80000100a00 */
[----:B------:R-:W2:Y:S04]  /*2a1c0*/  LDL.LU R12, [R1+0x160] ;  /* 0x00016000010c7983 */ /* 0x000ea80000300800 */
[----:B------:R-:W2:Y:S04]  /*2a1d0*/  LDL.LU R13, [R1+0x164] ;  /* 0x00016400010d7983 */ /* 0x000ea80000300800 */
[----:B-1----:R-:W2:Y:S04]  /*2a1e0*/  LDL.LU R14, [R1+0x168] ;  /* 0x00016800010e7983 */ /* 0x002ea80000300800 */
[----:B------:R-:W2:Y:S04]  /*2a1f0*/  LDL.LU R15, [R1+0x16c] ;  /* 0x00016c00010f7983 */ /* 0x000ea80000300800 */
[----:B--2---:R-:W-:Y:S04]  /*2a200*/  STL.64 [R1+0x20e0], R14 ;  /* 0x0020e00e01007387 */ /* 0x004fe80000100a00 */
[----:B------:R3:W-:Y:S02]  /*2a210*/  STL.64 [R1+0x20d8], R12 ;  /* 0x0020d80c01007387 */ /* 0x0007e40000100a00 */
[----:B---3--:R-:W-:-:S02]  /*2a220*/  IMAD.MOV.U32 R12, RZ, RZ, R19 ;  /* 0x000000ffff0c7224 */ /* 0x008fc400078e0013 */
[----:B------:R-:W-:Y:S02]  /*2a230*/  IMAD.MOV.U32 R13, RZ, RZ, R18 ;  /* 0x000000ffff0d7224 */ /* 0x000fe400078e0012 */
[----:B----4-:R-:W-:Y:S03]  /*2a240*/  HMMA.1688.F32.TF32 R16, R8, R16, R20 ;  /* 0x000000100810723c */ /* 0x010fe60000081014 */
[----:B------:R1:W-:Y:S04]  /*2a250*/  STL.64 [R1+0x20f0], R12 ;  /* 0x0020f00c01007387 */ /* 0x0003e80000100a00 */
[----:B-1----:R-:W2:Y:S04]  /*2a260*/  LDL.LU R12, [R1+0x190] ;  /* 0x00019000010c7983 */ /* 0x002ea80000300800 */
[----:B------:R-:W2:Y:S04]  /*2a270*/  LDL.LU R13, [R1+0x194] ;  /* 0x00019400010d7983 */ /* 0x000ea80000300800 */
[----:B------:R-:W2:Y:S04]  /*2a280*/  LDL.LU R14, [R1+0x198] ;  /* 0x00019800010e7983 */ /* 0x000ea80000300800 */
[----:B------:R-:W2:Y:S04]  /*2a290*/  LDL.LU R15, [R1+0x19c] ;  /* 0x00019c00010f7983 */ /* 0x000ea80000300800 */
[----:B------:R-:W-:Y:S04]  /*2a2a0*/  STL [R1+0x1f24], R27 ;  /* 0x001f241b01007387 */ /* 0x000fe80000100800 */
[----:B------:R-:W-:Y:S04]  /*2a2b0*/  STL [R1+0x1f20], R26 ;  /* 0x001f201a01007387 */ /* 0x000fe80000100800 */
[----:B------:R-:W3:Y:S04]  /*2a2c0*/  LDL.LU.64 R20, [R1+0x2120] ;  /* 0x0021200001147983 */ /* 0x000ee80000300a00 */
[----:B------:R1:W-:Y:S04]  /*2a2d0*/  STL.64 [R1+0x1c0], R16 ;  /* 0x0001c01001007387 */ /* 0x0003e80000100a00 */
[----:B-1----:R-:W4:Y:S01]  /*2a2e0*/  LDL.LU.64 R16, [R1+0x2118] ;  /* 0x0021180001107983 */ /* 0x002f220000300a00 */
[----:B------:R-:W-:-:S02]  /*2a2f0*/  IMAD.MOV.U32 R22, RZ, RZ, R18 ;  /* 0x000000ffff167224 */ /* 0x000fc400078e0012 */
[----:B------:R-:W-:-:S05]  /*2a300*/  IMAD.MOV.U32 R23, RZ, RZ, R19 ;  /* 0x000000ffff177224 */ /* 0x000fca00078e0013 */
[----:B------:R-:W-:Y:S04]  /*2a310*/  STL [R1+0x1f2c], R23 ;  /* 0x001f2c1701007387 */ /* 0x000fe80000100800 */
[----:B------:R-:W-:Y:S01]  /*2a320*/  STL [R1+0x1f28], R22 ;  /* 0x001f281601007387 */ /* 0x000fe20000100800 */
[----:B----4-:R-:W-:Y:S03]  /*2a330*/  HMMA.1688.F32.TF32 R16, R8, R16, R4 ;  /* 0x000000100810723c */ /* 0x010fe60000081004 */
[----:B------:R-:W4:Y:S04]  /*2a340*/  LDL.LU.64 R6, [R1+0x2110] ;  /* 0x0021100001067983 */ /* 0x000f280000300a00 */
[----:B------:R-:W4:Y:S11]  /*2a350*/  LDL.LU.64 R4, [R1+0x2108] ;  /* 0x0021080001047983 */ /* 0x000f360000300a00 */
[----:B------:R-:W-:Y:S05]  /*2a360*/  @!UPT UIADD3 URZ, URZ, URZ, URZ ;  /* 0x0000003f3f3ff290 */ /* 0x000fea000fffe03f */
[----:B------:R1:W-:Y:S04]  /*2a370*/  STL.64 [R1+0x1b0], R16 ;  /* 0x0001b01001007387 */ /* 0x0003e80000100a00 */
[----:B-1----:R-:W4:Y:S01]  /*2a380*/  LDL.LU.64 R16, [R1+0x2100] ;  /* 0x0021000001107983 */ /* 0x002f220000300a00 */
[----:B------:R-:W-:Y:S02]  /*2a390*/  IMAD.MOV.U32 R26, RZ, RZ, R19 ;  /* 0x000000ffff1a7224 */ /* 0x000fe400078e0013 */
[----:B------:R-:W-:-:S03]  /*2a3a0*/  IMAD.MOV.U32 R27, RZ, RZ, R18 ;  /* 0x000000ffff1b7224 */ /* 0x000fc600078e0012 */
[----:B------:R-:W-:Y:S04]  /*2a3b0*/  STL [R1+0x1f34], R26 ;  /* 0x001f341a01007387 */ /* 0x000fe80000100800 */
[----:B------:R-:W-:Y:S01]  /*2a3c0*/  STL [R1+0x1f30], R27 ;  /* 0x001f301b01007387 */ /* 0x000fe20000100800 */
        /* <DEDUP_REMOVED lines=9> */
[----:B-1----:R-:W4:Y:S04]  /*2a460*/  LDL.LU R4, [R1+0x180] ;  /* 0x0001800001047983 */ /* 0x002f280000300800 */
[----:B------:R-:W4:Y:S04]  /*2a470*/  LDL.LU R5, [R1+0x184] ;  /* 0x0001840001057983 */ /* 0x000f280000300800 */
[----:B------:R-:W4:Y:S04]  /*2a480*/  LDL.LU R6, [R1+0x188] ;  /* 0x0001880001067983 */ /* 0x000f280000300800 */
[----:B------:R-:W4:Y:S01]  /*2a490*/  LDL.LU R7, [R1+0x18c] ;  /* 0x00018c0001077983 */ /* 0x000f220000300800 */
[C---:B--2---:R-:W-:Y:S11]  /*2a4a0*/  HMMA.1688.F32.TF32 R12, R8.reuse, R16, R12 ;  /* 0x00000010080c723c */ /* 0x044ff6000008100c */
[----:B------:R-:W-:Y:S11]  /*2a4b0*/  @!UPT UIADD3 URZ, URZ, URZ, URZ ;  /* 0x0000003f3f3ff290 */ /* 0x000ff6000fffe03f */
[----:B------:R-:W-:Y:S02]  /*2a4c0*/  @!UPT UIADD3 URZ, URZ, URZ, URZ ;  /* 0x0000003f3f3ff290 */ /* 0x000fe4000fffe03f */
[----:B------:R-:W-:Y:S02]  /*2a4d0*/  IMAD.MOV.U32 R26, RZ, RZ, R12 ;  /* 0x000000ffff1a7224 */ /* 0x000fe400078e000c */
[----:B------:R-:W-:Y:S02]  /*2a4e0*/  IMAD.MOV.U32 R27, RZ, RZ, R13 ;  /* 0x000000ffff1b7224 */ /* 0x000fe400078e000d */
[----:B------:R-:W4:Y:S01]  /*2a4f0*/  LDL.LU.64 R12, [R1+0x20f0] ;  /* 0x0020f000010c7983 */ /* 0x000f220000300a00 */
[----:B------:R-:W-:Y:S02]  /*2a500*/  IMAD.MOV.U32 R23, RZ, RZ, R14 ;  /* 0x000000ffff177224 */ /* 0x000fe400078e000e */
[----:B------:R-:W-:Y:S01]  /*2a510*/  IMAD.MOV.U32 R22, RZ, RZ, R15 ;  /* 0x000000ffff167224 */ /* 0x000fe200078e000f */
[----:B------:R1:W-:Y:S04]  /*2a520*/  STL.64 [R1+0x2098], R16 ;  /* 0x0020981001007387 */ /* 0x0003e80000100a00 */
[----:B-1----:R-:W3:Y:S04]  /*2a530*/  LDL.LU R16, [R1+0x170] ;  /* 0x0001700001107983 */ /* 0x002ee80000300800 */
[----:B------:R-:W3:Y:S04]  /*2a540*/  LDL.LU R17, [R1+0x174] ;  /* 0x0001740001117983 */ /* 0x000ee80000300800 */
[----:B------:R-:W3:Y:S04]  /*2a550*/  LDL.LU R18, [R1+0x178] ;  /* 0x0001780001127983 */ /* 0x000ee80000300800 */
[----:B------:R-:W3:Y:S04]  /*2a560*/  LDL.LU R19, [R1+0x17c] ;  /* 0x00017c0001137983 */ /* 0x000ee80000300800 */
[----:B------:R-:W-:Y:S04]  /*2a570*/  STL [R1+0x1f40], R27 ;  /* 0x001f401b01007387 */ /* 0x000fe80000100800 */
[----:B------:R-:W-:Y:S04]  /*2a580*/  STL [R1+0x1f3c], R23 ;  /* 0x001f3c1701007387 */ /* 0x000fe80000100800 */
[----:B------:R-:W-:Y:S01]  /*2a590*/  STL [R1+0x1f38], R22 ;  /* 0x001f381601007387 */ /* 0x000fe20000100800 */
[C---:B----4-:R-:W-:Y:S03]  /*2a5a0*/  HMMA.1688.F32.TF32 R12, R8.reuse, R12, R4 ;  /* 0x0000000c080c723c */ /* 0x050fe60000081004 */
[----:B------:R-:W2:Y:S04]  /*2a5b0*/  LDL.LU.64 R4, [R1+0x20e8] ;  /* 0x0020e80001047983 */ /* 0x000ea80000300a00 */
[----:B------:R-:W-:Y:S04]  /*2a5c0*/  LDS R6, [R0+0x86900] ;  /* 0x0869000000067984 */ /* 0x000fe80000000800 */
[----:B------:R-:W-:Y:S11]  /*2a5d0*/  LDS R7, [R2+0x86900] ;  /* 0x0869000002077984 */ /* 0x000ff60000000800 */
[----:B------:R-:W-:Y:S01]  /*2a5e0*/  @!UPT UIADD3 URZ, URZ, URZ, URZ ;  /* 0x0000003f3f3ff290 */ /* 0x000fe2000fffe03f */
[----:B------:R-:W-:Y:S04]  /*2a5f0*/  STL.64 [R1+0x180], R12 ;  /* 0x0001800c01007387 */ /* 0x000fe80000100a00 */
[----:B------:R1:W-:Y:S04]  /*2a600*/  STL.64 [R1+0x188], R14 ;  /* 0x0001880e01007387 */ /* 0x0003e80000100a00 */
[----:B-1----:R-:W4:Y:S04]  /*2a610*/  LDL.LU.64 R14, [R1+0x20e0] ;  /* 0x0020e000010e7983 */ /* 0x002f280000300a00 */
[----:B------:R-:W4:Y:S01]  /*2a620*/  LDL.LU.64 R12, [R1+0x20d8] ;  /* 0x0020d800010c7983 */ /* 0x000f220000300a00 */
[C---:B---3--:R-:W-:Y:S11]  /*2a630*/  HMMA.1688.F32.TF32 R16, R8.reuse, R20, R16 ;  /* 0x000000140810723c */ /* 0x048ff60000081010 */
[----:B------:R-:W-:Y:S11]  /*2a640*/  @!UPT UIADD3 URZ, URZ, URZ, URZ ;  /* 0x0000003f3f3ff290 */ /* 0x000ff6000fffe03f */
[----:B------:R-:W-:Y:S02]  /*2a650*/  @!UPT UIADD3 URZ, URZ, URZ, URZ ;  /* 0x0000003f3f3ff290 */ /* 0x000fe4000fffe03f */
[----:B------:R-:W-:Y:S02]  /*2a660*/  IMAD.MOV.U32 R23, RZ, RZ, R17 ;  /* 0x000000ffff177224 */ /* 0x000fe400078e0011 */
[----:B------:R-:W-:Y:S01]  /*2a670*/  IMAD.MOV.U32 R22, RZ, RZ, R18 ;  /* 0x000000ffff167224 */ /* 0x000fe200078e0012 */
[----:B------:R-:W-:Y:S04]  /*2a680*/  STL [R1+0x17c], R19 ;  /* 0x00017c1301007387 */ /* 0x000fe80000100800 */
[----:B------:R-:W-:Y:S04]  /*2a690*/  STL.64 [R1+0x2060], R22 ;  /* 0x0020601601007387 */ /* 0x000fe80000100a00 */
[----:B------:R1:W-:Y:S04]  /*2a6a0*/  STL.64 [R1+0x2058], R20 ;  /* 0x0020581401007387 */ /* 0x0003e80000100a00 */
[----:B-1----:R-:W3:Y:S01]  /*2a6b0*/  LDL.LU R20, [R1+0x120] ;  /* 0x0001200001147983 */ /* 0x002ee20000300800 */
[----:B----4-:R-:W-:Y:S11]  /*2a6c0*/  HMMA.1688.F32.TF32 R8, R8, R24, R12 ;  /* 0x000000180808723c */ /* 0x010ff6000008100c */
[----:B------:R-:W-:Y:S11]  /*2a6d0*/  @!UPT UIADD3 URZ, URZ, URZ, URZ ;  /* 0x0000003f3f3ff290 */ /* 0x000ff6000fffe03f */
[----:B------:R-:W-:Y:S01]  /*2a6e0*/  @!UPT UIADD3 URZ, URZ, URZ, URZ ;  /* 0x0000003f3f3ff290 */ /* 0x000fe2000fffe03f */
[----:B------:R-:W-:Y:S04]  /*2a6f0*/  STL.64 [R1+0x160], R8 ;  /* 0x0001600801007387 */ /* 0x000fe80000100a00 */
[----:B------:R-:W-:Y:S04]  /*2a700*/  STL.64 [R1+0x168], R10 ;  /* 0x0001680a01007387 */ /* 0x000fe80000100a00 */
[----:B------:R-:W3:Y:S04]  /*2a710*/  LDL.LU R21, [R1+0x124] ;  /* 0x0001240001157983 */ /* 0x000ee80000300800 */
[----:B------:R-:W4:Y:S04]  /*2a720*/  LDL.LU R22, [R1+0x128] ;  /* 0x0001280001167983 */ /* 0x000f280000300800 */
[----:B------:R-:W4:Y:S01]  /*2a730*/  LDL.LU R23, [R1+0x12c] ;  /* 0x00012c0001177983 */ /* 0x000f220000300800 */
[----:B------:R-:W-:-:S03]  /*2a740*/  IMAD.MOV.U32 R27, RZ, RZ, R16 ;  /* 0x000000ffff1b7224 */ /* 0x000fc600078e0010 */
[----:B------:R-:W-:Y:S04]  /*2a750*/  LDS R10, [R0+0x86980] ;  /* 0x08698000000a7984 */ /* 0x000fe80000000800 */
[----:B------:R-:W1:Y:S04]  /*2a760*/  LDS R11, [R2+0x86980] ;  /* 0x08698000020b7984 */ /* 0x000e680000000800 */
[----:B------:R-:W-:Y:S04]  /*2a770*/  LDS R8, [R0+0x86180] ;  /* 0x0861800000087984 */ /* 0x000fe80000000800 */
[----:B------:R-:W1:Y:S04]  /*2a780*/  LDS R9, [R2+0x86180] ;  /* 0x0861800002097984 */ /* 0x000e680000000800 */
[----:B----4-:R-:W-:Y:S04]  /*2a790*/  STL.64 [R1+0x20a8], R22 ;  /* 0x0020a81601007387 */ /* 0x010fe80000100a00 */
[----:B---3--:R-:W-:Y:S04]  /*2a7a0*/  STL.64 [R1+0x20a0], R20 ;  /* 0x0020a01401007387 */ /* 0x008fe80000100a00 */
[----:B------:R-:W3:Y:S04]  /*2a7b0*/  LDL.LU R16, [R1+0x130] ;  /* 0x0001300001107983 */ /* 0x000ee80000300800 */
[----:B------:R-:W3:Y:S04]  /*2a7c0*/  LDL.LU R17, [R1+0x134] ;  /* 0x0001340001117983 */ /* 0x000ee80000300800 */
[----:B------:R-:W4:Y:S04]  /*2a7d0*/  LDL.LU R18, [R1+0x138] ;  /* 0x0001380001127983 */ /* 0x000f280000300800 */
[----:B------:R-:W4:Y:S04]  /*2a7e0*/  LDL.LU R19, [R1+0x13c] ;  /* 0x00013c0001137983 */ /* 0x000f280000300800 */
[----:B----4-:R-:W-:Y:S04]  /*2a7f0*/  STL.64 [R1+0x20b8], R18 ;  /* 0x0020b81201007387 */ /* 0x010fe80000100a00 */
[----:B---3--:R3:W-:Y:S04]  /*2a800*/  STL.64 [R1+0x20b0], R16 ;  /* 0x0020b01001007387 */ /* 0x0087e80000100a00 */
[----:B---3--:R-:W3:Y:S04]  /*2a810*/  LDL.LU.64 R16, [R1+0x50] ;  /* 0x0000500001107983 */ /* 0x008ee80000300a00 */
[----:B------:R-:W4:Y:S04]  /*2a820*/  LDL.LU.64 R20, [R1+0x40] ;  /* 0x0000400001147983 */ /* 0x000f280000300a00 */
[----:B----4-:R4:W-:Y:S04]  /*2a830*/  STL.64 [R1+0x20c0], R20 ;  /* 0x0020c01401007387 */ /* 0x0109e80000100a00 */
[----:B----4-:R-:W3:Y:S01]  /*2a840*/  LDL.LU R20, [R1+0x150] ;  /* 0x0001500001147983 */ /* 0x010ee20000300800 */
[----:B------:R-:W3:Y:S02]  /*2a850*/  LDL.LU R21, [R1+0x154] ;  /* 0x0001540001157983 */ /* 0x000ee40000300800 */
[----:B------:R-:W3:Y:S02]  /*2a860*/  LDL.LU R22, [R1+0x158] ;  /* 0x0001580001167983 */ /* 0x000ee40000300800 */
[----:B------:R-:W3:Y:S01]  /*2a870*/  LDL.LU R23, [R1+0x15c] ;  /* 0x00015c0001177983 */ /* 0x000ee20000300800 */
[----:B------:R-:W-:Y:S01]  /*2a880*/  STL.64 [R1+0x2050], R26 ;  /* 0x0020501a01007387 */ /* 0x000fe20000100a00 */
[----:B------:R4:W-:Y:S03]  /*2a890*/  STL.64 [R1+0x2048], R24 ;  /* 0x0020481801007387 */ /* 0x0009e60000100a00 */
[----:B----4-:R-:W4:Y:S01]  /*2a8a0*/  LDL.LU.64 R24, [R1+0x30] ;  /* 0x0000300001187983 */ /* 0x010f220000300a00 */
[----:B------:R-:W2:Y:S02]  /*2a8b0*/  LDL.LU R12, [R1+0x80] ;  /* 0x00008000010c7983 */ /* 0x000ea40000300800 */
[----:B------:R-:W2:Y:S02]  /*2a8c0*/  LDL.LU R13, [R1+0x84] ;  /* 0x00008400010d7983 */ /* 0x000ea40000300800 */
[----:B------:R-:W2:Y:S01]  /*2a8d0*/  LDL.LU R14, [R1+0x88] ;  /* 0x00008800010e7983 */ /* 0x000ea20000300800 */
[----:B------:R-:W2:Y:S04]  /*2a8e0*/  LDL.LU R15, [R1+0x8c] ;  /* 0x00008c00010f7983 */ /* 0x000ea80000300800 */
[----:B--2---:R-:W-:Y:S01]  /*2a8f0*/  STL.64 [R1+0x1fd0], R14 ;  /* 0x001fd00e01007387 */ /* 0x004fe20000100a00 */
[----:B------:R2:W-:Y:S03]  /*2a900*/  STL.64 [R1+0x1fc8], R12 ;  /* 0x001fc80c01007387 */ /* 0x0005e60000100a00 */
[----:B--2---:R-:W2:Y:S01]  /*2a910*/  LDL.LU R12, [R1+0x90] ;  /* 0x00009000010c7983 */ /* 0x004ea20000300800 */
[----:B------:R-:W-:-:S02]  /*2a920*/  IMAD.MOV.U32 R14, RZ, RZ, R28 ;  /* 0x000000ffff0e7224 */ /* 0x000fc400078e001c */
[----:B------:R-:W-:Y:S02]  /*2a930*/  IMAD.MOV.U32 R15, RZ, RZ, R3 ;  /* 0x000000ffff0f7224 */ /* 0x000fe400078e0003 */
[----:B------:R-:W-:Y:S02]  /*2a940*/  IMAD.MOV.U32 R13, RZ, RZ, R29 ;  /* 0x000000ffff0d7224 */ /* 0x000fe400078e001d */
[----:B------:R-:W3:Y:S01]  /*2a950*/  LDL.LU R29, [R1+0x20d0] ;  /* 0x0020d000011d7983 */ /* 0x000ee20000300800 */
[----:B------:R-:W3:Y:S02]  /*2a960*/  LDL.LU R28, [R1+0x20cc] ;  /* 0x0020cc00011c7983 */ /* 0x000ee40000300800 */
[----:B------:R-:W3:Y:S02]  /*2a970*/  LDL.LU R3, [R1+0x20c8] ;  /* 0x0020c80001037983 */ /* 0x000ee40000300800 */
[----:B------:R-:W-:Y:S01]  /*2a980*/  STL.64 [R1+0x1fe0], R14 ;  /* 0x001fe00e01007387 */ /* 0x000fe20000100a00 */
[----:B--2---:R2:W-:Y:S02]  /*2a990*/  STL.64 [R1+0x1fd8], R12 ;  /* 0x001fd80c01007387 */ /* 0x0045e40000100a00 */
[----:B--2---:R-:W-:-:S02]  /*2a9a0*/  IMAD.MOV.U32 R12, RZ, RZ, R5 ;  /* 0x000000ffff0c7224 */ /* 0x004fc400078e0005 */
[----:B------:R-:W-:Y:S01]  /*2a9b0*/  IMAD.MOV.U32 R13, RZ, RZ, R4 ;  /* 0x000000ffff0d7224 */ /* 0x000fe200078e0004 */
[----:B------:R-:W-:Y:S04]  /*2a9c0*/  LDS R5, [R2+0x86100] ;  /* 0x0861000002057984 */ /* 0x000fe80000000800 */
[----:B------:R-:W3:Y:S04]  /*2a9d0*/  LDS R4, [R0+0x86100] ;  /* 0x0861000000047984 */ /* 0x000ee80000000800 */
[----:B-1----:R-:W-:Y:S01]  /*2a9e0*/  STL.64 [R1+0x2040], R10 ;  /* 0x0020400a01007387 */ /* 0x002fe20000100a00 */
[----:B------:R1:W-:Y:S03]  /*2a9f0*/  STL.64 [R1+0x2038], R8 ;  /* 0x0020380801007387 */ /* 0x0003e60000100a00 */
[----:B-1----:R-:W2:Y:S01]  /*2aa00*/  LDL.LU R8, [R1+0x140] ;  /* 0x0001400001087983 */ /* 0x002ea20000300800 */
[----:B------:R-:W2:Y:S02]  /*2aa10*/  LDL.LU R9, [R1+0x144] ;  /* 0x0001440001097983 */ /* 0x000ea40000300800 */
[----:B------:R-:W2:Y:S02]  /*2aa20*/  LDL.LU R10, [R1+0x148] ;  /* 0x00014800010a7983 */ /* 0x000ea40000300800 */
[----:B------:R-:W2:Y:S01]  /*2aa30*/  LDL.LU R11, [R1+0x14c] ;  /* 0x00014c00010b7983 */ /* 0x000ea20000300800 */
[C---:B---3--:R-:W-:Y:S11]  /*2aa40*/  HMMA.1688.F32.TF32 R20, R4.reuse, R16, R20 ;  /* 0x000000100414723c */ /* 0x048ff60000081014 */
[----:B------:R-:W-:Y:S11]  /*2aa50*/  @!UPT UIADD3 URZ, URZ, URZ, URZ ;  /* 0x0000003f3f3ff290 */ /* 0x000ff6000fffe03f */
[----:B------:R-:W-:Y:S01]  /*2aa60*/  @!UPT UIADD3 URZ, URZ, URZ, URZ ;  /* 0x0000003f3f3ff290 */ /* 0x000fe2000fffe03f */
[----:B------:R1:W-:Y:S01]  /*2aa70*/  STL.64 [R1+0x150], R20 ;  /* 0x0001501401007387 */ /* 0x0003e20000100a00 */
[----:B------:R3:W-:Y:S03]  /*2aa80*/  STL.64 [R1+0x158], R22 ;  /* 0x0001581601007387 */ /* 0x0007e60000100a00 */
[----:B-1----:R-:W2:Y:S01]  /*2aa90*/  LDL.LU.64 R20, [R1+0x20c0] ;  /* 0x0020c00001147983 */ /* 0x002ea20000300a00 */
[----:B------:R-:W-:Y:S02]  /*2aaa0*/  IMAD.MOV.U32 R15, RZ, RZ, R16 ;  /* 0x000000ffff0f7224 */ /* 0x000fe400078e0010 */
[----:B------:R-:W-:Y:S02]  /*2aab0*/  IMAD.MOV.U32 R14, RZ, RZ, R17 ;  /* 0x000000ffff0e7224 */ /* 0x000fe400078e0011 */
[----:B------:R-:W4:Y:S01]  /*2aac0*/  LDL.LU.64 R18, [R1+0x20b8] ;  /* 0x0020b80001127983 */ /* 0x000f220000300a00 */
[----:B------:R-:W4:Y:S01]  /*2aad0*/  LDL.LU.64 R16, [R1+0x20b0] ;  /* 0x0020b00001107983 */ /* 0x000f220000300a00 */
[C---:B--2---:R-:W-:Y:S11]  /*2aae0*/  HMMA.1688.F32.TF32 R8, R4.reuse, R20, R8 ;  /* 0x000000140408723c */ /* 0x044ff60000081008 */
[----:B------:R-:W-:Y:S11]  /*2aaf0*/  @!UPT UIADD3 URZ, URZ, URZ, URZ ;  /* 0x0000003f3f3ff290 */ /* 0x000ff6000fffe03f */
[----:B------:R-:W-:Y:S01]  /*2ab00*/  @!UPT UIADD3 URZ, URZ, URZ, URZ ;  /* 0x0000003f3f3ff290 */ /* 0x000fe2000fffe03f */
[----:B------:R1:W-:Y:S01]  /*2ab10*/  STL.64 [R1+0x140], R8 ;  /* 0x0001400801007387 */ /* 0x0003e20000100a00 */
[----:B------:R2:W-:Y:S02]  /*2ab20*/  STL.64 [R1+0x148], R10 ;  /* 0x0001480a01007387 */ /* 0x0005e40000100a00 */
[----:B---3--:R-:W3:Y:S02]  /*2ab30*/  LDL.LU.64 R22, [R1+0x20a8] ;  /* 0x0020a80001167983 */ /* 0x008ee40000300a00 */
[----:B-1----:R-:W-:Y:S02]  /*2ab40*/  IMAD.MOV.U32 R9, RZ, RZ, R20 ;  /* 0x000000ffff097224 */ /* 0x002fe400078e0014 */
[----:B------:R-:W-:Y:S02]  /*2ab50*/  IMAD.MOV.U32 R8, RZ, RZ, R21 ;  /* 0x000000ffff087224 */ /* 0x000fe400078e0015 */
[----:B------:R-:W3:Y:S01]  /*2ab60*/  LDL.LU.64 R20, [R1+0x20a0] ;  /* 0x0020a00001147983 */ /* 0x000ee20000300a00 */
[----:B----4-:R-:W-:Y:S01]  /*2ab70*/  HMMA.1688.F32.TF32 R16, R4, R24, R16 ;  /* 0x000000180410723c */ /* 0x010fe20000081010 */
[----:B--2---:R-:W-:-:S02]  /*2ab80*/  IMAD.MOV.U32 R11, RZ, RZ, R24 ;  /* 0x000000ffff0b7224 */ /* 0x004fc400078e0018 */
[----:B------:R-:W-:Y:S11]  /*2ab90*/  IMAD.MOV.U32 R10, RZ, RZ, R25 ;  /* 0x000000ffff0a7224 */ /* 0x000ff600078e0019 */
[----:B------:R-:W-:Y:S09]  /*2aba0*/  @!UPT UIADD3 URZ, URZ, URZ, URZ ;  /* 0x0000003f3f3ff290 */ /* 0x000ff2000fffe03f */
[----:B------:R1:W-:Y:S01]  /*2abb0*/  STL.64 [R1+0x130], R16 ;  /* 0x0001301001007387 */ /* 0x0003e20000100a00 */
[----:B------:R-:W-:Y:S03]  /*2abc0*/  STL.64 [R1+0x138], R18 ;  /* 0x0001381201007387 */ /* 0x000fe60000100a00 */
[----:B-1----:R-:W2:Y:S01]  /*2abd0*/  LDL.LU.64 R16, [R1+0x2098] ;  /* 0x0020980001107983 */ /* 0x002ea20000300a00 */
[----:B------:R1:W-:Y:S01]  /*2abe0*/  STL.64 [R1+0x1ff0], R12 ;  /* 0x001ff00c01007387 */ /* 0x0003e20000100a00 */
[----:B---3--:R-:W-:Y:S07]  /*2abf0*/  HMMA.1688.F32.TF32 R20, R4, R12, R20 ;  /* 0x0000000c0414723c */ /* 0x008fee0000081014 */
[----:B-1----:R-:W-:-:S02]  /*2ac00*/  IMAD.MOV.U32 R12, RZ, RZ, R11 ;  /* 0x000000ffff0c7224 */ /* 0x002fc400078e000b */
[----:B------:R-:W-:Y:S11]  /*2ac10*/  IMAD.MOV.U32 R13, RZ, RZ, R10 ;  /* 0x000000ffff0d7224 */ /* 0x000ff600078e000a */
[----:B------:R-:W-:Y:S03]  /*2ac20*/  @!UPT UIADD3 URZ, URZ, URZ, URZ ;  /* 0x0000003f3f3ff290 */ /* 0x000fe6000fffe03f */
[----:B------:R-:W-:Y:S01]  /*2ac30*/  STL.64 [R1+0x120], R20 ;  /* 0x0001201401007387 */ /* 0x000fe20000100a00 */
[----:B------:R-:W-:Y:S02]  /*2ac40*/  STL.64 [R1+0x128], R22 ;  /* 0x0001281601007387 */ /* 0x000fe40000100a00 */
[----:B------:R1:W-:Y:S02]  /*2ac50*/  STL.64 [R1+0x2008], R12 ;  /* 0x0020080c01007387 */ /* 0x0003e40000100a00 */
[----:B-1----:R-:W-:Y:S02]  /*2ac60*/  IMAD.MOV.U32 R13, RZ, RZ, R8 ;  /* 0x000000ffff0d7224 */ /* 0x002fe400078e0008 */
[----:B------:R-:W-:Y:S01]  /*2ac70*/  IMAD.MOV.U32 R12, RZ, RZ, R9 ;  /* 0x000000ffff0c7224 */ /* 0x000fe200078e0009 */
[----:B------:R-:W3:Y:S01]  /*2ac80*/  LDL.LU R8, [R1+0xe0] ;  /* 0x0000e00001087983 */ /* 0x000ee20000300800 */
[----:B------:R-:W3:Y:S02]  /*2ac90*/  LDL.LU R9, [R1+0xe4] ;  /* 0x0000e40001097983 */ /* 0x000ee40000300800 */
[----:B------:R-:W4:Y:S02]  /*2aca0*/  LDL.LU R10, [R1+0xe8] ;  /* 0x0000e800010a7983 */ /* 0x000f240000300800 */
[----:B------:R-:W4:Y:S02]  /*2acb0*/  LDL.LU R11, [R1+0xec] ;  /* 0x0000ec00010b7983 */ /* 0x000f240000300800 */
[----:B----4-:R-:W-:Y:S01]  /*2acc0*/  STL.64 [R1+0x2070], R10 ;  /* 0x0020700a01007387 */ /* 0x010fe20000100a00 */
[----:B---3--:R1:W-:Y:S03]  /*2acd0*/  STL.64 [R1+0x2068], R8 ;  /* 0x0020680801007387 */ /* 0x0083e60000100a00 */
[----:B-1----:R-:W3:Y:S01]  /*2ace0*/  LDL.LU R8, [R1+0x100] ;  /* 0x0001000001087983 */ /* 0x002ee20000300800 */
[----:B------:R-:W3:Y:S02]  /*2acf0*/  LDL.LU R9, [R1+0x104] ;  /* 0x0001040001097983 */ /* 0x000ee40000300800 */
[----:B------:R-:W4:Y:S02]  /*2ad00*/  LDL.LU R10, [R1+0x108] ;  /* 0x00010800010a7983 */ /* 0x000f240000300800 */
[----:B------:R-:W4:Y:S02]  /*2ad10*/  LDL.LU R11, [R1+0x10c] ;  /* 0x00010c00010b7983 */ /* 0x000f240000300800 */
[----:B----4-:R-:W-:Y:S01]  /*2ad20*/  STL.64 [R1+0x2090], R10 ;  /* 0x0020900a01007387 */ /* 0x010fe20000100a00 */
[----:B---3--:R1:W-:Y:S03]  /*2ad30*/  STL.64 [R1+0x2088], R8 ;  /* 0x0020880801007387 */ /* 0x0083e60000100a00 */
[----:B-1----:R-:W2:Y:S01]  /*2ad40*/  LDL.LU R8, [R1+0x110] ;  /* 0x0001100001087983 */ /* 0x002ea20000300800 */
[----:B------:R-:W2:Y:S02]  /*2ad50*/  LDL.LU R9, [R1+0x114] ;  /* 0x0001140001097983 */ /* 0x000ea40000300800 */
[----:B------:R-:W2:Y:S02]  /*2ad60*/  LDL.LU R10, [R1+0x118] ;  /* 0x00011800010a7983 */ /* 0x000ea40000300800 */
[----:B------:R-:W2:Y:S01]  /*2ad70*/  LDL.LU R11, [R1+0x11c] ;  /* 0x00011c00010b7983 */ /* 0x000ea20000300800 */
[----:B------:R-:W3:Y:S01]  /*2ad80*/  LDL.LU.64 R20, [R1] ;  /* 0x0000000001147983 */ /* 0x000ee20000300a00 */
[----:B------:R-:W4:Y:S02]  /*2ad90*/  LDL.LU R24, [R1+0xf0] ;  /* 0x0000f00001187983 */ /* 0x000f240000300800 */
[----:B------:R-:W4:Y:S02]  /*2ada0*/  LDL.LU R25, [R1+0xf4] ;  /* 0x0000f40001197983 */ /* 0x000f240000300800 */
[----:B------:R-:W4:Y:S01]  /*2adb0*/  LDL.LU R26, [R1+0xf8] ;  /* 0x0000f800011a7983 */ /* 0x000f220000300800 */
[----:B------:R-:W4:Y:S01]  /*2adc0*/  LDL.LU R27, [R1+0xfc] ;  /* 0x0000fc00011b7983 */ /* 0x000f220000300800 */
[----:B------:R-:W-:Y:S01]  /*2add0*/  STL.64 [R1+0x2020], R12 ;  /* 0x0020200c01007387 */ /* 0x000fe20000100a00 */
[----:B--2---:R-:W-:Y:S11]  /*2ade0*/  HMMA.1688.F32.TF32 R8, R4, R16, R8 ;  /* 0x000000100408723c */ /* 0x004ff60000081008 */
[----:B------:R-:W-:Y:S11]  /*2adf0*/  @!UPT UIADD3 URZ, URZ, URZ, URZ ;  /* 0x0000003f3f3ff290 */ /* 0x000ff6000fffe03f */
[----:B------:R-:W-:Y:S01]  /*2ae00*/  @!UPT UIADD3 URZ, URZ, URZ, URZ ;  /* 0x0000003f3f3ff290 */ /* 0x000fe2000fffe03f */
[----:B------:R-:W-:Y:S01]  /*2ae10*/  STL.64 [R1+0x110], R8 ;  /* 0x0001100801007387 */ /* 0x000fe20000100a00 */
[----:B------:R1:W-:Y:S03]  /*2ae20*/  STL.64 [R1+0x118], R10 ;  /* 0x0001180a01007387 */ /* 0x0003e60000100a00 */
[----:B-1----:R-:W3:Y:S01]  /*2ae30*/  LDL.LU.64 R10, [R1+0x2090] ;  /* 0x00209000010a7983 */ /* 0x002ee20000300a00 */
[----:B------:R-:W3:Y:S02]  /*2ae40*/  LDL.LU.64 R8, [R1+0x2088] ;  /* 0x0020880001087983 */ /* 0x000ee40000300a00 */
[----:B------:R1:W-:Y:S02]  /*2ae50*/  STL.64 [R1+0x1fe8], R16 ;  /* 0x001fe81001007387 */ /* 0x0003e40000100a00 */
[----:B-1----:R-:W2:Y:S01]  /*2ae60*/  LDL.LU R16, [R1+0xa0] ;  /* 0x0000a00001107983 */ /* 0x002ea20000300800 */
[----:B------:R-:W2:Y:S02]  /*2ae70*/  LDL.LU R17, [R1+0xa4] ;  /* 0x0000a40001117983 */ /* 0x000ea40000300800 */
[----:B------:R-:W2:Y:S02]  /*2ae80*/  LDL.LU R18, [R1+0xa8] ;  /* 0x0000a80001127983 */ /* 0x000ea40000300800 */
[----:B------:R-:W2:Y:S02]  /*2ae90*/  LDL.LU R19, [R1+0xac] ;  /* 0x0000ac0001137983 */ /* 0x000ea40000300800 */
[----:B--2---:R-:W-:Y:S01]  /*2aea0*/  STL.64 [R1+0x2000], R18 ;  /* 0x0020001201007387 */ /* 0x004fe20000100a00 */
[----:B------:R1:W-:Y:S03]  /*2aeb0*/  STL.64 [R1+0x1ff8], R16 ;  /* 0x001ff81001007387 */ /* 0x0003e60000100a00 */
[----:B-1----:R-:W2:Y:S01]  /*2aec0*/  LDL.LU R16, [R1+0xb0] ;  /* 0x0000b00001107983 */ /* 0x002ea20000300800 */
[----:B------:R-:W-:-:S02]  /*2aed0*/  IMAD.MOV.U32 R18, RZ, RZ, R28 ;  /* 0x000000ffff127224 */ /* 0x000fc400078e001c */
[----:B------:R-:W-:Y:S02]  /*2aee0*/  IMAD.MOV.U32 R19, RZ, RZ, R29 ;  /* 0x000000ffff137224 */ /* 0x000fe400078e001d */
[----:B------:R-:W-:Y:S02]  /*2aef0*/  IMAD.MOV.U32 R17, RZ, RZ, R3 ;  /* 0x000000ffff117224 */ /* 0x000fe400078e0003 */
[----:B------:R-:W4:Y:S01]  /*2af00*/  LDL.LU R3, [R1+0x2080] ;  /* 0x0020800001037983 */ /* 0x000f220000300800 */
[----:B------:R-:W4:Y:S02]  /*2af10*/  LDL.LU R28, [R1+0x207c] ;  /* 0x00207c00011c7983 */ /* 0x000f240000300800 */
[----:B------:R-:W4:Y:S02]  /*2af20*/  LDL.LU R29, [R1+0x2078] ;  /* 0x00207800011d7983 */ /* 0x000f240000300800 */
[----:B------:R-:W-:Y:S01]  /*2af30*/  STL.64 [R1+0x2018], R18 ;  /* 0x0020181201007387 */ /* 0x000fe20000100a00 */
[----:B---3--:R-:W-:Y:S01]  /*2af40*/  HMMA.1688.F32.TF32 R8, R4, R20, R8 ;  /* 0x000000140408723c */ /* 0x008fe20000081008 */
[----:B--2---:R1:W-:Y:S04]  /*2af50*/  STL.64 [R1+0x2010], R16 ;  /* 0x0020101001007387 */ /* 0x0043e80000100a00 */
[----:B-1----:R-:W2:Y:S01]  /*2af60*/  LDL.LU R16, [R1+0xc0] ;  /* 0x0000c00001107983 */ /* 0x002ea20000300800 */
[----:B------:R-:W2:Y:S02]  /*2af70*/  LDL.LU R17, [R1+0xc4] ;  /* 0x0000c40001117983 */ /* 0x000ea40000300800 */
[----:B------:R-:W3:Y:S02]  /*2af80*/  LDL.LU R18, [R1+0xc8] ;  /* 0x0000c80001127983 */ /* 0x000ee40000300800 */
[----:B------:R-:W3:Y:S02]  /*2af90*/  LDL.LU R19, [R1+0xcc] ;  /* 0x0000cc0001137983 */ /* 0x000ee40000300800 */
[----:B------:R-:W-:-:S02]  /*2afa0*/  IMAD.MOV.U32 R13, RZ, RZ, R14 ;  /* 0x000000ffff0d7224 */ /* 0x000fc400078e000e */
[----:B------:R-:W-:Y:S01]  /*2afb0*/  IMAD.MOV.U32 R14, RZ, RZ, R20 ;  /* 0x000000ffff0e7224 */ /* 0x000fe200078e0014 */
[----:B---3--:R-:W-:Y:S01]  /*2afc0*/  STL.64 [R1+0x2030], R18 ;  /* 0x0020301201007387 */ /* 0x008fe20000100a00 */
[----:B--2---:R1:W-:Y:S03]  /*2afd0*/  STL.64 [R1+0x2028], R16 ;  /* 0x0020281001007387 */ /* 0x0043e60000100a00 */
[----:B-1----:R-:W2:Y:S04]  /*2afe0*/  LDL.LU R16, [R1+0xd0] ;  /* 0x0000d00001107983 */ /* 0x002ea80000300800 */
[----:B------:R-:W-:Y:S02]  /*2aff0*/  STL.64 [R1+0x100], R8 ;  /* 0x0001000801007387 */ /* 0x000fe40000100a00 */
[----:B------:R1:W-:Y:S02]  /*2b000*/  STL.64 [R1+0x108], R10 ;  /* 0x0001080a01007387 */ /* 0x0003e40000100a00 */
[----:B----4-:R-:W-:-:S02]  /*2b010*/  IMAD.MOV.U32 R19, RZ, RZ, R3 ;  /* 0x000000ffff137224 */ /* 0x010fc400078e0003 */
[----:B------:R-:W-:Y:S01]  /*2b020*/  IMAD.MOV.U32 R3, RZ, RZ, R21 ;  /* 0x000000ffff037224 */ /* 0x000fe200078e0015 */
[----:B-1----:R-:W3:Y:S01]  /*2b030*/  LDL.LU.64 R10, [R1+0x2070] ;  /* 0x00207000010a7983 */ /* 0x002ee20000300a00 */
[----:B------:R-:W3:Y:S02]  /*2b040*/  LDL.LU.64 R8, [R1+0x2068] ;  /* 0x0020680001087983 */ /* 0x000ee40000300a00 */
[----:B------:R-:W4:Y:S02]  /*2b050*/  LDL.LU.64 R22, [R1+0x2060] ;  /* 0x0020600001167983 */ /* 0x000f240000300a00 */
[----:B------:R-:W2:Y:S02]  /*2b060*/  LDL.LU.64 R20, [R1+0x2058] ;  /* 0x0020580001147983 */ /* 0x000ea40000300a00 */
[C---:B--2---:R-:W-:Y:S11]  /*2b070*/  HMMA.1688.F32.TF32 R24, R4.reuse, R20, R24 ;  /* 0x000000140418723c */ /* 0x044ff60000081018 */
[----:B------:R-:W-:Y:S11]  /*2b080*/  @!UPT UIADD3 URZ, URZ, URZ, URZ ;  /* 0x0000003f3f3ff290 */ /* 0x000ff6000fffe03f */
[----:B------:R-:W-:Y:S01]  /*2b090*/  @!UPT UIADD3 URZ, URZ, URZ, URZ ;  /* 0x0000003f3f3ff290 */ /* 0x000fe2000fffe03f */
[----:B------:R-:W-:Y:S01]  /*2b0a0*/  STL.64 [R1+0xf0], R24 ;  /* 0x0000f01801007387 */ /* 0x000fe20000100a00 */
[----:B------:R1:W-:Y:S03]  /*2b0b0*/  STL.64 [R1+0xf8], R26 ;  /* 0x0000f81a01007387 */ /* 0x0003e60000100a00 */
[----:B-1----:R-:W2:Y:S01]  /*2b0c0*/  LDL.LU.64 R26, [R1+0x2050] ;  /* 0x00205000011a7983 */ /* 0x002ea20000300a00 */
[----:B------:R-:W3:Y:S02]  /*2b0d0*/  LDL.LU.64 R24, [R1+0x2048] ;  /* 0x0020480001187983 */ /* 0x000ee40000300a00 */
[----:B------:R-:W-:Y:S02]  /*2b0e0*/  IMAD.MOV.U32 R12, RZ, RZ, R15 ;  /* 0x000000ffff0c7224 */ /* 0x000fe400078e000f */
[----:B------:R-:W-:Y:S02]  /*2b0f0*/  IMAD.MOV.U32 R17, RZ, RZ, R29 ;  /* 0x000000ffff117224 */ /* 0x000fe400078e001d */
[----:B------:R-:W-:Y:S01]  /*2b100*/  IMAD.MOV.U32 R18, RZ, RZ, R28 ;  /* 0x000000ffff127224 */ /* 0x000fe200078e001c */
[----:B---3--:R-:W-:Y:S01]  /*2b110*/  HMMA.1688.F32.TF32 R4, R4, R24, R8 ;  /* 0x000000180404723c */ /* 0x008fe20000081008 */
[----:B------:R-:W3:Y:S01]  /*2b120*/  LDL.LU.64 R10, [R1+0x2040] ;  /* 0x00204000010a7983 */ /* 0x000ee20000300a00 */
[----:B------:R-:W3:Y:S11]  /*2b130*/  LDL.LU.64 R8, [R1+0x2038] ;  /* 0x0020380001087983 */ /* 0x000ef60000300a00 */
[----:B------:R-:W-:Y:S10]  /*2b140*/  @!UPT UIADD3 URZ, URZ, URZ, URZ ;  /* 0x0000003f3f3ff290 */ /* 0x000ff4000fffe03f */
[----:B------:R1:W-:Y:S02]  /*2b150*/  STL.64 [R1+0xe0], R4 ;  /* 0x0000e00401007387 */ /* 0x0003e40000100a00 */
[----:B-1----:R-:W-:Y:S02]  /*2b160*/  IMAD.MOV.U32 R4, RZ, RZ, R14 ;  /* 0x000000ffff047224 */ /* 0x002fe400078e000e */
[----:B------:R-:W-:Y:S01]  /*2b170*/  STL.64 [R1+0xe8], R6 ;  /* 0x0000e80601007387 */ /* 0x000fe20000100a00 */
[----:B---3--:R-:W-:Y:S03]  /*2b180*/  HMMA.1688.F32.TF32 R12, R8, R12, R16 ;  /* 0x0000000c080c723c */ /* 0x008fe60000081010 */
[----:B------:R-:W3:Y:S01]  /*2b190*/  LDL.LU.64 R18, [R1+0x2030] ;  /* 0x0020300001127983 */ /* 0x000ee20000300a00 */
[----:B------:R-:W3:Y:S11]  /*2b1a0*/  LDL.LU.64 R16, [R1+0x2028] ;  /* 0x0020280001107983 */ /* 0x000ef60000300a00 */
[----:B------:R-:W-:Y:S08]  /*2b1b0*/  @!UPT UIADD3 URZ, URZ, URZ, URZ ;  /* 0x0000003f3f3ff290 */ /* 0x000ff0000fffe03f */
[----:B------:R1:W-:Y:S01]  /*2b1c0*/  STL [R1+0xd0], R12 ;  /* 0x0000d00c01007387 */ /* 0x0003e20000100800 */
[----:B------:R-:W-:-:S03]  /*2b1d0*/  IMAD.MOV.U32 R29, RZ, RZ, R13 ;  /* 0x000000ffff1d7224 */ /* 0x000fc600078e000d */
[----:B-1----:R-:W3:Y:S01]  /*2b1e0*/  LDL.LU.64 R12, [R1+0x2020] ;  /* 0x00202000010c7983 */ /* 0x002ee20000300a00 */
[----:B------:R-:W-:Y:S02]  /*2b1f0*/  IMAD.MOV.U32 R5, RZ, RZ, R3 ;  /* 0x000000ffff057224 */ /* 0x000fe400078e0003 */
[----:B------:R-:W-:Y:S02]  /*2b200*/  IMAD.MOV.U32 R28, RZ, RZ, R14 ;  /* 0x000000ffff1c7224 */ /* 0x000fe400078e000e */
[----:B------:R-:W-:-:S05]  /*2b210*/  IMAD.MOV.U32 R3, RZ, RZ, R15 ;  /* 0x000000ffff037224 */ /* 0x000fca00078e000f */
[----:B------:R-:W-:Y:S01]  /*2b220*/  STL [R1+0x1e1c], R3 ;  /* 0x001e1c0301007387 */ /* 0x000fe20000100800 */
[----:B------:R-:W-:Y:S02]  /*2b230*/  STL [R1+0x1e18], R28 ;  /* 0x001e181c01007387 */ /* 0x000fe40000100800 */
[----:B------:R-:W-:Y:S01]  /*2b240*/  STL [R1+0x1e14], R29 ;  /* 0x001e141d01007387 */ /* 0x000fe20000100800 */
[C---:B---3--:R-:W-:Y:S01]  /*2b250*/  HMMA.1688.F32.TF32 R12, R8.reuse, R12, R16 ;  /* 0x0000000c080c723c */ /* 0x048fe20000081010 */
[----:B------:R-:W3:Y:S01]  /*2b260*/  LDL.LU.64 R18, [R1+0x2018] ;  /* 0x0020180001127983 */ /* 0x000ee20000300a00 */
[----:B------:R-:W3:Y:S11]  /*2b270*/  LDL.LU.64 R16, [R1+0x2010] ;  /* 0x0020100001107983 */ /* 0x000ef60000300a00 */
[----:B------:R-:W-:Y:S10]  /*2b280*/  @!UPT UIADD3 URZ, URZ, URZ, URZ ;  /* 0x0000003f3f3ff290 */ /* 0x000ff4000fffe03f */
[----:B------:R1:W-:Y:S01]  /*2b290*/  STL.64 [R1+0xc0], R12 ;  /* 0x0000c00c01007387 */ /* 0x0003e20000100a00 */
[----:B------:R3:W-:Y:S03]  /*2b2a0*/  STL.64 [R1+0xc8], R14 ;  /* 0x0000c80e01007387 */ /* 0x0007e60000100a00 */
[----:B-1----:R-:W3:Y:S02]  /*2b2b0*/  LDL.LU.64 R12, [R1+0x2008] ;  /* 0x00200800010c7983 */ /* 0x002ee40000300a00 */
[----:B---3--:R-:W-:Y:S02]  /*2b2c0*/  HMMA.1688.F32.TF32 R12, R8, R12, R16 ;  /* 0x0000000c080c723c */ /* 0x008fe40000081010 */
[----:B------:R-:W3:Y:S01]  /*2b2d0*/  LDL.LU.64 R18, [R1+0x2000] ;  /* 0x0020000001127983 */ /* 0x000ee20000300a00 */
[----:B------:R-:W3:Y:S11]  /*2b2e0*/  LDL.LU.64 R16, [R1+0x1ff8] ;  /* 0x001ff80001107983 */ /* 0x000ef60000300a00 */
[----:B------:R-:W-:Y:S09]  /*2b2f0*/  @!UPT UIADD3 URZ, URZ, URZ, URZ ;  /* 0x0000003f3f3ff290 */ /* 0x000ff2000fffe03f */
[----:B------:R1:W-:Y:S01]  /*2b300*/  STL [R1+0xb0], R12 ;  /* 0x0000b00c01007387 */ /* 0x0003e20000100800 */
[----:B------:R-:W-:-:S03]  /*2b310*/  IMAD.MOV.U32 R3, RZ, RZ, R13 ;  /* 0x000000ffff037224 */ /* 0x000fc600078e000d */
[----:B-1----:R-:W3:Y:S01]  /*2b320*/  LDL.LU.64 R12, [R1+0x1ff0] ;  /* 0x001ff000010c7983 */ /* 0x002ee20000300a00 */
[----:B------:R-:W-:Y:S02]  /*2b330*/  IMAD.MOV.U32 R28, RZ, RZ, R14 ;  /* 0x000000ffff1c7224 */ /* 0x000fe400078e000e */
[----:B------:R-:W-:-:S05]  /*2b340*/  IMAD.MOV.U32 R29, RZ, RZ, R15 ;  /* 0x000000ffff1d7224 */ /* 0x000fca00078e000f */
[----:B------:R-:W-:Y:S01]  /*2b350*/  STL [R1+0x1e68], R29 ;  /* 0x001e681d01007387 */ /* 0x000fe20000100800 */
[----:B------:R-:W-:Y:S02]  /*2b360*/  STL [R1+0x1e64], R28 ;  /* 0x001e641c01007387 */ /* 0x000fe40000100800 */
[----:B------:R-:W-:Y:S01]  /*2b370*/  STL [R1+0x1e60], R3 ;  /* 0x001e600301007387 */ /* 0x000fe20000100800 */
[C---:B---3--:R-:W-:Y:S01]  /*2b380*/  HMMA.1688.F32.TF32 R12, R8.reuse, R12, R16 ;  /* 0x0000000c080c723c */ /* 0x048fe20000081010 */
[----:B------:R-:W3:Y:S11]  /*2b390*/  LDL.LU.64 R16, [R1+0x1fe8] ;  /* 0x001fe80001107983 */ /* 0x000ef60000300a00 */
[----:B------:R-:W-:Y:S11]  /*2b3a0*/  @!UPT UIADD3 URZ, URZ, URZ, URZ ;  /* 0x0000003f3f3ff290 */ /* 0x000ff6000fffe03f */
[----:B------:R-:W-:Y:S01]  /*2b3b0*/  STL.64 [R1+0xa0], R12 ;  /* 0x0000a00c01007387 */ /* 0x000fe20000100a00 */
[----:B------:R1:W-:Y:S03]  /*2b3c0*/  STL.64 [R1+0xa8], R14 ;  /* 0x0000a80e01007387 */ /* 0x0003e60000100a00 */
[----:B-1----:R-:W3:Y:S01]  /*2b3d0*/  LDL.LU.64 R14, [R1+0x1fe0] ;  /* 0x001fe000010e7983 */ /* 0x002ee20000300a00 */
[----:B------:R-:W3:Y:S02]  /*2b3e0*/  LDL.LU.64 R12, [R1+0x1fd8] ;  /* 0x001fd800010c7983 */ /* 0x000ee40000300a00 */
[C---:B---3--:R-:W-:Y:S01]  /*2b3f0*/  HMMA.1688.F32.TF32 R16, R8.reuse, R16, R12 ;  /* 0x000000100810723c */ /* 0x048fe2000008100c */
[----:B------:R-:W3:Y:S01]  /*2b400*/  LDL.LU.64 R14, [R1+0x1fd0] ;  /* 0x001fd000010e7983 */ /* 0x000ee20000300a00 */
[----:B------:R-:W3:Y:S11]  /*2b410*/  LDL.LU.64 R12, [R1+0x1fc8] ;  /* 0x001fc800010c7983 */ /* 0x000ef60000300a00 */
[----:B------:R-:W-:Y:S10]  /*2b420*/  @!UPT UIADD3 URZ, URZ, URZ, URZ ;  /* 0x0000003f3f3ff290 */ /* 0x000ff4000fffe03f */
[----:B------:R-:W-:Y:S01]  /*2b430*/  STL.64 [R1+0x90], R16 ;  /* 0x0000901001007387 */ /* 0x000fe20000100a00 */
[----:B------:R-:W-:Y:S02]  /*2b440*/  IMAD.MOV.U32 R29, RZ, RZ, R19 ;  /* 0x000000ffff1d7224 */ /* 0x000fe400078e0013 */
[----:B------:R1:W-:Y:S02]  /*2b450*/  STL [R1+0x98], R18 ;  /* 0x0000981201007387 */ /* 0x0003e40000100800 */
[----:B-1----:R-:W2:Y:S01]  /*2b460*/  LDL.LU.64 R18, [R1+0x1fc0] ;  /* 0x001fc00001127983 */ /* 0x002ea20000300a00 */
[----:B------:R-:W2:Y:S02]  /*2b470*/  LDL.LU.64 R16, [R1+0x1fb8] ;  /* 0x001fb80001107983 */ /* 0x000ea40000300a00 */
[----:B------:R-:W-:Y:S01]  /*2b480*/  STL [R1+0x1e6c], R29 ;  /* 0x001e6c1d01007387 */ /* 0x000fe20000100800 */
[C---:B---3--:R-:W-:Y:S01]  /*2b490*/  HMMA.1688.F32.TF32 R4, R8.reuse, R4, R12 ;  /* 0x000000040804723c */ /* 0x048fe2000008100c */
[----:B------:R-:W3:Y:S01]  /*2b4a0*/  LDL.LU.64 R14, [R1+0x1fb0] ;  /* 0x001fb000010e7983 */ /* 0x000ee20000300a00 */
[----:B------:R-:W3:Y:S11]  /*2b4b0*/  LDL.LU.64 R12, [R1+0x1fa8] ;  /* 0x001fa800010c7983 */ /* 0x000ef60000300a00 */
[----:B------:R-:W-:Y:S10]  /*2b4c0*/  @!UPT UIADD3 URZ, URZ, URZ, URZ ;  /* 0x0000003f3f3ff290 */ /* 0x000ff4000fffe03f */
[----:B------:R-:W-:Y:S01]  /*2b4d0*/  STL.64 [R1+0x80], R4 ;  /* 0x0000800401007387 */ /* 0x000fe20000100a00 */
[----:B------:R3:W-:Y:S02]  /*2b4e0*/  STL.64 [R1+0x88], R6 ;  /* 0x0000880601007387 */ /* 0x0007e40000100a00 */
[----:B---3--:R-:W-:Y:S01]  /*2b4f0*/  HMMA.1688.F32.TF32 R4, R8, R20, R12 ;  /* 0x000000140804723c */ /* 0x008fe2000008100c */
[----:B------:R-:W-:Y:S04]  /*2b500*/  LDS R14, [R0+0x87900] ;  /* 0x08790000000e7984 */ /* 0x000fe80000000800 */
[----:B------:R-:W-:Y:S04]  /*2b510*/  LDS R15, [R2+0x87900] ;  /* 0x08790000020f7984 */ /* 0x000fe80000000800 */
[----:B------:R-:W-:Y:S04]  /*2b520*/  LDS R12, [R0+0x87100] ;  /* 0x08710000000c7984 */ /* 0x000fe80000000800 */
[----:B------:R-:W-:Y:S10]  /*2b530*/  LDS R13, [R2+0x87100] ;  /* 0x08710000020d7984 */ /* 0x000ff40000000800 */
[----:B------:R-:W-:Y:S01]  /*2b540*/  STL.64 [R1+0x70], R4 ;  /* 0x0000700401007387 */ /* 0x000fe20000100a00 */
[----:B------:R2:W-:Y:S02]  /*2b550*/  STL [R1+0x7c], R7 ;  /* 0x00007c0701007387 */ /* 0x0005e40000100800 */
[----:B------:R-:W-:-:S02]  /*2b560*/  IMAD.MOV.U32 R29, RZ, RZ, R6 ;  /* 0x000000ffff1d7224 */ /* 0x000fc400078e0006 */
[----:B--2---:R-:W-:Y:S01]  /*2b570*/  HMMA.1688.F32.TF32 R4, R8, R24, R16 ;  /* 0x000000180804723c */ /* 0x004fe20000081010 */
[----:B----4-:R1:W-:Y:S02]  /*2b580*/  STL.64 [R1+0x1f48], R22 ;  /* 0x001f481601007387 */ /* 0x0103e40000100a00 */
[----:B------:R2:W-:Y:S02]  /*2b590*/  STL [R1+0x1e80], R29 ;  /* 0x001e801d01007387 */ /* 0x0005e40000100800 */
[----:B------:R-:W-:Y:S04]  /*2b5a0*/  LDS R10, [R0+0x87880] ;  /* 0x08788000000a7984 */ /* 0x000fe80000000800 */
[----:B------:R-:W3:Y:S04]  /*2b5b0*/  LDS R11, [R2+0x87880] ;  /* 0x08788000020b7984 */ /* 0x000ee80000000800 */
[----:B------:R-:W-:Y:S04]  /*2b5c0*/  LDS R8, [R0+0x87080] ;  /* 0x0870800000087984 */ /* 0x000fe80000000800 */
[----:B------:R-:W4:Y:S04]  /*2b5d0*/  LDS R9, [R2+0x87080] ;  /* 0x0870800002097984 */ /* 0x000f280000000800 */
[----:B------:R-:W-:Y:S04]  /*2b5e0*/  LDS R18, [R0+0x87980] ;  /* 0x0879800000127984 */ /* 0x000fe80000000800 */
[----:B------:R-:W-:Y:S04]  /*2b5f0*/  LDS R19, [R2+0x87980] ;  /* 0x0879800002137984 */ /* 0x000fe80000000800 */
[----:B------:R-:W-:Y:S04]  /*2b600*/  LDS R16, [R0+0x87180] ;  /* 0x0871800000107984 */ /* 0x000fe80000000800 */
[----:B------:R-:W-:Y:S04]  /*2b610*/  LDS R17, [R2+0x87180] ;  /* 0x0871800002117984 */ /* 0x000fe80000000800 */
[----:B------:R-:W-:Y:S01]  /*2b620*/  STL.64 [R1+0x60], R4 ;  /* 0x0000600401007387 */ /* 0x000fe20000100a00 */
[----:B------:R-:W-:Y:S02]  /*2b630*/  STL [R1+0x68], R6 ;  /* 0x0000680601007387 */ /* 0x000fe40000100800 */
[----:B------:R-:W-:Y:S02]  /*2b640*/  STL.64 [R1+0x1f90], R26 ;  /* 0x001f901a01007387 */ /* 0x000fe40000100a00 */
[----:B-1----:R-:W3:Y:S01]  /*2b650*/  LDL R22, [R1+0x18] ;  /* 0x0000180001167983 */ /* 0x002ee20000100800 */
[----:B------:R-:W3:Y:S01]  /*2b660*/  LDL R23, [R1+0x1c] ;  /* 0x00001c0001177983 */ /* 0x000ee20000100800 */
[----:B--2---:R-:W-:-:S03]  /*2b670*/  IMAD.MOV.U32 R29, RZ, RZ, R7 ;  /* 0x000000ffff1d7224 */ /* 0x004fc600078e0007 */
[----:B------:R-:W-:Y:S04]  /*2b680*/  LDS R4, [R0+0x87000] ;  /* 0x0870000000047984 */ /* 0x000fe80000000800 */
[----:B------:R-:W-:Y:S04]  /*2b690*/  LDS R6, [R0+0x87800] ;  /* 0x0878000000067984 */ /* 0x000fe80000000800 */
[----:B------:R-:W-:Y:S01]  /*2b6a0*/  LDS R5, [R2+0x87000] ;  /* 0x0870000002057984 */ /* 0x000fe20000000800 */
[----:B------:R-:W1:Y:S03]  /*2b6b0*/  LDS R7, [R2+0x87800] ;  /* 0x0878000002077984 */ /* 0x000e660000000800 */
[----:B---3--:R2:W-:Y:S04]  /*2b6c0*/  STL.64 [R1+0x1f58], R22 ;  /* 0x001f581601007387 */ /* 0x0085e80000100a00 */
[----:B--2---:R-:W2:Y:S04]  /*2b6d0*/  LDL R22, [R1+0x28] ;  /* 0x0000280001167983 */ /* 0x004ea80000100800 */
[----:B------:R-:W2:Y:S04]  /*2b6e0*/  LDL R23, [R1+0x2c] ;  /* 0x00002c0001177983 */ /* 0x000ea80000100800 */
[----:B--2---:R-:W-:Y:S01]  /*2b6f0*/  STL.64 [R1+0x1f70], R22 ;  /* 0x001f701601007387 */ /* 0x004fe20000100a00 */
[----:B------:R-:W-:Y:S02]  /*2b700*/  STL.64 [R1+0x1f00], R10 ;  /* 0x001f000a01007387 */ /* 0x000fe40000100a00 */
[----:B----4-:R-:W-:Y:S02]  /*2b710*/  STL.64 [R1+0x1ef8], R8 ;  /* 0x001ef80801007387 */ /* 0x010fe40000100a00 */
[----:B------:R2:W-:Y:S01]  /*2b720*/  STL.64 [R1+0x1e78], R14 ;  /* 0x001e780e01007387 */ /* 0x0005e20000100a00 */
[----:B------:R-:W-:Y:S04]  /*2b730*/  STL.64 [R1+0x1e70], R12 ;  /* 0x001e700c01007387 */ /* 0x000fe80000100a00 */
[----:B--2---:R-:W2:Y:S04]  /*2b740*/  LDL R14, [R1+0x8] ;  /* 0x00000800010e7983 */ /* 0x004ea80000100800 */
[----:B------:R-:W2:Y:S01]  /*2b750*/  LDL R15, [R1+0xc] ;  /* 0x00000c00010f7983 */ /* 0x000ea20000100800 */
[----:B------:R-:W3:Y:S02]  /*2b760*/  LDL.LU R8, [R1+0x240] ;  /* 0x0002400001087983 */ /* 0x000ee40000300800 */
[----:B------:R-:W3:Y:S02]  /*2b770*/  LDL.LU R9, [R1+0x244] ;  /* 0x0002440001097983 */ /* 0x000ee40000300800 */
[----:B------:R-:W4:Y:S01]  /*2b780*/  LDL.LU R10, [R1+0x248] ;  /* 0x00024800010a7983 */ /* 0x000f220000300800 */
[----:B------:R-:W4:Y:S04]  /*2b790*/  LDL.LU R11, [R1+0x24c] ;  /* 0x00024c00010b7983 */ /* 0x000f280000300800 */
[----:B----4-:R-:W-:Y:S01]  /*2b7a0*/  STL.64 [R1+0x1fa0], R10 ;  /* 0x001fa00a01007387 */ /* 0x010fe20000100a00 */
[----:B---3--:R3:W-:Y:S03]  /*2b7b0*/  STL.64 [R1+0x1f98], R8 ;  /* 0x001f980801007387 */ /* 0x0087e60000100a00 */
[----:B---3--:R-:W1:Y:S01]  /*2b7c0*/  LDL.LU R8, [R1+0x250] ;  /* 0x0002500001087983 */ /* 0x008e620000300800 */
[----:B------:R-:W1:Y:S02]  /*2b7d0*/  LDL.LU R9, [R1+0x254] ;  /* 0x0002540001097983 */ /* 0x000e640000300800 */
[----:B------:R-:W1:Y:S02]  /*2b7e0*/  LDL.LU R10, [R1+0x258] ;  /* 0x00025800010a7983 */ /* 0x000e640000300800 */
[----:B------:R-:W1:Y:S01]  /*2b7f0*/  LDL.LU R11, [R1+0x25c] ;  /* 0x00025c00010b7983 */ /* 0x000e620000300800 */
[----:B------:R-:W3:Y:S04]  /*2b800*/  LDL.64 R22, [R1+0x38] ;  /* 0x0000380001167983 */ /* 0x000ee80000100a00 */
[----:B------:R-:W4:Y:S04]  /*2b810*/  LDL.64 R26, [R1+0x48] ;  /* 0x00004800011a7983 */ /* 0x000f280000100a00 */
[----:B---3--:R3:W-:Y:S04]  /*2b820*/  STL.64 [R1+0x1f88], R22 ;  /* 0x001f881601007387 */ /* 0x0087e80000100a00 */
[----:B---3--:R-:W1:Y:S01]  /*2b830*/  LDL.64 R22, [R1+0x58] ;  /* 0x0000580001167983 */ /* 0x008e620000100a00 */
[----:B--2---:R2:W-:Y:S02]  /*2b840*/  STL.64 [R1+0x1f50], R14 ;  /* 0x001f500e01007387 */ /* 0x0045e40000100a00 */
[----:B------:R-:W3:Y:S02]  /*2b850*/  LDL.LU R12, [R1+0x210] ;  /* 0x00021000010c7983 */ /* 0x000ee40000300800 */
[----:B------:R-:W3:Y:S01]  /*2b860*/  LDL.LU R13, [R1+0x214] ;  /* 0x00021400010d7983 */ /* 0x000ee20000300800 */
[----:B--2---:R-:W2:Y:S01]  /*2b870*/  LDL.LU R14, [R1+0x218] ;  /* 0x00021800010e7983 */ /* 0x004ea20000300800 */
[----:B------:R-:W2:Y:S03]  /*2b880*/  LDL.LU R15, [R1+0x21c] ;  /* 0x00021c00010f7983 */ /* 0x000ea60000300800 */
[----:B--2---:R-:W-:Y:S01]  /*2b890*/  STL.64 [R1+0x1f68], R14 ;  /* 0x001f680e01007387 */ /* 0x004fe20000100a00 */
[----:B---3--:R2:W-:Y:S03]  /*2b8a0*/  STL.64 [R1+0x1f60], R12 ;  /* 0x001f600c01007387 */ /* 0x0085e60000100a00 */
[----:B--2---:R-:W2:Y:S01]  /*2b8b0*/  LDL.LU R12, [R1+0x220] ;  /* 0x00022000010c7983 */ /* 0x004ea20000300800 */
[----:B------:R-:W2:Y:S02]  /*2b8c0*/  LDL.LU R13, [R1+0x224] ;  /* 0x00022400010d7983 */ /* 0x000ea40000300800 */
[----:B------:R-:W3:Y:S02]  /*2b8d0*/  LDL.LU R14, [R1+0x228] ;  /* 0x00022800010e7983 */ /* 0x000ee40000300800 */
[----:B------:R-:W3:Y:S01]  /*2b8e0*/  LDL.LU R15, [R1+0x22c] ;  /* 0x00022c00010f7983 */ /* 0x000ee20000300800 */
[----:B-1----:R-:W-:Y:S01]  /*2b8f0*/  HMMA.1688.F32.TF32 R8, R4, R22, R8 ;  /* 0x000000160408723c */ /* 0x002fe20000081008 */
[----:B---3--:R-:W-:Y:S01]  /*2b900*/  STL.64 [R1+0x1f80], R14 ;  /* 0x001f800e01007387 */ /* 0x008fe20000100a00 */
[----:B--2---:R1:W-:Y:S03]  /*2b910*/  STL.64 [R1+0x1f78], R12 ;  /* 0x001f780c01007387 */ /* 0x0043e60000100a00 */
[----:B-1----:R-:W2:Y:S01]  /*2b920*/  LDL.LU R12, [R1+0x230] ;  /* 0x00023000010c7983 */ /* 0x002ea20000300800 */
[----:B------:R-:W2:Y:S02]  /*2b930*/  LDL.LU R13, [R1+0x234] ;  /* 0x00023400010d7983 */ /* 0x000ea40000300800 */
[----:B------:R-:W2:Y:S02]  /*2b940*/  LDL.LU R14, [R1+0x238] ;  /* 0x00023800010e7983 */ /* 0x000ea40000300800 */
[----:B------:R-:W2:Y:S01]  /*2b950*/  LDL.LU R15, [R1+0x23c] ;  /* 0x00023c00010f7983 */ /* 0x000ea20000300800 */
[----:B------:R-:W-:Y:S01]  /*2b960*/  STL [R1+0x1e84], R0 ;  /* 0x001e840001007387 */ /* 0x000fe20000100800 */
[----:B------:R-:W-:Y:S02]  /*2b970*/  STL.64 [R1+0x1dd8], R18 ;  /* 0x001dd81201007387 */ /* 0x000fe40000100a00 */
[----:B------:R1:W-:Y:S02]  /*2b980*/  STL.64 [R1+0x1dd0], R16 ;  /* 0x001dd01001007387 */ /* 0x0003e40000100a00 */
[----:B-1----:R-:W3:Y:S01]  /*2b990*/  LDL.LU R16, [R1+0x200] ;  /* 0x0002000001107983 */ /* 0x002ee20000300800 */
[----:B------:R-:W3:Y:S02]  /*2b9a0*/  LDL.LU R17, [R1+0x204] ;  /* 0x0002040001117983 */ /* 0x000ee40000300800 */
[----:B------:R-:W3:Y:S02]  /*2b9b0*/  LDL.LU R18, [R1+0x208] ;  /* 0x0002080001127983 */ /* 0x000ee40000300800 */
[----:B------:R-:W3:Y:S02]  /*2b9c0*/  LDL.LU R19, [R1+0x20c] ;  /* 0x00020c0001137983 */ /* 0x000ee40000300800 */
[----:B------:R-:W-:Y:S01]  /*2b9d0*/  STL.64 [R1+0x250], R8 ;  /* 0x0002500801007387 */ /* 0x000fe20000100a00 */
[----:B------:R1:W-:Y:S03]  /*2b9e0*/  STL.64 [R1+0x258], R10 ;  /* 0x0002580a01007387 */ /* 0x0003e60000100a00 */
[----:B-1----:R-:W4:Y:S01]  /*2b9f0*/  LDL.LU.64 R10, [R1+0x1fa0] ;  /* 0x001fa000010a7983 */ /* 0x002f220000300a00 */
[----:B------:R-:W4:Y:S02]  /*2ba00*/  LDL.LU.64 R8, [R1+0x1f98] ;  /* 0x001f980001087983 */ /* 0x000f240000300a00 */
[----:B------:R-:W-:-:S02]  /*2ba10*/  IMAD.MOV.U32 R3, RZ, RZ, R22 ;  /* 0x000000ffff037224 */ /* 0x000fc400078e0016 */
[----:B------:R-:W-:Y:S02]  /*2ba20*/  IMAD.MOV.U32 R0, RZ, RZ, R23 ;  /* 0x000000ffff007224 */ /* 0x000fe400078e0017 */
[----:B----4-:R-:W-:Y:S07]  /*2ba30*/  HMMA.1688.F32.TF32 R20, R4, R26, R8 ;  /* 0x0000001a0414723c */ /* 0x010fee0000081008 */
[----:B------:R-:W-:Y:S02]  /*2ba40*/  IMAD.MOV.U32 R9, RZ, RZ, R26 ;  /* 0x000000ffff097224 */ /* 0x000fe400078e001a */
[----:B------:R-:W-:-:S02]  /*2ba50*/  IMAD.MOV.U32 R8, RZ, RZ, R27 ;  /* 0x000000ffff087224 */ /* 0x000fc400078e001b */
[----:B------:R-:W4:Y:S11]  /*2ba60*/  LDL.LU.64 R26, [R1+0x1f90] ;  /* 0x001f9000011a7983 */ /* 0x000f360000300a00 */
[----:B------:R-:W-:Y:S01]  /*2ba70*/  @!UPT UIADD3 URZ, URZ, URZ, URZ ;  /* 0x0000003f3f3ff290 */ /* 0x000fe2000fffe03f */
[----:B------:R-:W-:Y:S01]  /*2ba80*/  STL.64 [R1+0x240], R20 ;  /* 0x0002401401007387 */ /* 0x000fe20000100a00 */
[----:B------:R-:W-:Y:S02]  /*2ba90*/  IMAD.MOV.U32 R25, RZ, RZ, R22 ;  /* 0x000000ffff197224 */ /* 0x000fe400078e0016 */
[----:B------:R-:W-:Y:S02]  /*2baa0*/  IMAD.MOV.U32 R24, RZ, RZ, R23 ;  /* 0x000000ffff187224 */ /* 0x000fe400078e0017 */
[----:B------:R-:W2:Y:S03]  /*2bab0*/  LDL.LU.64 R22, [R1+0x1f88] ;  /* 0x001f880001167983 */ /* 0x000ea60000300a00 */
[----:B------:R-:W-:Y:S02]  /*2bac0*/  STL [R1+0x1d34], R24 ;  /* 0x001d341801007387 */ /* 0x000fe40000100800 */
[----:B------:R-:W-:Y:S01]  /*2bad0*/  STL [R1+0x1d30], R25 ;  /* 0x001d301901007387 */ /* 0x000fe20000100800 */
[----:B--2---:R-:W-:Y:S01]  /*2bae0*/  HMMA.1688.F32.TF32 R12, R4, R22, R12 ;  /* 0x00000016040c723c */ /* 0x004fe2000008100c */
[----:B------:R-:W-:-:S02]  /*2baf0*/  IMAD.MOV.U32 R11, RZ, RZ, R22 ;  /* 0x000000ffff0b7224 */ /* 0x000fc400078e0016 */
[----:B------:R-:W-:Y:S11]  /*2bb00*/  IMAD.MOV.U32 R10, RZ, RZ, R23 ;  /* 0x000000ffff0a7224 */ /* 0x000ff600078e0017 */
[----:B------:R-:W-:Y:S09]  /*2bb10*/  @!UPT UIADD3 URZ, URZ, URZ, URZ ;  /* 0x0000003f3f3ff290 */ /* 0x000ff2000fffe03f */
[----:B------:R-:W-:Y:S01]  /*2bb20*/  STL.64 [R1+0x230], R12 ;  /* 0x0002300c01007387 */ /* 0x000fe20000100a00 */
[----:B------:R1:W-:Y:S03]  /*2bb30*/  STL.64 [R1+0x238], R14 ;  /* 0x0002380e01007387 */ /* 0x0003e60000100a00 */
[----:B-1----:R-:W2:Y:S01]  /*2bb40*/  LDL.LU.64 R14, [R1+0x1f80] ;  /* 0x001f8000010e7983 */ /* 0x002ea20000300a00 */
[----:B------:R-:W2:Y:S02]  /*2bb50*/  LDL.LU.64 R12, [R1+0x1f78] ;  /* 0x001f7800010c7983 */ /* 0x000ea40000300a00 */
[----:B------:R-:W2:Y:S02]  /*2bb60*/  LDL.LU.64 R22, [R1+0x1f70] ;  /* 0x001f700001167983 */ /* 0x000ea40000300a00 */
[----:B--2---:R-:W-:Y:S01]  /*2bb70*/  HMMA.1688.F32.TF32 R20, R4, R22, R12 ;  /* 0x000000160414723c */ /* 0x004fe2000008100c */
[----:B------:R-:W2:Y:S01]  /*2bb80*/  LDL.LU.64 R14, [R1+0x1f68] ;  /* 0x001f6800010e7983 */ /* 0x000ea20000300a00 */
[----:B------:R-:W2:Y:S11]  /*2bb90*/  LDL.LU.64 R12, [R1+0x1f60] ;  /* 0x001f6000010c7983 */ /* 0x000eb60000300a00 */
[----:B------:R-:W-:Y:S10]  /*2bba0*/  @!UPT UIADD3 URZ, URZ, URZ, URZ ;  /* 0x0000003f3f3ff290 */ /* 0x000ff4000fffe03f */
[----:B------:R1:W-:Y:S04]  /*2bbb0*/  STL.64 [R1+0x228], R22 ;  /* 0x0002281601007387 */ /* 0x0003e80000100a00 */
[----:B-1----:R-:W2:Y:S01]  /*2bbc0*/  LDL.LU.64 R22, [R1+0x1f58] ;  /* 0x001f580001167983 */ /* 0x002ea20000300a00 */
[----:B------:R-:W-:Y:S02]  /*2bbd0*/  IMAD.MOV.U32 R25, RZ, RZ, R21 ;  /* 0x000000ffff197224 */ /* 0x000fe400078e0015 */
[----:B------:R-:W-:-:S03]  /*2bbe0*/  IMAD.MOV.U32 R24, RZ, RZ, R20 ;  /* 0x000000ffff187224 */ /* 0x000fc600078e0014 */
[----:B------:R-:W-:Y:S02]  /*2bbf0*/  STL [R1+0x1d3c], R25 ;  /* 0x001d3c1901007387 */ /* 0x000fe40000100800 */
[----:B------:R-:W-:Y:S01]  /*2bc00*/  STL [R1+0x1d38], R24 ;  /* 0x001d381801007387 */ /* 0x000fe20000100800 */
[C---:B--2---:R-:W-:Y:S01]  /*2bc10*/  HMMA.1688.F32.TF32 R20, R4.reuse, R22, R12 ;  /* 0x000000160414723c */ /* 0x044fe2000008100c */
[----:B------:R-:W3:Y:S11]  /*2bc20*/  LDL.LU.64 R14, [R1+0x1f50] ;  /* 0x001f5000010e7983 */ /* 0x000ef60000300a00 */
[----:B------:R-:W-:Y:S11]  /*2bc30*/  @!UPT UIADD3 URZ, URZ, URZ, URZ ;  /* 0x0000003f3f3ff290 */ /* 0x000ff6000fffe03f */
[----:B------:R-:W-:Y:S01]  /*2bc40*/  STL.64 [R1+0x210], R20 ;  /* 0x0002101401007387 */ /* 0x000fe20000100a00 */
[----:B------:R1:W-:Y:S03]  /*2bc50*/  STL.64 [R1+0x218], R22 ;  /* 0x0002181601007387 */ /* 0x0003e60000100a00 */
[----:B-1----:R-:W2:Y:S01]  /*2bc60*/  LDL.LU.64 R22, [R1+0x1f48] ;  /* 0x001f480001167983 */ /* 0x002ea20000300a00 */
[----:B---3--:R-:W-:Y:S03]  /*2bc70*/  HMMA.1688.F32.TF32 R16, R4, R14, R16 ;  /* 0x0000000e0410723c */ /* 0x008fe60000081010 */
[----:B------:R1:W-:Y:S04]  /*2bc80*/  STL.64 [R1+0x1e88], R14 ;  /* 0x001e880e01007387 */ /* 0x0003e80000100a00 */
[----:B-1----:R-:W3:Y:S11]  /*2bc90*/  LDL.LU.64 R14, [R1+0x18] ;  /* 0x00001800010e7983 */ /* 0x002ef60000300a00 */
[----:B------:R-:W-:Y:S05]  /*2bca0*/  @!UPT UIADD3 URZ, URZ, URZ, URZ ;  /* 0x0000003f3f3ff290 */ /* 0x000fea000fffe03f */
[----:B------:R-:W-:Y:S01]  /*2bcb0*/  STL.64 [R1+0x200], R16 ;  /* 0x0002001001007387 */ /* 0x000fe20000100a00 */
[----:B------:R-:W-:Y:S03]  /*2bcc0*/  STL.64 [R1+0x208], R18 ;  /* 0x0002081201007387 */ /* 0x000fe60000100a00 */
[----:B---3--:R1:W-:Y:S01]  /*2bcd0*/  STL.64 [R1+0x1ea0], R14 ;  /* 0x001ea00e01007387 */ /* 0x0083e20000100a00 */
[----:B------:R-:W3:Y:S02]  /*2bce0*/  LDL.LU R12, [R1+0x1a0] ;  /* 0x0001a000010c7983 */ /* 0x000ee40000300800 */
[----:B------:R-:W3:Y:S01]  /*2bcf0*/  LDL.LU R13, [R1+0x1a4] ;  /* 0x0001a400010d7983 */ /* 0x000ee20000300800 */
[----:B-1----:R-:W3:Y:S01]  /*2bd00*/  LDL.LU R14, [R1+0x1a8] ;  /* 0x0001a800010e7983 */ /* 0x002ee20000300800 */
[----:B------:R-:W3:Y:S02]  /*2bd10*/  LDL.LU R15, [R1+0x1ac] ;  /* 0x0001ac00010f7983 */ /* 0x000ee40000300800 */
[----:B----4-:R-:W-:-:S02]  /*2bd20*/  IMAD.MOV.U32 R16, RZ, RZ, R27 ;  /* 0x000000ffff107224 */ /* 0x010fc400078e001b */
[----:B--2---:R-:W-:Y:S02]  /*2bd30*/  IMAD.MOV.U32 R17, RZ, RZ, R23 ;  /* 0x000000ffff117224 */ /* 0x004fe400078e0017 */
[----:B------:R-:W-:Y:S01]  /*2bd40*/  IMAD.MOV.U32 R18, RZ, RZ, R22 ;  /* 0x000000ffff127224 */ /* 0x000fe200078e0016 */
[----:B---3--:R1:W-:Y:S01]  /*2bd50*/  STL.64 [R1+0x1eb0], R14 ;  /* 0x001eb00e01007387 */ /* 0x0083e20000100a00 */
[----:B------:R-:W-:Y:S02]  /*2bd60*/  STL.64 [R1+0x1ea8], R12 ;  /* 0x001ea80c01007387 */ /* 0x000fe40000100a00 */
[----:B-1----:R-:W-:Y:S02]  /*2bd70*/  IMAD.MOV.U32 R14, RZ, RZ, R11 ;  /* 0x000000ffff0e7224 */ /* 0x002fe400078e000b */
[----:B------:R-:W-:-:S05]  /*2bd80*/  IMAD.MOV.U32 R15, RZ, RZ, R10 ;  /* 0x000000ffff0f7224 */ /* 0x000fca00078e000a */
[----:B------:R1:W-:Y:S02]  /*2bd90*/  STL.64 [R1+0x1ec8], R14 ;  /* 0x001ec80e01007387 */ /* 0x0003e40000100a00 */
[----:B-1----:R-:W-:Y:S02]  /*2bda0*/  IMAD.MOV.U32 R14, RZ, RZ, R9 ;  /* 0x000000ffff0e7224 */ /* 0x002fe400078e0009 */
[----:B------:R-:W-:-:S05]  /*2bdb0*/  IMAD.MOV.U32 R15, RZ, RZ, R8 ;  /* 0x000000ffff0f7224 */ /* 0x000fca00078e0008 */
[----:B------:R1:W-:Y:S02]  /*2bdc0*/  STL.64 [R1+0x1ee0], R14 ;  /* 0x001ee00e01007387 */ /* 0x0003e40000100a00 */
[----:B-1----:R-:W-:Y:S02]  /*2bdd0*/  IMAD.MOV.U32 R14, RZ, RZ, R3 ;  /* 0x000000ffff0e7224 */ /* 0x002fe400078e0003 */
[----:B------:R-:W-:-:S05]  /*2bde0*/  IMAD.MOV.U32 R15, RZ, RZ, R0 ;  /* 0x000000ffff0f7224 */ /* 0x000fca00078e0000 */
[----:B------:R1:W-:Y:S01]  /*2bdf0*/  STL.64 [R1+0x1f08], R14 ;  /* 0x001f080e01007387 */ /* 0x0003e20000100a00 */
[----:B------:R-:W2:Y:S02]  /*2be00*/  LDL.LU R12, [R1+0x1f0] ;  /* 0x0001f000010c7983 */ /* 0x000ea40000300800 */
[----:B------:R-:W2:Y:S01]  /*2be10*/  LDL.LU R13, [R1+0x1f4] ;  /* 0x0001f400010d7983 */ /* 0x000ea20000300800 */
[----:B-1----:R-:W2:Y:S01]  /*2be20*/  LDL.LU R14, [R1+0x1f8] ;  /* 0x0001f800010e7983 */ /* 0x002ea20000300800 */
[----:B------:R-:W2:Y:S02]  /*2be30*/  LDL.LU R15, [R1+0x1fc] ;  /* 0x0001fc00010f7983 */ /* 0x000ea40000300800 */
[----:B------:R-:W3:Y:S02]  /*2be40*/  LDL.LU R8, [R1+0x1e0] ;  /* 0x0001e00001087983 */ /* 0x000ee40000300800 */
[----:B------:R-:W3:Y:S01]  /*2be50*/  LDL.LU R9, [R1+0x1e4] ;  /* 0x0001e40001097983 */ /* 0x000ee20000300800 */
[----:B------:R-:W3:Y:S01]  /*2be60*/  LDL.LU R10, [R1+0x1e8] ;  /* 0x0001e800010a7983 */ /* 0x000ee20000300800 */
[----:B------:R-:W3:Y:S02]  /*2be70*/  LDL.LU R11, [R1+0x1ec] ;  /* 0x0001ec00010b7983 */ /* 0x000ee40000300800 */
[----:B------:R-:W4:Y:S02]  /*2be80*/  LDL.LU R27, [R1+0x1f40] ;  /* 0x001f4000011b7983 */ /* 0x000f240000300800 */
[----:B------:R-:W2:Y:S01]  /*2be90*/  LDL.LU R23, [R1+0x1f3c] ;  /* 0x001f3c0001177983 */ /* 0x000ea20000300800 */
[----:B------:R-:W2:Y:S01]  /*2bea0*/  LDL.LU R22, [R1+0x1f38] ;  /* 0x001f380001167983 */ /* 0x000ea20000300800 */
[----:B------:R-:W2:Y:S03]  /*2beb0*/  LDL.LU R19, [R1+0x17c] ;  /* 0x00017c0001137983 */ /* 0x000ea60000300800 */
[----:B--2---:R1:W-:Y:S01]  /*2bec0*/  STL.64 [R1+0x1e98], R18 ;  /* 0x001e981201007387 */ /* 0x0043e20000100a00 */
[----:B------:R2:W-:Y:S02]  /*2bed0*/  STL.64 [R1+0x1e90], R16 ;  /* 0x001e901001007387 */ /* 0x0005e40000100a00 */
[----:B-1----:R-:W-:-:S02]  /*2bee0*/  IMAD.MOV.U32 R18, RZ, RZ, R23 ;  /* 0x000000ffff127224 */ /* 0x002fc400078e0017 */
[----:B--2---:R-:W-:Y:S02]  /*2bef0*/  IMAD.MOV.U32 R16, RZ, RZ, R26 ;  /* 0x000000ffff107224 */ /* 0x004fe400078e001a */
[----:B------:R-:W-:Y:S01]  /*2bf00*/  IMAD.MOV.U32 R19, RZ, RZ, R22 ;  /* 0x000000ffff137224 */ /* 0x000fe200078e0016 */
[----:B------:R-:W2:Y:S01]  /*2bf10*/  LDL.LU R26, [R1+0x1f34] ;  /* 0x001f3400011a7983 */ /* 0x000ea20000300800 */
[----:B----4-:R-:W-:Y:S02]  /*2bf20*/  IMAD.MOV.U32 R17, RZ, RZ, R27 ;  /* 0x000000ffff117224 */ /* 0x010fe400078e001b */
[----:B------:R-:W4:Y:S02]  /*2bf30*/  LDL.LU R27, [R1+0x1f30] ;  /* 0x001f3000011b7983 */ /* 0x000f240000300800 */
[----:B------:R-:W3:Y:S01]  /*2bf40*/  LDL.LU R23, [R1+0x1f2c] ;  /* 0x001f2c0001177983 */ /* 0x000ee20000300800 */
[----:B------:R-:W3:Y:S01]  /*2bf50*/  LDL.LU R22, [R1+0x1f28] ;  /* 0x001f280001167983 */ /* 0x000ee20000300800 */
[----:B------:R-:W-:Y:S02]  /*2bf60*/  STL.64 [R1+0x1ec0], R18 ;  /* 0x001ec01201007387 */ /* 0x000fe40000100a00 */
[----:B------:R1:W-:Y:S02]  /*2bf70*/  STL.64 [R1+0x1eb8], R16 ;  /* 0x001eb81001007387 */ /* 0x0003e40000100a00 */
[----:B-1----:R-:W3:Y:S01]  /*2bf80*/  LDL.LU R16, [R1+0x1b0] ;  /* 0x0001b00001107983 */ /* 0x002ee20000300800 */
[----:B------:R-:W3:Y:S02]  /*2bf90*/  LDL.LU R17, [R1+0x1b4] ;  /* 0x0001b40001117983 */ /* 0x000ee40000300800 */
[----:B--2---:R-:W-:-:S02]  /*2bfa0*/  IMAD.MOV.U32 R19, RZ, RZ, R26 ;  /* 0x000000ffff137224 */ /* 0x004fc400078e001a */
[----:B----4-:R-:W-:Y:S02]  /*2bfb0*/  IMAD.MOV.U32 R18, RZ, RZ, R27 ;  /* 0x000000ffff127224 */ /* 0x010fe400078e001b */
[----:B------:R-:W2:Y:S01]  /*2bfc0*/  LDL.LU R27, [R1+0x1f24] ;  /* 0x001f2400011b7983 */ /* 0x000ea20000300800 */
[----:B------:R-:W4:Y:S02]  /*2bfd0*/  LDL.LU R26, [R1+0x1f20] ;  /* 0x001f2000011a7983 */ /* 0x000f240000300800 */
[----:B------:R-:W-:Y:S01]  /*2bfe0*/  STL.64 [R1+0x1ed8], R18 ;  /* 0x001ed81201007387 */ /* 0x000fe20000100a00 */
[----:B---3--:R1:W-:Y:S04]  /*2bff0*/  STL.64 [R1+0x1ed0], R16 ;  /* 0x001ed01001007387 */ /* 0x0083e80000100a00 */
[----:B-1----:R-:W3:Y:S01]  /*2c000*/  LDL.LU R16, [R1+0x1c0] ;  /* 0x0001c00001107983 */ /* 0x002ee20000300800 */
[----:B------:R-:W3:Y:S02]  /*2c010*/  LDL.LU R17, [R1+0x1c4] ;  /* 0x0001c40001117983 */ /* 0x000ee40000300800 */
[----:B------:R-:W-:-:S02]  /*2c020*/  IMAD.MOV.U32 R18, RZ, RZ, R22 ;  /* 0x000000ffff127224 */ /* 0x000fc400078e0016 */
[----:B------:R-:W-:Y:S01]  /*2c030*/  IMAD.MOV.U32 R19, RZ, RZ, R23 ;  /* 0x000000ffff137224 */ /* 0x000fe200078e0017 */
[----:B------:R-:W2:Y:S01]  /*2c040*/  LDL.LU R22, [R1+0x1f1c] ;  /* 0x001f1c0001167983 */ /* 0x000ea20000300800 */
[----:B------:R-:W2:Y:S03]  /*2c050*/  LDL.LU R23, [R1+0x1f18] ;  /* 0x001f180001177983 */ /* 0x000ea60000300800 */
[----:B------:R-:W-:Y:S04]  /*2c060*/  STL.64 [R1+0x1ef0], R18 ;  /* 0x001ef01201007387 */ /* 0x000fe80000100a00 */
[----:B---3--:R4:W-:Y:S02]  /*2c070*/  STL.64 [R1+0x1ee8], R16 ;  /* 0x001ee81001007387 */ /* 0x0089e40000100a00 */
[----:B----4-:R-:W-:-:S02]  /*2c080*/  IMAD.MOV.U32 R16, RZ, RZ, R26 ;  /* 0x000000ffff107224 */ /* 0x010fc400078e001a */
[----:B--2---:R-:W-:Y:S01]  /*2c090*/  IMAD.MOV.U32 R17, RZ, RZ, R27 ;  /* 0x000000ffff117224 */ /* 0x004fe200078e001b */
[----:B------:R-:W2:Y:S01]  /*2c0a0*/  LDL.LU R26, [R1+0x1f14] ;  /* 0x001f1400011a7983 */ /* 0x000ea20000300800 */
[----:B------:R-:W2:Y:S01]  /*2c0b0*/  LDL.LU R27, [R1+0x1f10] ;  /* 0x001f1000011b7983 */ /* 0x000ea20000300800 */
[C---:B------:R-:W-:Y:S01]  /*2c0c0*/  HMMA.1688.F32.TF32 R12, R4.reuse, R22, R12 ;  /* 0x00000016040c723c */ /* 0x040fe2000008100c */
[----:B------:R-:W3:Y:S01]  /*2c0d0*/  LDL.LU R18, [R1+0x1d8] ;  /* 0x0001d80001127983 */ /* 0x000ee20000300800 */
[----:B------:R-:W3:Y:S11]  /*2c0e0*/  LDL.LU R19, [R1+0x1dc] ;  /* 0x0001dc0001137983 */ /* 0x000ef60000300800 */
[----:B------:R-:W-:Y:S11]  /*2c0f0*/  @!UPT UIADD3 URZ, URZ, URZ, URZ ;  /* 0x0000003f3f3ff290 */ /* 0x000ff6000fffe03f */
[----:B------:R-:W-:Y:S02]  /*2c100*/  IMAD.MOV.U32 R21, RZ, RZ, R14 ;  /* 0x000000ffff157224 */ /* 0x000fe400078e000e */
[----:B------:R-:W-:Y:S02]  /*2c110*/  IMAD.MOV.U32 R20, RZ, RZ, R15 ;  /* 0x000000ffff147224 */ /* 0x000fe400078e000f */
[----:B------:R-:W3:Y:S01]  /*2c120*/  LDL.LU.64 R14, [R1+0x1f08] ;  /* 0x001f0800010e7983 */ /* 0x000ee20000300a00 */
[----:B--2---:R-:W-:Y:S03]  /*2c130*/  HMMA.1688.F32.TF32 R4, R4, R26, R8 ;  /* 0x0000001a0404723c */ /* 0x004fe60000081008 */
[----:B------:R-:W3:Y:S01]  /*2c140*/  LDL.LU.64 R10, [R1+0x1f00] ;  /* 0x001f0000010a7983 */ /* 0x000ee20000300a00 */
[----:B------:R-:W3:Y:S02]  /*2c150*/  LDL.LU.64 R8, [R1+0x1ef8] ;  /* 0x001ef80001087983 */ /* 0x000ee40000300a00 */
[----:B------:R-:W-:-:S02]  /*2c160*/  IMAD.MOV.U32 R25, RZ, RZ, R12 ;  /* 0x000000ffff197224 */ /* 0x000fc400078e000c */
[----:B------:R-:W-:Y:S11]  /*2c170*/  IMAD.MOV.U32 R24, RZ, RZ, R13 ;  /* 0x000000ffff187224 */ /* 0x000ff600078e000d */
[----:B------:R-:W-:Y:S04]  /*2c180*/  @!UPT UIADD3 URZ, URZ, URZ, URZ ;  /* 0x0000003f3f3ff290 */ /* 0x000fe8000fffe03f */
[----:B------:R-:W-:Y:S01]  /*2c190*/  STL.64 [R1+0x1e0], R4 ;  /* 0x0001e00401007387 */ /* 0x000fe20000100a00 */
[----:B------:R1:W-:Y:S03]  /*2c1a0*/  STL.64 [R1+0x1e8], R6 ;  /* 0x0001e80601007387 */ /* 0x0003e60000100a00 */
[----:B-1----:R-:W2:Y:S01]  /*2c1b0*/  LDL.LU.64 R6, [R1+0x28] ;  /* 0x0000280001067983 */ /* 0x002ea20000300a00 */
[C---:B---3--:R-:W-:Y:S03]  /*2c1c0*/  HMMA.1688.F32.TF32 R12, R8.reuse, R14, R16 ;  /* 0x0000000e080c723c */ /* 0x048fe60000081010 */
[----:B------:R-:W3:Y:S01]  /*2c1d0*/  LDL.LU.64 R18, [R1+0x1ef0] ;  /* 0x001ef00001127983 */ /* 0x000ee20000300a00 */
[----:B------:R-:W3:Y:S11]  /*2c1e0*/  LDL.LU.64 R16, [R1+0x1ee8] ;  /* 0x001ee80001107983 */ /* 0x000ef60000300a00 */
[----:B------:R-:W-:Y:S08]  /*2c1f0*/  @!UPT UIADD3 URZ, URZ, URZ, URZ ;  /* 0x0000003f3f3ff290 */ /* 0x000ff0000fffe03f */
[----:B------:R-:W-:Y:S01]  /*2c200*/  STL.64 [R1+0x1d0], R12 ;  /* 0x0001d00c01007387 */ /* 0x000fe20000100a00 */
[----:B------:R1:W-:Y:S03]  /*2c210*/  STL.64 [R1+0x1d8], R14 ;  /* 0x0001d80e01007387 */ /* 0x0003e60000100a00 */
[----:B-1----:R-:W3:Y:S02]  /*2c220*/  LDL.LU.64 R14, [R1+0x1ee0] ;  /* 0x001ee000010e7983 */ /* 0x002ee40000300a00 */
[C---:B---3--:R-:W-:Y:S02]  /*2c230*/  HMMA.1688.F32.TF32 R12, R8.reuse, R14, R16 ;  /* 0x0000000e080c723c */ /* 0x048fe40000081010 */
[----:B------:R-:W3:Y:S01]  /*2c240*/  LDL.LU.64 R18, [R1+0x1ed8] ;  /* 0x001ed80001127983 */ /* 0x000ee20000300a00 */
[----:B------:R-:W3:Y:S11]  /*2c250*/  LDL.LU.64 R16, [R1+0x1ed0] ;  /* 0x001ed00001107983 */ /* 0x000ef60000300a00 */
[----:B------:R-:W-:Y:S09]  /*2c260*/  @!UPT UIADD3 URZ, URZ, URZ, URZ ;  /* 0x0000003f3f3ff290 */ /* 0x000ff2000fffe03f */
        /* <DEDUP_REMOVED lines=9> */
[----:B-1----:R-:W4:Y:S01]  /*2c300*/  LDL.LU.64 R14, [R1+0x1eb0] ;  /* 0x001eb000010e7983 */ /* 0x002f220000300a00 */
[----:B------:R-:W4:Y:S02]  /*2c310*/  LDL.LU.64 R12, [R1+0x1ea8] ;  /* 0x001ea800010c7983 */ /* 0x000f240000300a00 */
[----:B--2---:R-:W-:Y:S01]  /*2c320*/  IMAD.MOV.U32 R28, RZ, RZ, R6 ;  /* 0x000000ffff1c7224 */ /* 0x004fe200078e0006 */
[----:B----4-:R-:W-:Y:S11]  /*2c330*/  HMMA.1688.F32.TF32 R12, R8, R6, R12 ;  /* 0x00000006080c723c */ /* 0x010ff6000008100c */
[----:B------:R-:W-:Y:S11]  /*2c340*/  @!UPT UIADD3 URZ, URZ, URZ, URZ ;  /* 0x0000003f3f3ff290 */ /* 0x000ff6000fffe03f */
[----:B------:R-:W-:Y:S01]  /*2c350*/  @!UPT UIADD3 URZ, URZ, URZ, URZ ;  /* 0x0000003f3f3ff290 */ /* 0x000fe2000fffe03f */
[----:B------:R-:W-:Y:S01]  /*2c360*/  STL.64 [R1+0x1a0], R12 ;  /* 0x0001a00c01007387 */ /* 0x000fe20000100a00 */
[----:B------:R1:W-:Y:S03]  /*2c370*/  STL.64 [R1+0x1a8], R14 ;  /* 0x0001a80e01007387 */ /* 0x0003e60000100a00 */
[----:B-1----:R-:W3:Y:S01]  /*2c380*/  LDL.LU.64 R14, [R1+0x1ea0] ;  /* 0x001ea000010e7983 */ /* 0x002ee20000300a00 */
[----:B------:R-:W2:Y:S02]  /*2c390*/  LDL.LU R4, [R1+0x60] ;  /* 0x0000600001047983 */ /* 0x000ea40000300800 */
[----:B------:R-:W2:Y:S02]  /*2c3a0*/  LDL.LU R5, [R1+0x64] ;  /* 0x0000640001057983 */ /* 0x000ea40000300800 */
[----:B------:R-:W4:Y:S02]  /*2c3b0*/  LDL.LU R6, [R1+0x68] ;  /* 0x0000680001067983 */ /* 0x000f240000300800 */
[----:B------:R-:W-:-:S02]  /*2c3c0*/  IMAD.MOV.U32 R3, RZ, RZ, R7 ;  /* 0x000000ffff037224 */ /* 0x000fc400078e0007 */
[----:B------:R-:W-:Y:S01]  /*2c3d0*/  IMAD.MOV.U32 R7, RZ, RZ, R29 ;  /* 0x000000ffff077224 */ /* 0x000fe200078e001d */
[C---:B---3--:R-:W-:Y:S04]  /*2c3e0*/  HMMA.1688.F32.TF32 R16, R8.reuse, R14, R16 ;  /* 0x0000000e0810723c */ /* 0x048fe80000081010 */
[----:B----4-:R-:W-:Y:S01]  /*2c3f0*/  STL.64 [R1+0x1d48], R6 ;  /* 0x001d480601007387 */ /* 0x010fe20000100a00 */
[----:B--2---:R1:W-:Y:S02]  /*2c400*/  STL.64 [R1+0x1d40], R4 ;  /* 0x001d400401007387 */ /* 0x0043e40000100a00 */
[----:B------:R-:W-:Y:S02]  /*2c410*/  IMAD.MOV.U32 R0, RZ, RZ, R14 ;  /* 0x000000ffff007224 */ /* 0x000fe400078e000e */
[----:B------:R-:W-:Y:S01]  /*2c420*/  IMAD.MOV.U32 R29, RZ, RZ, R15 ;  /* 0x000000ffff1d7224 */ /* 0x000fe200078e000f */
[----:B-1----:R-:W2:Y:S01]  /*2c430*/  LDL.LU R4, [R1+0x180] ;  /* 0x0001800001047983 */ /* 0x002ea20000300800 */
[----:B------:R-:W2:Y:S02]  /*2c440*/  LDL.LU R5, [R1+0x184] ;  /* 0x0001840001057983 */ /* 0x000ea40000300800 */
[----:B------:R-:W2:Y:S02]  /*2c450*/  LDL.LU R6, [R1+0x188] ;  /* 0x0001880001067983 */ /* 0x000ea40000300800 */
[----:B------:R-:W2:Y:S08]  /*2c460*/  LDL.LU R7, [R1+0x18c] ;  /* 0x00018c0001077983 */ /* 0x000eb00000300800 */
[----:B------:R-:W-:Y:S01]  /*2c470*/  STL.64 [R1+0x190], R16 ;  /* 0x0001901001007387 */ /* 0x000fe20000100a00 */
[----:B------:R1:W-:Y:S03]  /*2c480*/  STL.64 [R1+0x198], R18 ;  /* 0x0001981201007387 */ /* 0x0003e60000100a00 */
[----:B-1----:R-:W3:Y:S01]  /*2c490*/  LDL.LU.64 R18, [R1+0x1e98] ;  /* 0x001e980001127983 */ /* 0x002ee20000300a00 */
[----:B------:R-:W3:Y:S02]  /*2c4a0*/  LDL.LU.64 R16, [R1+0x1e90] ;  /* 0x001e900001107983 */ /* 0x000ee40000300a00 */
[----:B------:R-:W2:Y:S02]  /*2c4b0*/  LDL.LU.64 R14, [R1+0x1e88] ;  /* 0x001e8800010e7983 */ /* 0x000ea40000300a00 */
[----:B--2---:R-:W-:Y:S01]  /*2c4c0*/  HMMA.1688.F32.TF32 R12, R8, R14, R4 ;  /* 0x0000000e080c723c */ /* 0x004fe20000081004 */
[----:B------:R-:W2:Y:S11]  /*2c4d0*/  LDL.LU R4, [R1+0x80] ;  /* 0x0000800001047983 */ /* 0x000eb60000300800 */
[----:B------:R-:W-:Y:S11]  /*2c4e0*/  @!UPT UIADD3 URZ, URZ, URZ, URZ ;  /* 0x0000003f3f3ff290 */ /* 0x000ff6000fffe03f */
[----:B------:R1:W-:Y:S01]  /*2c4f0*/  STL.64 [R1+0x180], R12 ;  /* 0x0001800c01007387 */ /* 0x0003e20000100a00 */
[----:B------:R4:W-:Y:S02]  /*2c500*/  STL.64 [R1+0x188], R14 ;  /* 0x0001880e01007387 */ /* 0x0009e40000100a00 */
[----:B------:R-:W2:Y:S02]  /*2c510*/  LDL.LU R5, [R1+0x84] ;  /* 0x0000840001057983 */ /* 0x000ea40000300800 */
[----:B------:R-:W2:Y:S01]  /*2c520*/  LDL.LU R6, [R1+0x88] ;  /* 0x0000880001067983 */ /* 0x000ea20000300800 */
[----:B------:R-:W2:Y:S04]  /*2c530*/  LDL.LU R7, [R1+0x8c] ;  /* 0x00008c0001077983 */ /* 0x000ea80000300800 */
[----:B-1----:R-:W3:Y:S01]  /*2c540*/  LDL.LU R12, [R1+0x160] ;  /* 0x00016000010c7983 */ /* 0x002ee20000300800 */
[----:B------:R-:W3:Y:S02]  /*2c550*/  LDL.LU R13, [R1+0x164] ;  /* 0x00016400010d7983 */ /* 0x000ee40000300800 */
[----:B----4-:R-:W4:Y:S02]  /*2c560*/  LDL.LU R14, [R1+0x168] ;  /* 0x00016800010e7983 */ /* 0x010f240000300800 */
[----:B------:R-:W4:Y:S01]  /*2c570*/  LDL.LU R15, [R1+0x16c] ;  /* 0x00016c00010f7983 */ /* 0x000f220000300800 */
[----:B--2---:R1:W-:Y:S01]  /*2c580*/  STL.64 [R1+0x1d58], R6 ;  /* 0x001d580601007387 */ /* 0x0043e20000100a00 */
[----:B------:R-:W-:Y:S02]  /*2c590*/  STL.64 [R1+0x1d50], R4 ;  /* 0x001d500401007387 */ /* 0x000fe40000100a00 */
[----:B-1----:R-:W-:-:S02]  /*2c5a0*/  IMAD.MOV.U32 R6, RZ, RZ, R0 ;  /* 0x000000ffff067224 */ /* 0x002fc400078e0000 */
[----:B------:R-:W-:Y:S01]  /*2c5b0*/  IMAD.MOV.U32 R7, RZ, RZ, R29 ;  /* 0x000000ffff077224 */ /* 0x000fe200078e001d */
[----:B------:R-:W2:Y:S01]  /*2c5c0*/  LDL.LU R0, [R1+0x1e84] ;  /* 0x001e840001007983 */ /* 0x000ea20000300800 */
[----:B------:R-:W2:Y:S03]  /*2c5d0*/  LDL.LU R29, [R1+0x1e80] ;  /* 0x001e8000011d7983 */ /* 0x000ea60000300800 */
[----:B------:R3:W-:Y:S02]  /*2c5e0*/  STL.64 [R1+0x1e58], R6 ;  /* 0x001e580601007387 */ /* 0x0007e40000100a00 */
[C---:B---3--:R-:W-:Y:S02]  /*2c5f0*/  HMMA.1688.F32.TF32 R4, R8.reuse, R22, R16 ;  /* 0x000000160804723c */ /* 0x048fe40000081010 */
[----:B------:R-:W3:Y:S11]  /*2c600*/  LDL.LU R16, [R1+0x130] ;  /* 0x0001300001107983 */ /* 0x000ef60000300800 */
[----:B------:R-:W-:Y:S10]  /*2c610*/  @!UPT UIADD3 URZ, URZ, URZ, URZ ;  /* 0x0000003f3f3ff290 */ /* 0x000ff4000fffe03f */
[----:B------:R1:W-:Y:S01]  /*2c620*/  STL.64 [R1+0x170], R4 ;  /* 0x0001700401007387 */ /* 0x0003e20000100a00 */
[----:B------:R4:W-:Y:S02]  /*2c630*/  STL.64 [R1+0x178], R6 ;  /* 0x0001780601007387 */ /* 0x0009e40000100a00 */
[----:B------:R-:W3:Y:S02]  /*2c640*/  LDL.LU R17, [R1+0x134] ;  /* 0x0001340001117983 */ /* 0x000ee40000300800 */
[----:B------:R-:W2:Y:S01]  /*2c650*/  LDL.LU R18, [R1+0x138] ;  /* 0x0001380001127983 */ /* 0x000ea20000300800 */
[----:B------:R-:W2:Y:S04]  /*2c660*/  LDL.LU R19, [R1+0x13c] ;  /* 0x00013c0001137983 */ /* 0x000ea80000300800 */
[----:B-1----:R-:W3:Y:S01]  /*2c670*/  LDL.LU R4, [R1+0x150] ;  /* 0x0001500001047983 */ /* 0x002ee20000300800 */
[----:B------:R-:W3:Y:S02]  /*2c680*/  LDL.LU R5, [R1+0x154] ;  /* 0x0001540001057983 */ /* 0x000ee40000300800 */
[----:B----4-:R-:W4:Y:S02]  /*2c690*/  LDL.LU R6, [R1+0x158] ;  /* 0x0001580001067983 */ /* 0x010f240000300800 */
[----:B------:R-:W4:Y:S01]  /*2c6a0*/  LDL.LU R7, [R1+0x15c] ;  /* 0x00015c0001077983 */ /* 0x000f220000300800 */
[----:B--2---:R1:W-:Y:S01]  /*2c6b0*/  STL.64 [R1+0x1e38], R18 ;  /* 0x001e381201007387 */ /* 0x0043e20000100a00 */
[----:B---3--:R-:W-:Y:S03]  /*2c6c0*/  STL.64 [R1+0x1e30], R16 ;  /* 0x001e301001007387 */ /* 0x008fe60000100a00 */
[----:B-1----:R-:W2:Y:S01]  /*2c6d0*/  LDL.LU.64 R18, [R1+0x48] ;  /* 0x0000480001127983 */ /* 0x002ea20000300a00 */
[----:B------:R-:W-:Y:S03]  /*2c6e0*/  HMMA.1688.F32.TF32 R8, R8, R26, R12 ;  /* 0x0000001a0808723c */ /* 0x000fe6000008100c */
[----:B--2---:R1:W-:Y:S04]  /*2c6f0*/  STL.64 [R1+0x1e50], R18 ;  /* 0x001e501201007387 */ /* 0x0043e80000100a00 */
[----:B-1----:R-:W4:Y:S01]  /*2c700*/  LDL.LU.64 R18, [R1+0x58] ;  /* 0x0000580001127983 */ /* 0x002f220000300a00 */
[----:B------:R-:W-:Y:S02]  /*2c710*/  STL.64 [R1+0x1df8], R22 ;  /* 0x001df81601007387 */ /* 0x000fe40000100a00 */
[----:B------:R1:W-:Y:S02]  /*2c720*/  STL.64 [R1+0x1df0], R20 ;  /* 0x001df01401007387 */ /* 0x0003e40000100a00 */
[----:B-1----:R-:W2:Y:S01]  /*2c730*/  LDL.LU R20, [R1+0x120] ;  /* 0x0001200001147983 */ /* 0x002ea20000300800 */
[----:B------:R-:W2:Y:S02]  /*2c740*/  LDL.LU R21, [R1+0x124] ;  /* 0x0001240001157983 */ /* 0x000ea40000300800 */
[----:B------:R-:W3:Y:S02]  /*2c750*/  LDL.LU R22, [R1+0x128] ;  /* 0x0001280001167983 */ /* 0x000ee40000300800 */
[----:B------:R-:W3:Y:S02]  /*2c760*/  LDL.LU R23, [R1+0x12c] ;  /* 0x00012c0001177983 */ /* 0x000ee40000300800 */
[----:B---3--:R-:W-:Y:S01]  /*2c770*/  STL.64 [R1+0x1e48], R22 ;  /* 0x001e481601007387 */ /* 0x008fe20000100a00 */
[----:B--2---:R1:W-:Y:S03]  /*2c780*/  STL.64 [R1+0x1e40], R20 ;  /* 0x001e401401007387 */ /* 0x0043e60000100a00 */
[----:B-1----:R-:W2:Y:S01]  /*2c790*/  LDL.LU R20, [R1+0x140] ;  /* 0x0001400001147983 */ /* 0x002ea20000300800 */
[----:B------:R-:W2:Y:S02]  /*2c7a0*/  LDL.LU R21, [R1+0x144] ;  /* 0x0001440001157983 */ /* 0x000ea40000300800 */
[----:B------:R-:W2:Y:S02]  /*2c7b0*/  LDL.LU R22, [R1+0x148] ;  /* 0x0001480001167983 */ /* 0x000ea40000300800 */
[----:B------:R-:W2:Y:S01]  /*2c7c0*/  LDL.LU R23, [R1+0x14c] ;  /* 0x00014c0001177983 */ /* 0x000ea20000300800 */
[----:B------:R-:W4:Y:S01]  /*2c7d0*/  LDL.LU.64 R14, [R1+0x1e78] ;  /* 0x001e7800010e7983 */ /* 0x000f220000300a00 */
[----:B------:R-:W4:Y:S02]  /*2c7e0*/  LDL.LU.64 R12, [R1+0x1e70] ;  /* 0x001e7000010c7983 */ /* 0x000f240000300a00 */
[----:B------:R1:W-:Y:S02]  /*2c7f0*/  STL.64 [R1+0x1de8], R26 ;  /* 0x001de81a01007387 */ /* 0x0003e40000100a00 */
[----:B------:R-:W-:Y:S01]  /*2c800*/  STL.64 [R1+0x1de0], R24 ;  /* 0x001de01801007387 */ /* 0x000fe20000100a00 */
[----:B------:R3:W-:Y:S01]  /*2c810*/  STL.64 [R1+0x160], R8 ;  /* 0x0001600801007387 */ /* 0x0007e20000100a00 */
[----:B------:R3:W-:Y:S03]  /*2c820*/  STL.64 [R1+0x168], R10 ;  /* 0x0001680a01007387 */ /* 0x0007e60000100a00 */
[----:B-1----:R-:W2:Y:S01]  /*2c830*/  LDL.LU.64 R26, [R1+0x38] ;  /* 0x00003800011a7983 */ /* 0x002ea20000300a00 */
[----:B---3--:R-:W3:Y:S02]  /*2c840*/  LDL.LU R8, [R1+0x70] ;  /* 0x0000700001087983 */ /* 0x008ee40000300800 */
[----:B------:R-:W3:Y:S02]  /*2c850*/  LDL.LU R9, [R1+0x74] ;  /* 0x0000740001097983 */ /* 0x000ee40000300800 */
[----:B------:R-:W-:-:S02]  /*2c860*/  IMAD.MOV.U32 R10, RZ, RZ, R29 ;  /* 0x000000ffff0a7224 */ /* 0x000fc400078e001d */
[----:B------:R-:W2:Y:S01]  /*2c870*/  LDL.LU R29, [R1+0x1e6c] ;  /* 0x001e6c00011d7983 */ /* 0x000ea20000300800 */
[----:B------:R-:W2:Y:S03]  /*2c880*/  LDL.LU R11, [R1+0x7c] ;  /* 0x00007c00010b7983 */ /* 0x000ea60000300800 */
[----:B--2---:R-:W-:Y:S01]  /*2c890*/  STL.64 [R1+0x1d68], R10 ;  /* 0x001d680a01007387 */ /* 0x004fe20000100a00 */
[----:B---3--:R1:W-:Y:S03]  /*2c8a0*/  STL.64 [R1+0x1d60], R8 ;  /* 0x001d600801007387 */ /* 0x0083e60000100a00 */
[----:B-1----:R-:W2:Y:S01]  /*2c8b0*/  LDL.LU R8, [R1+0x90] ;  /* 0x0000900001087983 */ /* 0x002ea20000300800 */
[----:B------:R-:W2:Y:S02]  /*2c8c0*/  LDL.LU R9, [R1+0x94] ;  /* 0x0000940001097983 */ /* 0x000ea40000300800 */
[----:B------:R-:W3:Y:S01]  /*2c8d0*/  LDL.LU R10, [R1+0x98] ;  /* 0x00009800010a7983 */ /* 0x000ee20000300800 */
[----:B----4-:R-:W-:Y:S01]  /*2c8e0*/  HMMA.1688.F32.TF32 R4, R12, R18, R4 ;  /* 0x000000120c04723c */ /* 0x010fe20000081004 */
[----:B------:R-:W-:-:S02]  /*2c8f0*/  IMAD.MOV.U32 R11, RZ, RZ, R29 ;  /* 0x000000ffff0b7224 */ /* 0x000fc400078e001d */
[----:B------:R-:W4:Y:S04]  /*2c900*/  LDL.LU R29, [R1+0x1e68] ;  /* 0x001e6800011d7983 */ /* 0x000f280000300800 */
[----:B---3--:R1:W-:Y:S01]  /*2c910*/  STL.64 [R1+0x1d78], R10 ;  /* 0x001d780a01007387 */ /* 0x0083e20000100a00 */
[----:B--2---:R-:W-:Y:S02]  /*2c920*/  STL.64 [R1+0x1d70], R8 ;  /* 0x001d700801007387 */ /* 0x004fe40000100a00 */
[----:B-1----:R-:W-:Y:S02]  /*2c930*/  IMAD.MOV.U32 R10, RZ, RZ, R28 ;  /* 0x000000ffff0a7224 */ /* 0x002fe400078e001c */
[----:B------:R-:W-:Y:S01]  /*2c940*/  IMAD.MOV.U32 R11, RZ, RZ, R3 ;  /* 0x000000ffff0b7224 */ /* 0x000fe200078e0003 */
[----:B------:R-:W2:Y:S01]  /*2c950*/  LDL.LU R28, [R1+0x1e64] ;  /* 0x001e6400011c7983 */ /* 0x000ea20000300800 */
[----:B------:R-:W3:Y:S09]  /*2c960*/  LDL.LU R3, [R1+0x1e60] ;  /* 0x001e600001037983 */ /* 0x000ef20000300800 */
[----:B------:R1:W-:Y:S02]  /*2c970*/  STL.64 [R1+0x150], R4 ;  /* 0x0001500401007387 */ /* 0x0003e40000100a00 */
[----:B------:R4:W-:Y:S02]  /*2c980*/  STL.64 [R1+0x158], R6 ;  /* 0x0001580601007387 */ /* 0x0009e40000100a00 */
[----:B-1----:R-:W-:Y:S01]  /*2c990*/  IMAD.MOV.U32 R5, RZ, RZ, R18 ;  /* 0x000000ffff057224 */ /* 0x002fe200078e0012 */
[----:B----4-:R-:W4:Y:S01]  /*2c9a0*/  LDL.LU.64 R6, [R1+0x1e58] ;  /* 0x001e580001067983 */ /* 0x010f220000300a00 */
[----:B------:R-:W-:-:S02]  /*2c9b0*/  IMAD.MOV.U32 R4, RZ, RZ, R19 ;  /* 0x000000ffff047224 */ /* 0x000fc400078e0013 */
[----:B------:R-:W2:Y:S02]  /*2c9c0*/  LDL.LU.64 R18, [R1+0x1e50] ;  /* 0x001e500001127983 */ /* 0x000ea40000300a00 */
[C---:B--2---:R-:W-:Y:S01]  /*2c9d0*/  HMMA.1688.F32.TF32 R20, R12.reuse, R18, R20 ;  /* 0x000000120c14723c */ /* 0x044fe20000081014 */
[----:B------:R-:W-:Y:S02]  /*2c9e0*/  IMAD.MOV.U32 R9, RZ, RZ, R18 ;  /* 0x000000ffff097224 */ /* 0x000fe400078e0012 */
[----:B------:R-:W-:Y:S11]  /*2c9f0*/  IMAD.MOV.U32 R8, RZ, RZ, R19 ;  /* 0x000000ffff087224 */ /* 0x000ff600078e0013 */
[----:B------:R-:W-:Y:S09]  /*2ca00*/  @!UPT UIADD3 URZ, URZ, URZ, URZ ;  /* 0x0000003f3f3ff290 */ /* 0x000ff2000fffe03f */
[----:B------:R-:W-:Y:S01]  /*2ca10*/  STL.64 [R1+0x140], R20 ;  /* 0x0001401401007387 */ /* 0x000fe20000100a00 */
[----:B------:R1:W-:Y:S03]  /*2ca20*/  STL.64 [R1+0x148], R22 ;  /* 0x0001481601007387 */ /* 0x0003e60000100a00 */
[----:B-1----:R-:W2:Y:S01]  /*2ca30*/  LDL.LU.64 R22, [R1+0x1e48] ;  /* 0x001e480001167983 */ /* 0x002ea20000300a00 */
[----:B------:R-:W2:Y:S02]  /*2ca40*/  LDL.LU.64 R20, [R1+0x1e40] ;  /* 0x001e400001147983 */ /* 0x000ea40000300a00 */
[----:B------:R-:W2:Y:S02]  /*2ca50*/  LDL.LU.64 R18, [R1+0x1e38] ;  /* 0x001e380001127983 */ /* 0x000ea40000300a00 */
[----:B------:R-:W2:Y:S02]  /*2ca60*/  LDL.LU.64 R16, [R1+0x1e30] ;  /* 0x001e300001107983 */ /* 0x000ea40000300a00 */
[C---:B--2---:R-:W-:Y:S08]  /*2ca70*/  HMMA.1688.F32.TF32 R16, R12.reuse, R26, R16 ;  /* 0x0000001a0c10723c */ /* 0x044ff00000081010 */
[----:B------:R-:W-:Y:S11]  /*2ca80*/  HMMA.1688.F32.TF32 R20, R12, R10, R20 ;  /* 0x0000000a0c14723c */ /* 0x000ff60000081014 */
[----:B------:R-:W-:Y:S04]  /*2ca90*/  @!UPT UIADD3 URZ, URZ, URZ, URZ ;  /* 0x0000003f3f3ff290 */ /* 0x000fe8000fffe03f */
[----:B------:R1:W-:Y:S01]  /*2caa0*/  STL.64 [R1+0x130], R16 ;  /* 0x0001301001007387 */ /* 0x0003e20000100a00 */
[----:B------:R-:W-:Y:S02]  /*2cab0*/  STL.64 [R1+0x138], R18 ;  /* 0x0001381201007387 */ /* 0x000fe40000100a00 */
[----:B------:R2:W-:Y:S05]  /*2cac0*/  STL.64 [R1+0x1d88], R10 ;  /* 0x001d880a01007387 */ /* 0x0005ea0000100a00 */
[----:B------:R-:W-:Y:S01]  /*2cad0*/  STL.64 [R1+0x120], R20 ;  /* 0x0001201401007387 */ /* 0x000fe20000100a00 */
[----:B------:R-:W-:Y:S01]  /*2cae0*/  STL.64 [R1+0x128], R22 ;  /* 0x0001281601007387 */ /* 0x000fe20000100a00 */
[----:B-1----:R-:W-:-:S02]  /*2caf0*/  IMAD.MOV.U32 R17, RZ, RZ, R26 ;  /* 0x000000ffff117224 */ /* 0x002fc400078e001a */
[----:B------:R-:W-:Y:S02]  /*2cb00*/  IMAD.MOV.U32 R16, RZ, RZ, R27 ;  /* 0x000000ffff107224 */ /* 0x000fe400078e001b */
[----:B--2---:R-:W-:Y:S02]  /*2cb10*/  IMAD.MOV.U32 R10, RZ, RZ, R17 ;  /* 0x000000ffff0a7224 */ /* 0x004fe400078e0011 */
[----:B------:R-:W-:-:S05]  /*2cb20*/  IMAD.MOV.U32 R11, RZ, RZ, R16 ;  /* 0x000000ffff0b7224 */ /* 0x000fca00078e0010 */
[----:B------:R-:W-:Y:S01]  /*2cb30*/  STL.64 [R1+0x1da0], R10 ;  /* 0x001da00a01007387 */ /* 0x000fe20000100a00 */
[----:B------:R-:W2:Y:S02]  /*2cb40*/  LDL.LU R16, [R1+0xe0] ;  /* 0x0000e00001107983 */ /* 0x000ea40000300800 */
[----:B------:R-:W2:Y:S02]  /*2cb50*/  LDL.LU R17, [R1+0xe4] ;  /* 0x0000e40001117983 */ /* 0x000ea40000300800 */
[----:B------:R-:W2:Y:S01]  /*2cb60*/  LDL.LU R18, [R1+0xe8] ;  /* 0x0000e80001127983 */ /* 0x000ea20000300800 */
[----:B------:R-:W2:Y:S04]  /*2cb70*/  LDL.LU R19, [R1+0xec] ;  /* 0x0000ec0001137983 */ /* 0x000ea80000300800 */
[----:B--2---:R-:W-:Y:S01]  /*2cb80*/  STL.64 [R1+0x1e08], R18 ;  /* 0x001e081201007387 */ /* 0x004fe20000100a00 */
[----:B------:R1:W-:Y:S03]  /*2cb90*/  STL.64 [R1+0x1e00], R16 ;  /* 0x001e001001007387 */ /* 0x0003e60000100a00 */
[----:B-1----:R-:W2:Y:S01]  /*2cba0*/  LDL.LU R16, [R1+0x100] ;  /* 0x0001000001107983 */ /* 0x002ea20000300800 */
[----:B------:R-:W2:Y:S02]  /*2cbb0*/  LDL.LU R17, [R1+0x104] ;  /* 0x0001040001117983 */ /* 0x000ea40000300800 */
[----:B------:R-:W2:Y:S02]  /*2cbc0*/  LDL.LU R18, [R1+0x108] ;  /* 0x0001080001127983 */ /* 0x000ea40000300800 */
[----:B------:R-:W2:Y:S02]  /*2cbd0*/  LDL.LU R19, [R1+0x10c] ;  /* 0x00010c0001137983 */ /* 0x000ea40000300800 */
[----:B--2---:R-:W-:Y:S01]  /*2cbe0*/  STL.64 [R1+0x1e28], R18 ;  /* 0x001e281201007387 */ /* 0x004fe20000100a00 */
[----:B------:R1:W-:Y:S03]  /*2cbf0*/  STL.64 [R1+0x1e20], R16 ;  /* 0x001e201001007387 */ /* 0x0003e60000100a00 */
[----:B-1----:R-:W4:Y:S01]  /*2cc00*/  LDL.LU R16, [R1+0x110] ;  /* 0x0001100001107983 */ /* 0x002f220000300800 */
[----:B------:R-:W4:Y:S02]  /*2cc10*/  LDL.LU R17, [R1+0x114] ;  /* 0x0001140001117983 */ /* 0x000f240000300800 */
[----:B------:R-:W4:Y:S02]  /*2cc20*/  LDL.LU R18, [R1+0x118] ;  /* 0x0001180001127983 */ /* 0x000f240000300800 */
[----:B------:R-:W4:Y:S02]  /*2cc30*/  LDL.LU R19, [R1+0x11c] ;  /* 0x00011c0001137983 */ /* 0x000f240000300800 */
[----:B------:R-:W-:-:S02]  /*2cc40*/  IMAD.MOV.U32 R10, RZ, RZ, R9 ;  /* 0x000000ffff0a7224 */ /* 0x000fc400078e0009 */
[----:B------:R-:W-:Y:S01]  /*2cc50*/  IMAD.MOV.U32 R11, RZ, RZ, R8 ;  /* 0x000000ffff0b7224 */ /* 0x000fe200078e0008 */
[----:B------:R-:W2:Y:S01]  /*2cc60*/  LDL.LU.64 R22, [R1+0x8] ;  /* 0x0000080001167983 */ /* 0x000ea20000300a00 */
[----:B------:R-:W2:Y:S02]  /*2cc70*/  LDL.LU R24, [R1+0xf0] ;  /* 0x0000f00001187983 */ /* 0x000ea40000300800 */
[----:B------:R-:W2:Y:S02]  /*2cc80*/  LDL.LU R25, [R1+0xf4] ;  /* 0x0000f40001197983 */ /* 0x000ea40000300800 */
[----:B------:R-:W2:Y:S01]  /*2cc90*/  LDL.LU R26, [R1+0xf8] ;  /* 0x0000f800011a7983 */ /* 0x000ea20000300800 */
[----:B------:R-:W2:Y:S01]  /*2cca0*/  LDL.LU R27, [R1+0xfc] ;  /* 0x0000fc00011b7983 */ /* 0x000ea20000300800 */
[----:B------:R1:W-:Y:S02]  /*2ccb0*/  STL.64 [R1+0x1db8], R10 ;  /* 0x001db80a01007387 */ /* 0x0003e40000100a00 */
[----:B-1----:R-:W-:-:S02]  /*2ccc0*/  IMAD.MOV.U32 R11, RZ, RZ, R4 ;  /* 0x000000ffff0b7224 */ /* 0x002fc400078e0004 */
[----:B------:R-:W-:Y:S01]  /*2ccd0*/  IMAD.MOV.U32 R10, RZ, RZ, R5 ;  /* 0x000000ffff0a7224 */ /* 0x000fe200078e0005 */
[----:B----4-:R-:W-:Y:S11]  /*2cce0*/  HMMA.1688.F32.TF32 R16, R12, R6, R16 ;  /* 0x000000060c10723c */ /* 0x010ff60000081010 */
[----:B------:R-:W-:Y:S11]  /*2ccf0*/  @!UPT UIADD3 URZ, URZ, URZ, URZ ;  /* 0x0000003f3f3ff290 */ /* 0x000ff6000fffe03f */
[----:B------:R-:W-:Y:S01]  /*2cd00*/  @!UPT UIADD3 URZ, URZ, URZ, URZ ;  /* 0x0000003f3f3ff290 */ /* 0x000fe2000fffe03f */
[----:B------:R-:W-:Y:S01]  /*2cd10*/  STL.64 [R1+0x110], R16 ;  /* 0x0001101001007387 */ /* 0x000fe20000100a00 */
[----:B------:R1:W-:Y:S03]  /*2cd20*/  STL.64 [R1+0x118], R18 ;  /* 0x0001181201007387 */ /* 0x0003e60000100a00 */
[----:B-1----:R-:W2:Y:S01]  /*2cd30*/  LDL.LU.64 R18, [R1+0x1e28] ;  /* 0x001e280001127983 */ /* 0x002ea20000300a00 */
[----:B------:R-:W2:Y:S02]  /*2cd40*/  LDL.LU.64 R16, [R1+0x1e20] ;  /* 0x001e200001107983 */ /* 0x000ea40000300a00 */
[----:B------:R1:W-:Y:S02]  /*2cd50*/  STL.64 [R1+0x1d80], R6 ;  /* 0x001d800601007387 */ /* 0x0003e40000100a00 */
[----:B------:R-:W4:Y:S01]  /*2cd60*/  LDL.LU R4, [R1+0xa0] ;  /* 0x0000a00001047983 */ /* 0x000f220000300800 */
[----:B------:R-:W4:Y:S04]  /*2cd70*/  LDL.LU R5, [R1+0xa4] ;  /* 0x0000a40001057983 */ /* 0x000f280000300800 */
[----:B-1----:R-:W2:Y:S01]  /*2cd80*/  LDL.LU R6, [R1+0xa8] ;  /* 0x0000a80001067983 */ /* 0x002ea20000300800 */
[----:B------:R-:W2:Y:S03]  /*2cd90*/  LDL.LU R7, [R1+0xac] ;  /* 0x0000ac0001077983 */ /* 0x000ea60000300800 */
[----:B--2---:R-:W-:Y:S01]  /*2cda0*/  STL.64 [R1+0x1d98], R6 ;  /* 0x001d980601007387 */ /* 0x004fe20000100a00 */
[----:B----4-:R1:W-:Y:S03]  /*2cdb0*/  STL.64 [R1+0x1d90], R4 ;  /* 0x001d900401007387 */ /* 0x0103e60000100a00 */
[----:B-1----:R-:W2:Y:S01]  /*2cdc0*/  LDL.LU R4, [R1+0xb0] ;  /* 0x0000b00001047983 */ /* 0x002ea20000300800 */
[----:B------:R-:W-:-:S02]  /*2cdd0*/  IMAD.MOV.U32 R6, RZ, RZ, R28 ;  /* 0x000000ffff067224 */ /* 0x000fc400078e001c */
[----:B------:R-:W-:Y:S02]  /*2cde0*/  IMAD.MOV.U32 R7, RZ, RZ, R29 ;  /* 0x000000ffff077224 */ /* 0x000fe400078e001d */
[----:B---3--:R-:W-:Y:S02]  /*2cdf0*/  IMAD.MOV.U32 R5, RZ, RZ, R3 ;  /* 0x000000ffff057224 */ /* 0x008fe400078e0003 */
[----:B------:R-:W3:Y:S01]  /*2ce00*/  LDL.LU R3, [R1+0x1e1c] ;  /* 0x001e1c0001037983 */ /* 0x000ee20000300800 */
[----:B------:R-:W4:Y:S02]  /*2ce10*/  LDL.LU R28, [R1+0x1e18] ;  /* 0x001e1800011c7983 */ /* 0x000f240000300800 */
[----:B------:R-:W3:Y:S02]  /*2ce20*/  LDL.LU R29, [R1+0x1e14] ;  /* 0x001e1400011d7983 */ /* 0x000ee40000300800 */
[----:B------:R-:W-:Y:S01]  /*2ce30*/  STL.64 [R1+0x1db0], R6 ;  /* 0x001db00601007387 */ /* 0x000fe20000100a00 */
[----:B------:R-:W-:Y:S01]  /*2ce40*/  HMMA.1688.F32.TF32 R16, R12, R22, R16 ;  /* 0x000000160c10723c */ /* 0x000fe20000081010 */
[----:B--2---:R1:W-:Y:S04]  /*2ce50*/  STL.64 [R1+0x1da8], R4 ;  /* 0x001da80401007387 */ /* 0x0043e80000100a00 */
[----:B-1----:R-:W2:Y:S01]  /*2ce60*/  LDL.LU R4, [R1+0xc0] ;  /* 0x0000c00001047983 */ /* 0x002ea20000300800 */
[----:B------:R-:W2:Y:S02]  /*2ce70*/  LDL.LU R5, [R1+0xc4] ;  /* 0x0000c40001057983 */ /* 0x000ea40000300800 */
[----:B------:R-:W2:Y:S02]  /*2ce80*/  LDL.LU R6, [R1+0xc8] ;  /* 0x0000c80001067983 */ /* 0x000ea40000300800 */
[----:B------:R-:W2:Y:S02]  /*2ce90*/  LDL.LU R7, [R1+0xcc] ;  /* 0x0000cc0001077983 */ /* 0x000ea40000300800 */
[----:B------:R-:W-:Y:S01]  /*2cea0*/  IMAD.MOV.U32 R8, RZ, RZ, R22 ;  /* 0x000000ffff087224 */ /* 0x000fe200078e0016 */
[----:B--2---:R-:W-:Y:S01]  /*2ceb0*/  STL.64 [R1+0x1dc8], R6 ;  /* 0x001dc80601007387 */ /* 0x004fe20000100a00 */
[----:B------:R1:W-:Y:S03]  /*2cec0*/  STL.64 [R1+0x1dc0], R4 ;  /* 0x001dc00401007387 */ /* 0x0003e60000100a00 */
[----:B-1----:R-:W2:Y:S01]  /*2ced0*/  LDL.LU R4, [R1+0xd0] ;  /* 0x0000d00001047983 */ /* 0x002ea20000300800 */
[----:B---3--:R-:W-:-:S02]  /*2cee0*/  IMAD.MOV.U32 R5, RZ, RZ, R29 ;  /* 0x000000ffff057224 */ /* 0x008fc400078e001d */
[----:B------:R-:W3:Y:S03]  /*2cef0*/  LDL.LU R29, [R1+0x1e10] ;  /* 0x001e1000011d7983 */ /* 0x000ee60000300800 */
[----:B------:R-:W-:Y:S01]  /*2cf00*/  STL.64 [R1+0x100], R16 ;  /* 0x0001001001007387 */ /* 0x000fe20000100a00 */
[----:B------:R1:W-:Y:S01]  /*2cf10*/  STL.64 [R1+0x108], R18 ;  /* 0x0001081201007387 */ /* 0x0003e20000100a00 */
[----:B------:R-:W-:Y:S02]  /*2cf20*/  IMAD.MOV.U32 R7, RZ, RZ, R3 ;  /* 0x000000ffff077224 */ /* 0x000fe400078e0003 */
[----:B------:R-:W-:Y:S01]  /*2cf30*/  IMAD.MOV.U32 R3, RZ, RZ, R23 ;  /* 0x000000ffff037224 */ /* 0x000fe200078e0017 */
[----:B-1----:R-:W2:Y:S01]  /*2cf40*/  LDL.LU.64 R18, [R1+0x1e08] ;  /* 0x001e080001127983 */ /* 0x002ea20000300a00 */
[----:B------:R-:W2:Y:S02]  /*2cf50*/  LDL.LU.64 R16, [R1+0x1e00] ;  /* 0x001e000001107983 */ /* 0x000ea40000300a00 */
[----:B------:R-:W2:Y:S02]  /*2cf60*/  LDL.LU.64 R22, [R1+0x1df8] ;  /* 0x001df80001167983 */ /* 0x000ea40000300a00 */
[----:B------:R-:W3:Y:S01]  /*2cf70*/  LDL.LU.64 R20, [R1+0x1df0] ;  /* 0x001df00001147983 */ /* 0x000ee20000300a00 */
[C---:B--2---:R-:W-:Y:S11]  /*2cf80*/  HMMA.1688.F32.TF32 R24, R12.reuse, R22, R24 ;  /* 0x000000160c18723c */ /* 0x044ff60000081018 */
[----:B------:R-:W-:Y:S11]  /*2cf90*/  @!UPT UIADD3 URZ, URZ, URZ, URZ ;  /* 0x0000003f3f3ff290 */ /* 0x000ff6000fffe03f */
[----:B------:R-:W-:Y:S01]  /*2cfa0*/  @!UPT UIADD3 URZ, URZ, URZ, URZ ;  /* 0x0000003f3f3ff290 */ /* 0x000fe2000fffe03f */
[----:B------:R-:W-:Y:S01]  /*2cfb0*/  STL.64 [R1+0xf0], R24 ;  /* 0x0000f01801007387 */ /* 0x000fe20000100a00 */
[----:B------:R1:W-:Y:S03]  /*2cfc0*/  STL.64 [R1+0xf8], R26 ;  /* 0x0000f81a01007387 */ /* 0x0003e60000100a00 */
[----:B-1----:R-:W2:Y:S01]  /*2cfd0*/  LDL.LU.64 R26, [R1+0x1de8] ;  /* 0x001de800011a7983 */ /* 0x002ea20000300a00 */
[----:B------:R-:W3:Y:S02]  /*2cfe0*/  LDL.LU.64 R24, [R1+0x1de0] ;  /* 0x001de00001187983 */ /* 0x000ee40000300a00 */
[----:B----4-:R-:W-:Y:S01]  /*2cff0*/  IMAD.MOV.U32 R6, RZ, RZ, R28 ;  /* 0x000000ffff067224 */ /* 0x010fe200078e001c */
[----:B--2---:R-:W-:Y:S01]  /*2d000*/  HMMA.1688.F32.TF32 R12, R12, R26, R16 ;  /* 0x0000001a0c0c723c */ /* 0x004fe20000081010 */
[----:B------:R-:W2:Y:S01]  /*2d010*/  LDL.LU.64 R18, [R1+0x1dd8] ;  /* 0x001dd80001127983 */ /* 0x000ea20000300a00 */
[----:B------:R-:W2:Y:S11]  /*2d020*/  LDL.LU.64 R16, [R1+0x1dd0] ;  /* 0x001dd00001107983 */ /* 0x000eb60000300a00 */
[----:B------:R-:W-:Y:S10]  /*2d030*/  @!UPT UIADD3 URZ, URZ, URZ, URZ ;  /* 0x0000003f3f3ff290 */ /* 0x000ff4000fffe03f */
[----:B------:R-:W-:Y:S01]  /*2d040*/  STL.64 [R1+0xe0], R12 ;  /* 0x0000e00c01007387 */ /* 0x000fe20000100a00 */
[----:B------:R1:W-:Y:S02]  /*2d050*/  STL.64 [R1+0xe8], R14 ;  /* 0x0000e80e01007387 */ /* 0x0003e40000100a00 */
[----:B-1----:R-:W-:Y:S02]  /*2d060*/  IMAD.MOV.U32 R14, RZ, RZ, R8 ;  /* 0x000000ffff0e7224 */ /* 0x002fe400078e0008 */
[----:B------:R-:W-:Y:S01]  /*2d070*/  IMAD.MOV.U32 R15, RZ, RZ, R3 ;  /* 0x000000ffff0f7224 */ /* 0x000fe200078e0003 */
[C---:B--2---:R-:W-:Y:S01]  /*2d080*/  HMMA.1688.F32.TF32 R8, R16.reuse, R10, R4 ;  /* 0x0000000a1008723c */ /* 0x044fe20000081004 */
[----:B------:R-:W2:Y:S01]  /*2d090*/  LDL.LU.64 R6, [R1+0x1dc8] ;  /* 0x001dc80001067983 */ /* 0x000ea20000300a00 */
[----:B------:R-:W2:Y:S11]  /*2d0a0*/  LDL.LU.64 R4, [R1+0x1dc0] ;  /* 0x001dc00001047983 */ /* 0x000eb60000300a00 */
[----:B------:R-:W-:Y:S10]  /*2d0b0*/  @!UPT UIADD3 URZ, URZ, URZ, URZ ;  /* 0x0000003f3f3ff290 */ /* 0x000ff4000fffe03f */
[----:B------:R2:W-:Y:S01]  /*2d0c0*/  STL.64 [R1+0xd0], R8 ;  /* 0x0000d00801007387 */ /* 0x0005e20000100a00 */
[----:B------:R-:W-:Y:S02]  /*2d0d0*/  IMAD.MOV.U32 R28, RZ, RZ, R10 ;  /* 0x000000ffff1c7224 */ /* 0x000fe400078e000a */
[----:B------:R-:W-:Y:S02]  /*2d0e0*/  IMAD.MOV.U32 R3, RZ, RZ, R11 ;  /* 0x000000ffff037224 */ /* 0x000fe400078e000b */
[----:B------:R-:W2:Y:S03]  /*2d0f0*/  LDL.LU.64 R10, [R1+0x1db8] ;  /* 0x001db800010a7983 */ /* 0x000ea60000300a00 */
[----:B------:R-:W-:Y:S02]  /*2d100*/  STL [R1+0x1bfc], R3 ;  /* 0x001bfc0301007387 */ /* 0x000fe40000100800 */
[----:B------:R-:W-:Y:S01]  /*2d110*/  STL [R1+0x1bf8], R28 ;  /* 0x001bf81c01007387 */ /* 0x000fe20000100800 */
[C---:B--2---:R-:W-:Y:S01]  /*2d120*/  HMMA.1688.F32.TF32 R8, R16.reuse, R10, R4 ;  /* 0x0000000a1008723c */ /* 0x044fe20000081004 */
[----:B------:R-:W2:Y:S01]  /*2d130*/  LDL.LU.64 R6, [R1+0x1db0] ;  /* 0x001db00001067983 */ /* 0x000ea20000300a00 */
[----:B------:R-:W2:Y:S11]  /*2d140*/  LDL.LU.64 R4, [R1+0x1da8] ;  /* 0x001da80001047983 */ /* 0x000eb60000300a00 */
[----:B------:R-:W-:Y:S10]  /*2d150*/  @!UPT UIADD3 URZ, URZ, URZ, URZ ;  /* 0x0000003f3f3ff290 */ /* 0x000ff4000fffe03f */
[----:B------:R-:W-:Y:S01]  /*2d160*/  STL.64 [R1+0xc0], R8 ;  /* 0x0000c00801007387 */ /* 0x000fe20000100a00 */
[----:B------:R1:W-:Y:S03]  /*2d170*/  STL.64 [R1+0xc8], R10 ;  /* 0x0000c80a01007387 */ /* 0x0003e60000100a00 */
[----:B-1----:R-:W2:Y:S02]  /*2d180*/  LDL.LU.64 R10, [R1+0x1da0] ;  /* 0x001da000010a7983 */ /* 0x002ea40000300a00 */
[C---:B--2---:R-:W-:Y:S02]  /*2d190*/  HMMA.1688.F32.TF32 R8, R16.reuse, R10, R4 ;  /* 0x0000000a1008723c */ /* 0x044fe40000081004 */
[----:B------:R-:W2:Y:S01]  /*2d1a0*/  LDL.LU.64 R6, [R1+0x1d98] ;  /* 0x001d980001067983 */ /* 0x000ea20000300a00 */
[----:B------:R-:W2:Y:S11]  /*2d1b0*/  LDL.LU.64 R4, [R1+0x1d90] ;  /* 0x001d900001047983 */ /* 0x000eb60000300a00 */
[----:B------:R-:W-:Y:S09]  /*2d1c0*/  @!UPT UIADD3 URZ, URZ, URZ, URZ ;  /* 0x0000003f3f3ff290 */ /* 0x000ff2000fffe03f */
[----:B------:R2:W-:Y:S01]  /*2d1d0*/  STL.64 [R1+0xb0], R8 ;  /* 0x0000b00801007387 */ /* 0x0005e20000100a00 */
[----:B------:R-:W-:Y:S02]  /*2d1e0*/  IMAD.MOV.U32 R3, RZ, RZ, R10 ;  /* 0x000000ffff037224 */ /* 0x000fe400078e000a */
[----:B------:R-:W-:Y:S02]  /*2d1f0*/  IMAD.MOV.U32 R28, RZ, RZ, R11 ;  /* 0x000000ffff1c7224 */ /* 0x000fe400078e000b */
[----:B------:R-:W2:Y:S03]  /*2d200*/  LDL.LU.64 R10, [R1+0x1d88] ;  /* 0x001d8800010a7983 */ /* 0x000ea60000300a00 */
[----:B------:R-:W-:Y:S02]  /*2d210*/  STL [R1+0x1c14], R28 ;  /* 0x001c141c01007387 */ /* 0x000fe40000100800 */
[----:B------:R-:W-:Y:S01]  /*2d220*/  STL [R1+0x1c10], R3 ;  /* 0x001c100301007387 */ /* 0x000fe20000100800 */
[C---:B--2---:R-:W-:Y:S01]  /*2d230*/  HMMA.1688.F32.TF32 R8, R16.reuse, R10, R4 ;  /* 0x0000000a1008723c */ /* 0x044fe20000081004 */
[----:B------:R-:W2:Y:S11]  /*2d240*/  LDL.LU.64 R6, [R1+0x1d80] ;  /* 0x001d800001067983 */ /* 0x000eb60000300a00 */
[----:B------:R-:W-:Y:S11]  /*2d250*/  @!UPT UIADD3 URZ, URZ, URZ, URZ ;  /* 0x0000003f3f3ff290 */ /* 0x000ff6000fffe03f */
[----:B------:R-:W-:Y:S01]  /*2d260*/  STL.64 [R1+0xa0], R8 ;  /* 0x0000a00801007387 */ /* 0x000fe20000100a00 */
[----:B------:R1:W-:Y:S03]  /*2d270*/  STL.64 [R1+0xa8], R10 ;  /* 0x0000a80a01007387 */ /* 0x0003e60000100a00 */
[----:B-1----:R-:W2:Y:S01]  /*2d280*/  LDL.LU.64 R10, [R1+0x1d78] ;  /* 0x001d7800010a7983 */ /* 0x002ea20000300a00 */
[----:B------:R-:W2:Y:S02]  /*2d290*/  LDL.LU.64 R8, [R1+0x1d70] ;  /* 0x001d700001087983 */ /* 0x000ea40000300a00 */
[C---:B--2---:R-:W-:Y:S01]  /*2d2a0*/  HMMA.1688.F32.TF32 R4, R16.reuse, R6, R8 ;  /* 0x000000061004723c */ /* 0x044fe20000081008 */
[----:B------:R-:W2:Y:S01]  /*2d2b0*/  LDL.LU.64 R10, [R1+0x1d68] ;  /* 0x001d6800010a7983 */ /* 0x000ea20000300a00 */
[----:B------:R-:W2:Y:S11]  /*2d2c0*/  LDL.LU.64 R8, [R1+0x1d60] ;  /* 0x001d600001087983 */ /* 0x000eb60000300a00 */
[----:B------:R-:W-:Y:S10]  /*2d2d0*/  @!UPT UIADD3 URZ, URZ, URZ, URZ ;  /* 0x0000003f3f3ff290 */ /* 0x000ff4000fffe03f */
[----:B------:R-:W-:Y:S01]  /*2d2e0*/  STL.64 [R1+0x90], R4 ;  /* 0x0000900401007387 */ /* 0x000fe20000100a00 */
[----:B------:R1:W-:Y:S02]  /*2d2f0*/  STL [R1+0x98], R6 ;  /* 0x0000980601007387 */ /* 0x0003e40000100800 */
[----:B------:R-:W-:Y:S02]  /*2d300*/  IMAD.MOV.U32 R28, RZ, RZ, R7 ;  /* 0x000000ffff1c7224 */ /* 0x000fe400078e0007 */
[----:B-1----:R-:W4:Y:S01]  /*2d310*/  LDL.LU.64 R6, [R1+0x1d58] ;  /* 0x001d580001067983 */ /* 0x002f220000300a00 */
[----:B------:R-:W4:Y:S02]  /*2d320*/  LDL.LU.64 R4, [R1+0x1d50] ;  /* 0x001d500001047983 */ /* 0x000f240000300a00 */
[C---:B----4-:R-:W-:Y:S01]  /*2d330*/  HMMA.1688.F32.TF32 R12, R16.reuse, R14, R4 ;  /* 0x0000000e100c723c */ /* 0x050fe20000081004 */
[----:B------:R-:W4:Y:S01]  /*2d340*/  LDL.LU.64 R6, [R1+0x1d48] ;  /* 0x001d480001067983 */ /* 0x000f220000300a00 */
[----:B------:R-:W4:Y:S11]  /*2d350*/  LDL.LU.64 R4, [R1+0x1d40] ;  /* 0x001d400001047983 */ /* 0x000f360000300a00 */
[----:B------:R-:W-:Y:S10]  /*2d360*/  @!UPT UIADD3 URZ, URZ, URZ, URZ ;  /* 0x0000003f3f3ff290 */ /* 0x000ff4000fffe03f */
[----:B------:R-:W-:Y:S01]  /*2d370*/  STL.64 [R1+0x80], R12 ;  /* 0x0000800c01007387 */ /* 0x000fe20000100a00 */
[----:B------:R2:W-:Y:S02]  /*2d380*/  STL.64 [R1+0x88], R14 ;  /* 0x0000880e01007387 */ /* 0x0005e40000100a00 */
[C---:B--2---:R-:W-:Y:S01]  /*2d390*/  HMMA.1688.F32.TF32 R12, R16.reuse, R22, R8 ;  /* 0x00000016100c723c */ /* 0x044fe20000081008 */
[----:B------:R-:W-:Y:S04]  /*2d3a0*/  LDS R10, [R0+0x88880] ;  /* 0x08888000000a7984 */ /* 0x000fe80000000800 */
[----:B------:R-:W1:Y:S04]  /*2d3b0*/  LDS R11, [R2+0x88880] ;  /* 0x08888000020b7984 */ /* 0x000e680000000800 */
[----:B------:R-:W-:Y:S04]  /*2d3c0*/  LDS R8, [R0+0x88080] ;  /* 0x0880800000087984 */ /* 0x000fe80000000800 */
[----:B------:R-:W2:Y:S10]  /*2d3d0*/  LDS R9, [R2+0x88080] ;  /* 0x0880800002097984 */ /* 0x000eb40000000800 */
[----:B------:R-:W-:Y:S01]  /*2d3e0*/  STL.64 [R1+0x1b30], R14 ;  /* 0x001b300e01007387 */ /* 0x000fe20000100a00 */
[----:B------:R-:W-:Y:S02]  /*2d3f0*/  STL.64 [R1+0x1b28], R12 ;  /* 0x001b280c01007387 */ /* 0x000fe40000100a00 */
[----:B---3--:R-:W-:Y:S01]  /*2d400*/  LDSM.16.M88.4 R12, [R29+0x10100] ;  /* 0x010100001d0c783b */ /* 0x008fe20000000200 */
[----:B----4-:R-:W-:Y:S01]  /*2d410*/  HMMA.1688.F32.TF32 R16, R16, R26, R4 ;  /* 0x0000001a1010723c */ /* 0x010fe20000081004 */
[----:B------:R-:W-:Y:S04]  /*2d420*/  LDS R4, [R0+0x88000] ;  /* 0x0880000000047984 */ /* 0x000fe80000000800 */
[----:B------:R-:W-:Y:S04]  /*2d430*/  LDS R6, [R0+0x88800] ;  /* 0x0888000000067984 */ /* 0x000fe80000000800 */
[----:B------:R-:W-:Y:S04]  /*2d440*/  LDS R5, [R2+0x88000] ;  /* 0x0880000002057984 */ /* 0x000fe80000000800 */
[----:B------:R-:W-:Y:S10]  /*2d450*/  LDS R7, [R2+0x88800] ;  /* 0x0888000002077984 */ /* 0x000ff40000000800 */
[----:B------:R-:W-:Y:S01]  /*2d460*/  STL.64 [R1+0x1b40], R18 ;  /* 0x001b401201007387 */ /* 0x000fe20000100a00 */
[----:B------:R-:W-:Y:S02]  /*2d470*/  STL.64 [R1+0x1b38], R16 ;  /* 0x001b381001007387 */ /* 0x000fe40000100a00 */
[----:B-1----:R1:W-:Y:S02]  /*2d480*/  STL.64 [R1+0x1cb0], R10 ;  /* 0x001cb00a01007387 */ /* 0x0023e40000100a00 */
[----:B--2---:R2:W-:Y:S01]  /*2d490*/  STL.64 [R1+0x1ca8], R8 ;  /* 0x001ca80801007387 */ /* 0x0045e20000100a00 */
[----:B------:R-:W-:Y:S01]  /*2d4a0*/  LDSM.16.M88.4 R16, [R29+0x8100] ;  /* 0x008100001d10783b */ /* 0x000fe20000000200 */
[----:B-1----:R-:W-:-:S02]  /*2d4b0*/  IMAD.MOV.U32 R10, RZ, RZ, R21 ;  /* 0x000000ffff0a7224 */ /* 0x002fc400078e0015 */
[----:B------:R-:W-:Y:S02]  /*2d4c0*/  IMAD.MOV.U32 R11, RZ, RZ, R20 ;  /* 0x000000ffff0b7224 */ /* 0x000fe400078e0014 */
[----:B--2---:R-:W-:Y:S02]  /*2d4d0*/  IMAD.MOV.U32 R8, RZ, RZ, R25 ;  /* 0x000000ffff087224 */ /* 0x004fe400078e0019 */
[----:B------:R-:W-:Y:S01]  /*2d4e0*/  IMAD.MOV.U32 R9, RZ, RZ, R24 ;  /* 0x000000ffff097224 */ /* 0x000fe200078e0018 */
[----:B------:R-:W2:Y:S01]  /*2d4f0*/  LDL.LU R25, [R1+0x1d3c] ;  /* 0x001d3c0001197983 */ /* 0x000ea20000300800 */
[----:B------:R-:W3:Y:S02]  /*2d500*/  LDL.LU R24, [R1+0x1d38] ;  /* 0x001d380001187983 */ /* 0x000ee40000300800 */
[----:B------:R-:W-:Y:S01]  /*2d510*/  STL.64 [R1+0x1cc0], R10 ;  /* 0x001cc00a01007387 */ /* 0x000fe20000100a00 */
[----:B------:R-:W-:Y:S04]  /*2d520*/  LDSM.16.M88.4 R20, [R29+0x30100] ;  /* 0x030100001d14783b */ /* 0x000fe80000000200 */
[----:B------:R-:W-:Y:S02]  /*2d530*/  STL.64 [R1+0x1cb8], R8 ;  /* 0x001cb80801007387 */ /* 0x000fe40000100a00 */
[----:B------:R-:W1:Y:S02]  /*2d540*/  LDSM.16.M88.4 R8, [R29+0x100] ;  /* 0x000100001d08783b */ /* 0x000e640000000200 */
[----:B-1----:R-:W-:Y:S02]  /*2d550*/  STL.64 [R1+0x50], R8 ;  /* 0x0000500801007387 */ /* 0x002fe40000100a00 */
[----:B------:R-:W-:Y:S02]  /*2d560*/  STL.64 [R1+0x58], R10 ;  /* 0x0000580a01007387 */ /* 0x000fe40000100a00 */
[----:B------:R-:W1:Y:S04]  /*2d570*/  LDSM.16.M88.4 R8, [R29+0x18100] ;  /* 0x018100001d08783b */ /* 0x000e680000000200 */
[----:B------:R-:W-:Y:S01]  /*2d580*/  STL.64 [R1+0x40], R16 ;  /* 0x0000401001007387 */ /* 0x000fe20000100a00 */
[----:B------:R-:W-:Y:S02]  /*2d590*/  STL.64 [R1+0x48], R18 ;  /* 0x0000481201007387 */ /* 0x000fe40000100a00 */
[----:B------:R-:W-:Y:S02]  /*2d5a0*/  LDSM.16.M88.4 R16, [R29+0x20100] ;  /* 0x020100001d10783b */ /* 0x000fe40000000200 */
[----:B-1----:R-:W-:Y:S02]  /*2d5b0*/  STL.64 [R1+0x20], R8 ;  /* 0x0000200801007387 */ /* 0x002fe40000100a00 */
[----:B------:R-:W-:-:S02]  /*2d5c0*/  IMAD.MOV.U32 R26, RZ, RZ, R8 ;  /* 0x000000ffff1a7224 */ /* 0x000fc400078e0008 */
[----:B------:R-:W-:Y:S02]  /*2d5d0*/  STL.64 [R1+0x28], R10 ;  /* 0x0000280a01007387 */ /* 0x000fe40000100a00 */
[----:B------:R-:W-:Y:S02]  /*2d5e0*/  IMAD.MOV.U32 R3, RZ, RZ, R9 ;  /* 0x000000ffff037224 */ /* 0x000fe400078e0009 */
[----:B------:R-:W1:Y:S04]  /*2d5f0*/  LDSM.16.M88.4 R8, [R29+0x28100] ;  /* 0x028100001d08783b */ /* 0x000e680000000200 */
[----:B------:R-:W-:Y:S01]  /*2d600*/  STL.64 [R1+0x38], R14 ;  /* 0x0000380e01007387 */ /* 0x000fe20000100a00 */
[----:B------:R-:W-:Y:S02]  /*2d610*/  STL.64 [R1+0x1d20], R12 ;  /* 0x001d200c01007387 */ /* 0x000fe40000100a00 */
[----:B------:R-:W-:Y:S01]  /*2d620*/  STL [R1+0x1abc], R22 ;  /* 0x001abc1601007387 */ /* 0x000fe20000100800 */
[----:B-1----:R-:W-:Y:S01]  /*2d630*/  STL.64 [R1], R8 ;  /* 0x0000000801007387 */ /* 0x002fe20000100a00 */
[----:B------:R-:W-:Y:S02]  /*2d640*/  STL.64 [R1+0x8], R10 ;  /* 0x0000080a01007387 */ /* 0x000fe40000100a00 */
[----:B------:R1:W-:Y:S02]  /*2d650*/  STL.64 [R1+0x1cd8], R8 ;  /* 0x001cd80801007387 */ /* 0x0003e40000100a00 */
[----:B-1----:R-:W4:Y:S01]  /*2d660*/  LDL.LU R8, [R1+0x210] ;  /* 0x0002100001087983 */ /* 0x002f220000300800 */
[----:B------:R-:W4:Y:S02]  /*2d670*/  LDL.LU R9, [R1+0x214] ;  /* 0x0002140001097983 */ /* 0x000f240000300800 */
[----:B------:R-:W2:Y:S02]  /*2d680*/  LDL.LU R10, [R1+0x218] ;  /* 0x00021800010a7983 */ /* 0x000ea40000300800 */
[----:B------:R-:W2:Y:S01]  /*2d690*/  LDL.LU R11, [R1+0x21c] ;  /* 0x00021c00010b7983 */ /* 0x000ea20000300800 */
[----:B------:R-:W3:Y:S04]  /*2d6a0*/  LDL.64 R12, [R1+0x50] ;  /* 0x00005000010c7983 */ /* 0x000ee80000100a00 */
[----:B--2---:R-:W-:Y:S01]  /*2d6b0*/  STL.64 [R1+0x1ce8], R10 ;  /* 0x001ce80a01007387 */ /* 0x004fe20000100a00 */
[----:B----4-:R1:W-:Y:S02]  /*2d6c0*/  STL.64 [R1+0x1ce0], R8 ;  /* 0x001ce00801007387 */ /* 0x0103e40000100a00 */
[----:B-1----:R-:W-:-:S02]  /*2d6d0*/  IMAD.MOV.U32 R8, RZ, RZ, R26 ;  /* 0x000000ffff087224 */ /* 0x002fc400078e001a */
[----:B------:R-:W-:-:S05]  /*2d6e0*/  IMAD.MOV.U32 R9, RZ, RZ, R3 ;  /* 0x000000ffff097224 */ /* 0x000fca00078e0003 */
[----:B------:R1:W-:Y:S04]  /*2d6f0*/  STL.64 [R1+0x1cf8], R8 ;  /* 0x001cf80801007387 */ /* 0x0003e80000100a00 */
[----:B-1----:R-:W2:Y:S01]  /*2d700*/  LDL.LU R8, [R1+0x230] ;  /* 0x0002300001087983 */ /* 0x002ea20000300800 */
[----:B------:R-:W2:Y:S02]  /*2d710*/  LDL.LU R9, [R1+0x234] ;  /* 0x0002340001097983 */ /* 0x000ea40000300800 */
[----:B------:R-:W4:Y:S02]  /*2d720*/  LDL.LU R10, [R1+0x238] ;  /* 0x00023800010a7983 */ /* 0x000f240000300800 */
[----:B------:R-:W4:Y:S02]  /*2d730*/  LDL.LU R11, [R1+0x23c] ;  /* 0x00023c00010b7983 */ /* 0x000f240000300800 */
[----:B----4-:R-:W-:Y:S01]  /*2d740*/  STL.64 [R1+0x1d08], R10 ;  /* 0x001d080a01007387 */ /* 0x010fe20000100a00 */
[----:B--2---:R1:W-:Y:S03]  /*2d750*/  STL.64 [R1+0x1d00], R8 ;  /* 0x001d000801007387 */ /* 0x0043e60000100a00 */
[----:B-1----:R-:W2:Y:S04]  /*2d760*/  LDL.64 R8, [R1+0x40] ;  /* 0x0000400001087983 */ /* 0x002ea80000100a00 */
[----:B--2---:R1:W-:Y:S04]  /*2d770*/  STL.64 [R1+0x1d28], R8 ;  /* 0x001d280801007387 */ /* 0x0043e80000100a00 */
[----:B-1----:R-:W2:Y:S01]  /*2d780*/  LDL.LU R8, [R1+0x250] ;  /* 0x0002500001087983 */ /* 0x002ea20000300800 */
[----:B------:R-:W2:Y:S02]  /*2d790*/  LDL.LU R9, [R1+0x254] ;  /* 0x0002540001097983 */ /* 0x000ea40000300800 */
[----:B------:R-:W2:Y:S02]  /*2d7a0*/  LDL.LU R10, [R1+0x258] ;  /* 0x00025800010a7983 */ /* 0x000ea40000300800 */
[----:B------:R-:W2:Y:S01]  /*2d7b0*/  LDL.LU R11, [R1+0x25c] ;  /* 0x00025c00010b7983 */ /* 0x000ea20000300800 */
[----:B------:R-:W-:Y:S01]  /*2d7c0*/  STL.64 [R1+0x18], R18 ;  /* 0x0000181201007387 */ /* 0x000fe20000100a00 */
[----:B------:R3:W-:Y:S02]  /*2d7d0*/  STL.64 [R1+0x1cf0], R16 ;  /* 0x001cf01001007387 */ /* 0x0007e40000100a00 */
[----:B---3--:R-:W-:-:S02]  /*2d7e0*/  IMAD.MOV.U32 R16, RZ, RZ, R24 ;  /* 0x000000ffff107224 */ /* 0x008fc400078e0018 */
[----:B------:R-:W-:Y:S01]  /*2d7f0*/  IMAD.MOV.U32 R17, RZ, RZ, R25 ;  /* 0x000000ffff117224 */ /* 0x000fe200078e0019 */
[----:B------:R-:W3:Y:S01]  /*2d800*/  LDL.LU R24, [R1+0x1d34] ;  /* 0x001d340001187983 */ /* 0x000ee20000300800 */
[----:B------:R-:W4:Y:S02]  /*2d810*/  LDL.LU R25, [R1+0x1d30] ;  /* 0x001d300001197983 */ /* 0x000f240000300800 */
[----:B------:R-:W2:Y:S02]  /*2d820*/  LDL.LU R18, [R1+0x228] ;  /* 0x0002280001127983 */ /* 0x000ea40000300800 */
[----:B------:R-:W2:Y:S02]  /*2d830*/  LDL.LU R19, [R1+0x22c] ;  /* 0x00022c0001137983 */ /* 0x000ea40000300800 */
[----:B--2---:R4:W-:Y:S02]  /*2d840*/  STL.64 [R1+0x1d18], R18 ;  /* 0x001d181201007387 */ /* 0x0049e40000100a00 */
[----:B----4-:R-:W-:-:S02]  /*2d850*/  IMAD.MOV.U32 R18, RZ, RZ, R25 ;  /* 0x000000ffff127224 */ /* 0x010fc400078e0019 */
[----:B---3--:R-:W-:Y:S02]  /*2d860*/  IMAD.MOV.U32 R19, RZ, RZ, R24 ;  /* 0x000000ffff137224 */ /* 0x008fe400078e0018 */
[----:B------:R-:W1:Y:S01]  /*2d870*/  LDSM.16.M88.4 R24, [R29+0x38100] ;  /* 0x038100001d18783b */ /* 0x000e620000000200 */
[----:B------:R-:W-:Y:S03]  /*2d880*/  HMMA.1688.F32.TF32 R8, R4, R12, R8 ;  /* 0x0000000c0408723c */ /* 0x000fe60000081008 */
[----:B------:R2:W-:Y:S04]  /*2d890*/  STL.64 [R1+0x1d10], R16 ;  /* 0x001d101001007387 */ /* 0x0005e80000100a00 */
[----:B--2---:R-:W2:Y:S01]  /*2d8a0*/  LDL.LU R16, [R1+0x240] ;  /* 0x0002400001107983 */ /* 0x004ea20000300800 */
[----:B------:R-:W2:Y:S02]  /*2d8b0*/  LDL.LU R17, [R1+0x244] ;  /* 0x0002440001117983 */ /* 0x000ea40000300800 */
[----:B------:R-:W-:Y:S01]  /*2d8c0*/  STL [R1+0x1ab8], R23 ;  /* 0x001ab81701007387 */ /* 0x000fe20000100800 */
[----:B-1----:R-:W-:Y:S01]  /*2d8d0*/  STL.64 [R1+0x1cd0], R26 ;  /* 0x001cd01a01007387 */ /* 0x002fe20000100a00 */
[----:B------:R1:W-:Y:S03]  /*2d8e0*/  STL.64 [R1+0x1cc8], R24 ;  /* 0x001cc81801007387 */ /* 0x0003e60000100a00 */
[----:B-1----:R-:W3:Y:S01]  /*2d8f0*/  LDL.LU R24, [R1+0x200] ;  /* 0x0002000001187983 */ /* 0x002ee20000300800 */
[----:B------:R-:W3:Y:S02]  /*2d900*/  LDL.LU R25, [R1+0x204] ;  /* 0x0002040001197983 */ /* 0x000ee40000300800 */
[----:B------:R-:W3:Y:S02]  /*2d910*/  LDL.LU R26, [R1+0x208] ;  /* 0x00020800011a7983 */ /* 0x000ee40000300800 */
[----:B------:R-:W3:Y:S01]  /*2d920*/  LDL.LU R27, [R1+0x20c] ;  /* 0x00020c00011b7983 */ /* 0x000ee20000300800 */
[----:B------:R-:W-:Y:S02]  /*2d930*/  STL [R1+0x15d8], R29 ;  /* 0x0015d81d01007387 */ /* 0x000fe40000100800 */
[----:B------:R1:W-:Y:S02]  /*2d940*/  STL.64 [R1+0x250], R8 ;  /* 0x0002500801007387 */ /* 0x0003e40000100a00 */
[----:B------:R-:W-:Y:S01]  /*2d950*/  STL.64 [R1+0x258], R10 ;  /* 0x0002580a01007387 */ /* 0x000fe20000100a00 */
[----:B-1----:R-:W2:Y:S01]  /*2d960*/  LDL.LU.64 R8, [R1+0x1d28] ;  /* 0x001d280001087983 */ /* 0x002ea20000300a00 */
[----:B------:R-:W-:-:S02]  /*2d970*/  IMAD.MOV.U32 R29, RZ, RZ, R12 ;  /* 0x000000ffff1d7224 */ /* 0x000fc400078e000c */
[----:B------:R-:W-:Y:S02]  /*2d980*/  IMAD.MOV.U32 R15, RZ, RZ, R13 ;  /* 0x000000ffff0f7224 */ /* 0x000fe400078e000d */
[----:B------:R-:W4:Y:S01]  /*2d990*/  LDL.LU.64 R12, [R1+0x1d20] ;  /* 0x001d2000010c7983 */ /* 0x000f220000300a00 */
        /* <DEDUP_REMOVED lines=8> */
[----:B------:R-:W4:Y:S02]  /*2da20*/  LDL.LU.64 R10, [R1+0x1d08] ;  /* 0x001d0800010a7983 */ /* 0x000f240000300a00 */
[----:B------:R-:W4:Y:S02]  /*2da30*/  LDL.LU.64 R8, [R1+0x1d00] ;  /* 0x001d000001087983 */ /* 0x000f240000300a00 */
[C---:B----4-:R-:W-:Y:S11]  /*2da40*/  HMMA.1688.F32.TF32 R8, R4.reuse, R12, R8 ;  /* 0x0000000c0408723c */ /* 0x050ff60000081008 */
[----:B------:R-:W-:Y:S11]  /*2da50*/  @!UPT UIADD3 URZ, URZ, URZ, URZ ;  /* 0x0000003f3f3ff290 */ /* 0x000ff6000fffe03f */
[----:B------:R-:W-:Y:S01]  /*2da60*/  @!UPT UIADD3 URZ, URZ, URZ, URZ ;  /* 0x0000003f3f3ff290 */ /* 0x000fe2000fffe03f */
[----:B------:R1:W-:Y:S01]  /*2da70*/  STL.64 [R1+0x230], R8 ;  /* 0x0002300801007387 */ /* 0x0003e20000100a00 */
[----:B------:R2:W-:Y:S03]  /*2da80*/  STL.64 [R1+0x238], R10 ;  /* 0x0002380a01007387 */ /* 0x0005e60000100a00 */
[----:B-1----:R-:W2:Y:S01]  /*2da90*/  LDL.LU.64 R8, [R1+0x1cf8] ;  /* 0x001cf80001087983 */ /* 0x002ea20000300a00 */
[----:B------:R-:W-:Y:S01]  /*2daa0*/  STL.64 [R1+0x1c80], R12 ;  /* 0x001c800c01007387 */ /* 0x000fe20000100a00 */
[C---:B--2---:R-:W-:Y:S02]  /*2dab0*/  HMMA.1688.F32.TF32 R8, R4.reuse, R8, R16 ;  /* 0x000000080408723c */ /* 0x044fe40000081010 */
[----:B------:R-:W2:Y:S11]  /*2dac0*/  LDL.LU.64 R16, [R1+0x1cf0] ;  /* 0x001cf00001107983 */ /* 0x000eb60000300a00 */
[----:B------:R-:W-:Y:S10]  /*2dad0*/  @!UPT UIADD3 URZ, URZ, URZ, URZ ;  /* 0x0000003f3f3ff290 */ /* 0x000ff4000fffe03f */
[----:B------:R-:W-:Y:S01]  /*2dae0*/  STL.64 [R1+0x220], R8 ;  /* 0x0002200801007387 */ /* 0x000fe20000100a00 */
[----:B------:R1:W-:Y:S03]  /*2daf0*/  STL.64 [R1+0x228], R10 ;  /* 0x0002280a01007387 */ /* 0x0003e60000100a00 */
[----:B-1----:R-:W2:Y:S01]  /*2db00*/  LDL.LU.64 R10, [R1+0x1ce8] ;  /* 0x001ce800010a7983 */ /* 0x002ea20000300a00 */
[----:B------:R-:W2:Y:S02]  /*2db10*/  LDL.LU.64 R8, [R1+0x1ce0] ;  /* 0x001ce00001087983 */ /* 0x000ea40000300a00 */
[C---:B--2---:R-:W-:Y:S11]  /*2db20*/  HMMA.1688.F32.TF32 R8, R4.reuse, R16, R8 ;  /* 0x000000100408723c */ /* 0x044ff60000081008 */
[----:B------:R-:W-:Y:S11]  /*2db30*/  @!UPT UIADD3 URZ, URZ, URZ, URZ ;  /* 0x0000003f3f3ff290 */ /* 0x000ff6000fffe03f */
[----:B------:R-:W-:Y:S01]  /*2db40*/  @!UPT UIADD3 URZ, URZ, URZ, URZ ;  /* 0x0000003f3f3ff290 */ /* 0x000fe2000fffe03f */
[----:B------:R1:W-:Y:S01]  /*2db50*/  STL.64 [R1+0x210], R8 ;  /* 0x0002100801007387 */ /* 0x0003e20000100a00 */
[----:B------:R-:W-:Y:S03]  /*2db60*/  STL.64 [R1+0x218], R10 ;  /* 0x0002180a01007387 */ /* 0x000fe60000100a00 */
[----:B-1----:R-:W3:Y:S01]  /*2db70*/  LDL.LU.64 R8, [R1+0x1cd8] ;  /* 0x001cd80001087983 */ /* 0x002ee20000300a00 */
[----:B------:R1:W-:Y:S03]  /*2db80*/  STL.64 [R1+0x1c68], R16 ;  /* 0x001c681001007387 */ /* 0x0003e60000100a00 */
[----:B-1----:R-:W2:Y:S01]  /*2db90*/  LDL.LU R16, [R1+0x1e0] ;  /* 0x0001e00001107983 */ /* 0x002ea20000300800 */
[----:B------:R-:W2:Y:S02]  /*2dba0*/  LDL.LU R17, [R1+0x1e4] ;  /* 0x0001e40001117983 */ /* 0x000ea40000300800 */
[----:B------:R-:W2:Y:S02]  /*2dbb0*/  LDL.LU R18, [R1+0x1e8] ;  /* 0x0001e80001127983 */ /* 0x000ea40000300800 */
[----:B------:R-:W2:Y:S01]  /*2dbc0*/  LDL.LU R19, [R1+0x1ec] ;  /* 0x0001ec0001137983 */ /* 0x000ea20000300800 */
[----:B---3--:R-:W-:Y:S01]  /*2dbd0*/  HMMA.1688.F32.TF32 R24, R4, R8, R24 ;  /* 0x000000080418723c */ /* 0x008fe20000081018 */
[----:B------:R-:W-:-:S02]  /*2dbe0*/  IMAD.MOV.U32 R14, RZ, RZ, R8 ;  /* 0x000000ffff0e7224 */ /* 0x000fc400078e0008 */
[----:B------:R-:W-:Y:S11]  /*2dbf0*/  IMAD.MOV.U32 R3, RZ, RZ, R9 ;  /* 0x000000ffff037224 */ /* 0x000ff600078e0009 */
[----:B------:R-:W-:Y:S09]  /*2dc00*/  @!UPT UIADD3 URZ, URZ, URZ, URZ ;  /* 0x0000003f3f3ff290 */ /* 0x000ff2000fffe03f */
[----:B------:R-:W-:Y:S01]  /*2dc10*/  STL.64 [R1+0x200], R24 ;  /* 0x0002001801007387 */ /* 0x000fe20000100a00 */
[----:B------:R1:W-:Y:S03]  /*2dc20*/  STL.64 [R1+0x208], R26 ;  /* 0x0002081a01007387 */ /* 0x0003e60000100a00 */
[----:B-1----:R-:W3:Y:S01]  /*2dc30*/  LDL.LU.64 R26, [R1+0x1cd0] ;  /* 0x001cd000011a7983 */ /* 0x002ee20000300a00 */
[----:B------:R-:W2:Y:S02]  /*2dc40*/  LDL.LU.64 R24, [R1+0x1cc8] ;  /* 0x001cc80001187983 */ /* 0x000ea40000300a00 */
[----:B------:R-:W4:Y:S02]  /*2dc50*/  LDL.LU.64 R10, [R1+0x1cc0] ;  /* 0x001cc000010a7983 */ /* 0x000f240000300a00 */
[----:B------:R-:W4:Y:S02]  /*2dc60*/  LDL.LU.64 R8, [R1+0x1cb8] ;  /* 0x001cb80001087983 */ /* 0x000f240000300a00 */
[----:B------:R-:W-:-:S02]  /*2dc70*/  IMAD.MOV.U32 R12, RZ, RZ, R23 ;  /* 0x000000ffff0c7224 */ /* 0x000fc400078e0017 */
[----:B------:R-:W-:Y:S01]  /*2dc80*/  IMAD.MOV.U32 R13, RZ, RZ, R22 ;  /* 0x000000ffff0d7224 */ /* 0x000fe200078e0016 */
[C---:B----4-:R-:W-:Y:S08]  /*2dc90*/  HMMA.1688.F32.TF32 R8, R4.reuse, R20, R8 ;  /* 0x000000140408723c */ /* 0x050ff00000081008 */
[----:B--2---:R-:W-:Y:S11]  /*2dca0*/  HMMA.1688.F32.TF32 R4, R4, R24, R16 ;  /* 0x000000180404723c */ /* 0x004ff60000081010 */
[----:B------:R-:W-:Y:S04]  /*2dcb0*/  @!UPT UIADD3 URZ, URZ, URZ, URZ ;  /* 0x0000003f3f3ff290 */ /* 0x000fe8000fffe03f */
[----:B------:R-:W-:Y:S01]  /*2dcc0*/  STL.64 [R1+0x1f0], R8 ;  /* 0x0001f00801007387 */ /* 0x000fe20000100a00 */
[----:B------:R1:W-:Y:S03]  /*2dcd0*/  STL.64 [R1+0x1f8], R10 ;  /* 0x0001f80a01007387 */ /* 0x0003e60000100a00 */
[----:B-1----:R-:W2:Y:S01]  /*2dce0*/  LDL.LU.64 R10, [R1+0x1cb0] ;  /* 0x001cb000010a7983 */ /* 0x002ea20000300a00 */
[----:B------:R-:W2:Y:S02]  /*2dcf0*/  LDL.LU.64 R8, [R1+0x1ca8] ;  /* 0x001ca80001087983 */ /* 0x000ea40000300a00 */
[----:B------:R1:W-:Y:S02]  /*2dd00*/  STL.64 [R1+0x1c88], R20 ;  /* 0x001c881401007387 */ /* 0x0003e40000100a00 */
[----:B------:R-:W4:Y:S01]  /*2dd10*/  LDL.LU R16, [R1+0x1a0] ;  /* 0x0001a00001107983 */ /* 0x000f220000300800 */
[----:B------:R-:W-:Y:S01]  /*2dd20*/  STL.64 [R1+0x1e0], R4 ;  /* 0x0001e00401007387 */ /* 0x000fe20000100a00 */
[----:B------:R-:W-:Y:S02]  /*2dd30*/  STL.64 [R1+0x1e8], R6 ;  /* 0x0001e80601007387 */ /* 0x000fe40000100a00 */
[----:B------:R-:W4:Y:S02]  /*2dd40*/  LDL.LU R17, [R1+0x1a4] ;  /* 0x0001a40001117983 */ /* 0x000f240000300800 */
[----:B------:R-:W2:Y:S01]  /*2dd50*/  LDL.LU R18, [R1+0x1a8] ;  /* 0x0001a80001127983 */ /* 0x000ea20000300800 */
[----:B------:R-:W2:Y:S01]  /*2dd60*/  LDL.LU R19, [R1+0x1ac] ;  /* 0x0001ac0001137983 */ /* 0x000ea20000300800 */
[----:B------:R-:W-:Y:S03]  /*2dd70*/  STL.64 [R1+0x1c90], R12 ;  /* 0x001c900c01007387 */ /* 0x000fe60000100a00 */
[----:B-1----:R-:W2:Y:S01]  /*2dd80*/  LDL.LU R20, [R1+0x1c0] ;  /* 0x0001c00001147983 */ /* 0x002ea20000300800 */
[----:B------:R-:W2:Y:S02]  /*2dd90*/  LDL.LU R21, [R1+0x1c4] ;  /* 0x0001c40001157983 */ /* 0x000ea40000300800 */
[----:B------:R-:W2:Y:S02]  /*2dda0*/  LDL.LU R22, [R1+0x1c8] ;  /* 0x0001c80001167983 */ /* 0x000ea40000300800 */
[----:B------:R-:W2:Y:S02]  /*2ddb0*/  LDL.LU R23, [R1+0x1cc] ;  /* 0x0001cc0001177983 */ /* 0x000ea40000300800 */
[----:B--2---:R-:W-:Y:S01]  /*2ddc0*/  STL.64 [R1+0x1ca0], R22 ;  /* 0x001ca01601007387 */ /* 0x004fe20000100a00 */
[----:B------:R1:W-:Y:S03]  /*2ddd0*/  STL.64 [R1+0x1c98], R20 ;  /* 0x001c981401007387 */ /* 0x0003e60000100a00 */
[----:B-1----:R-:W2:Y:S01]  /*2dde0*/  LDL.LU R20, [R1+0x1d0] ;  /* 0x0001d00001147983 */ /* 0x002ea20000300800 */
[----:B------:R-:W2:Y:S02]  /*2ddf0*/  LDL.LU R21, [R1+0x1d4] ;  /* 0x0001d40001157983 */ /* 0x000ea40000300800 */
[----:B------:R-:W2:Y:S02]  /*2de00*/  LDL.LU R22, [R1+0x1d8] ;  /* 0x0001d80001167983 */ /* 0x000ea40000300800 */
[----:B------:R-:W2:Y:S01]  /*2de10*/  LDL.LU R23, [R1+0x1dc] ;  /* 0x0001dc0001177983 */ /* 0x000ea20000300800 */
[----:B------:R-:W-:Y:S01]  /*2de20*/  STL.64 [R1+0x1c78], R18 ;  /* 0x001c781201007387 */ /* 0x000fe20000100a00 */
[----:B----4-:R1:W-:Y:S03]  /*2de30*/  STL.64 [R1+0x1c70], R16 ;  /* 0x001c701001007387 */ /* 0x0103e60000100a00 */
[----:B-1----:R-:W4:Y:S01]  /*2de40*/  LDL.LU R16, [R1+0x1b0] ;  /* 0x0001b00001107983 */ /* 0x002f220000300800 */
[----:B------:R-:W4:Y:S02]  /*2de50*/  LDL.LU R17, [R1+0x1b4] ;  /* 0x0001b40001117983 */ /* 0x000f240000300800 */
[----:B------:R-:W4:Y:S02]  /*2de60*/  LDL.LU R18, [R1+0x1b8] ;  /* 0x0001b80001127983 */ /* 0x000f240000300800 */
[----:B------:R-:W4:Y:S01]  /*2de70*/  LDL.LU R19, [R1+0x1bc] ;  /* 0x0001bc0001137983 */ /* 0x000f220000300800 */
[----:B---3--:R-:W-:Y:S01]  /*2de80*/  STL.64 [R1+0x1c38], R26 ;  /* 0x001c381a01007387 */ /* 0x008fe20000100a00 */
[----:B------:R1:W-:Y:S03]  /*2de90*/  STL.64 [R1+0x1c30], R24 ;  /* 0x001c301801007387 */ /* 0x0003e60000100a00 */
[----:B-1----:R-:W3:Y:S01]  /*2dea0*/  LDL.LU R24, [R1+0x170] ;  /* 0x0001700001187983 */ /* 0x002ee20000300800 */
[----:B------:R-:W3:Y:S02]  /*2deb0*/  LDL.LU R25, [R1+0x174] ;  /* 0x0001740001197983 */ /* 0x000ee40000300800 */
[----:B------:R-:W2:Y:S02]  /*2dec0*/  LDL.LU R26, [R1+0x178] ;  /* 0x00017800011a7983 */ /* 0x000ea40000300800 */
[----:B------:R-:W2:Y:S02]  /*2ded0*/  LDL.LU R27, [R1+0x17c] ;  /* 0x00017c00011b7983 */ /* 0x000ea40000300800 */
[----:B------:R-:W-:-:S02]  /*2dee0*/  IMAD.MOV.U32 R12, RZ, RZ, R29 ;  /* 0x000000ffff0c7224 */ /* 0x000fc400078e001d */
[----:B------:R-:W-:Y:S01]  /*2def0*/  IMAD.MOV.U32 R13, RZ, RZ, R15 ;  /* 0x000000ffff0d7224 */ /* 0x000fe200078e000f */
[----:B--2---:R-:W-:Y:S01]  /*2df00*/  STL.64 [R1+0x1c48], R26 ;  /* 0x001c481a01007387 */ /* 0x004fe20000100a00 */
[----:B---3--:R1:W-:Y:S02]  /*2df10*/  STL.64 [R1+0x1c40], R24 ;  /* 0x001c401801007387 */ /* 0x0083e40000100a00 */
[----:B-1----:R-:W-:Y:S02]  /*2df20*/  IMAD.MOV.U32 R24, RZ, RZ, R14 ;  /* 0x000000ffff187224 */ /* 0x002fe400078e000e */
[----:B------:R-:W-:-:S05]  /*2df30*/  IMAD.MOV.U32 R25, RZ, RZ, R3 ;  /* 0x000000ffff197224 */ /* 0x000fca00078e0003 */
[----:B------:R1:W-:Y:S04]  /*2df40*/  STL.64 [R1+0x1c60], R24 ;  /* 0x001c601801007387 */ /* 0x0003e80000100a00 */
[----:B-1----:R-:W2:Y:S01]  /*2df50*/  LDL.LU R24, [R1+0x190] ;  /* 0x0001900001187983 */ /* 0x002ea20000300800 */
[----:B------:R-:W2:Y:S02]  /*2df60*/  LDL.LU R25, [R1+0x194] ;  /* 0x0001940001197983 */ /* 0x000ea40000300800 */
[----:B------:R-:W2:Y:S02]  /*2df70*/  LDL.LU R26, [R1+0x198] ;  /* 0x00019800011a7983 */ /* 0x000ea40000300800 */
[----:B------:R-:W2:Y:S01]  /*2df80*/  LDL.LU R27, [R1+0x19c] ;  /* 0x00019c00011b7983 */ /* 0x000ea20000300800 */
[----:B------:R-:W3:Y:S01]  /*2df90*/  LDL.LU R4, [R1+0x160] ;  /* 0x0001600001047983 */ /* 0x000ee20000300800 */
[----:B------:R-:W3:Y:S02]  /*2dfa0*/  LDL.LU R5, [R1+0x164] ;  /* 0x0001640001057983 */ /* 0x000ee40000300800 */
[----:B------:R-:W2:Y:S02]  /*2dfb0*/  LDL.LU R6, [R1+0x168] ;  /* 0x0001680001067983 */ /* 0x000ea40000300800 */
[----:B------:R-:W2:Y:S01]  /*2dfc0*/  LDL.LU R7, [R1+0x16c] ;  /* 0x00016c0001077983 */ /* 0x000ea20000300800 */
[C---:B------:R-:W-:Y:S01]  /*2dfd0*/  HMMA.1688.F32.TF32 R12, R8.reuse, R12, R20 ;  /* 0x0000000c080c723c */ /* 0x040fe20000081014 */
[----:B--2---:R-:W-:Y:S01]  /*2dfe0*/  STL.64 [R1+0x1c58], R6 ;  /* 0x001c580601007387 */ /* 0x004fe20000100a00 */
[----:B---3--:R1:W-:Y:S03]  /*2dff0*/  STL.64 [R1+0x1c50], R4 ;  /* 0x001c500401007387 */ /* 0x0083e60000100a00 */
[----:B-1----:R-:W2:Y:S01]  /*2e000*/  LDL.LU R4, [R1+0x180] ;  /* 0x0001800001047983 */ /* 0x002ea20000300800 */
[----:B------:R-:W2:Y:S02]  /*2e010*/  LDL.LU R5, [R1+0x184] ;  /* 0x0001840001057983 */ /* 0x000ea40000300800 */
[----:B------:R-:W2:Y:S02]  /*2e020*/  LDL.LU R6, [R1+0x188] ;  /* 0x0001880001067983 */ /* 0x000ea40000300800 */
[----:B------:R-:W2:Y:S01]  /*2e030*/  LDL.LU R7, [R1+0x18c] ;  /* 0x00018c0001077983 */ /* 0x000ea20000300800 */
[----:B------:R-:W3:Y:S01]  /*2e040*/  LDL.LU.64 R22, [R1+0x1ca0] ;  /* 0x001ca00001167983 */ /* 0x000ee20000300a00 */
[----:B------:R-:W3:Y:S11]  /*2e050*/  LDL.LU.64 R20, [R1+0x1c98] ;  /* 0x001c980001147983 */ /* 0x000ef60000300a00 */
[----:B------:R1:W-:Y:S02]  /*2e060*/  STL.64 [R1+0x1d0], R12 ;  /* 0x0001d00c01007387 */ /* 0x0003e40000100a00 */
[----:B------:R3:W-:Y:S01]  /*2e070*/  STL.64 [R1+0x1d8], R14 ;  /* 0x0001d80e01007387 */ /* 0x0007e20000100a00 */
[----:B-1----:R-:W3:Y:S02]  /*2e080*/  LDL.LU.64 R12, [R1+0x1c90] ;  /* 0x001c9000010c7983 */ /* 0x002ee40000300a00 */
[C---:B---3--:R-:W-:Y:S02]  /*2e090*/  HMMA.1688.F32.TF32 R12, R8.reuse, R12, R20 ;  /* 0x0000000c080c723c */ /* 0x048fe40000081014 */
[----:B------:R-:W3:Y:S11]  /*2e0a0*/  LDL.LU.64 R20, [R1+0x1c88] ;  /* 0x001c880001147983 */ /* 0x000ef60000300a00 */
[----:B------:R-:W-:Y:S10]  /*2e0b0*/  @!UPT UIADD3 URZ, URZ, URZ, URZ ;  /* 0x0000003f3f3ff290 */ /* 0x000ff4000fffe03f */
[----:B------:R1:W-:Y:S01]  /*2e0c0*/  STL.64 [R1+0x1c0], R12 ;  /* 0x0001c00c01007387 */ /* 0x0003e20000100a00 */
[----:B------:R-:W-:Y:S03]  /*2e0d0*/  STL.64 [R1+0x1c8], R14 ;  /* 0x0001c80e01007387 */ /* 0x000fe60000100a00 */
[----:B-1----:R-:W4:Y:S02]  /*2e0e0*/  LDL.LU.64 R12, [R1+0x1c80] ;  /* 0x001c8000010c7983 */ /* 0x002f240000300a00 */
[C---:B----4-:R-:W-:Y:S11]  /*2e0f0*/  HMMA.1688.F32.TF32 R16, R8.reuse, R12, R16 ;  /* 0x0000000c0810723c */ /* 0x050ff60000081010 */
[----:B------:R-:W-:Y:S11]  /*2e100*/  @!UPT UIADD3 URZ, URZ, URZ, URZ ;  /* 0x0000003f3f3ff290 */ /* 0x000ff6000fffe03f */
[----:B------:R-:W-:Y:S01]  /*2e110*/  @!UPT UIADD3 URZ, URZ, URZ, URZ ;  /* 0x0000003f3f3ff290 */ /* 0x000fe2000fffe03f */
[----:B------:R1:W-:Y:S01]  /*2e120*/  STL.64 [R1+0x1b0], R16 ;  /* 0x0001b01001007387 */ /* 0x0003e20000100a00 */
[----:B------:R-:W-:Y:S02]  /*2e130*/  IMAD.MOV.U32 R22, RZ, RZ, R18 ;  /* 0x000000ffff167224 */ /* 0x000fe400078e0012 */
[----:B------:R-:W-:Y:S02]  /*2e140*/  IMAD.MOV.U32 R23, RZ, RZ, R19 ;  /* 0x000000ffff177224 */ /* 0x000fe400078e0013 */
[----:B------:R-:W4:Y:S04]  /*2e150*/  LDL.LU.64 R18, [R1+0x1c78] ;  /* 0x001c780001127983 */ /* 0x000f280000300a00 */
[----:B-1----:R-:W4:Y:S01]  /*2e160*/  LDL.LU.64 R16, [R1+0x1c70] ;  /* 0x001c700001107983 */ /* 0x002f220000300a00 */
[----:B------:R1:W-:Y:S03]  /*2e170*/  STL.64 [R1+0x1c18], R12 ;  /* 0x001c180c01007387 */ /* 0x0003e60000100a00 */
[----:B-1----:R-:W2:Y:S04]  /*2e180*/  LDL.LU.64 R12, [R1+0x40] ;  /* 0x00004000010c7983 */ /* 0x002ea80000300a00 */
[----:B--2---:R1:W-:Y:S04]  /*2e190*/  STL.64 [R1+0x1c20], R12 ;  /* 0x001c200c01007387 */ /* 0x0043e80000100a00 */
[----:B-1----:R-:W4:Y:S02]  /*2e1a0*/  LDL.LU.64 R12, [R1+0x20] ;  /* 0x00002000010c7983 */ /* 0x002f240000300a00 */
[C---:B----4-:R-:W-:Y:S11]  /*2e1b0*/  HMMA.1688.F32.TF32 R16, R8.reuse, R12, R16 ;  /* 0x0000000c0810723c */ /* 0x050ff60000081010 */
[----:B------:R-:W-:Y:S11]  /*2e1c0*/  @!UPT UIADD3 URZ, URZ, URZ, URZ ;  /* 0x0000003f3f3ff290 */ /* 0x000ff6000fffe03f */
[----:B------:R-:W-:Y:S01]  /*2e1d0*/  @!UPT UIADD3 URZ, URZ, URZ, URZ ;  /* 0x0000003f3f3ff290 */ /* 0x000fe2000fffe03f */
[----:B------:R1:W-:Y:S01]  /*2e1e0*/  STL.64 [R1+0x1a0], R16 ;  /* 0x0001a01001007387 */ /* 0x0003e20000100a00 */
[----:B------:R-:W-:Y:S03]  /*2e1f0*/  STL.64 [R1+0x1a8], R18 ;  /* 0x0001a81201007387 */ /* 0x000fe60000100a00 */
[----:B-1----:R-:W2:Y:S01]  /*2e200*/  LDL.LU.64 R16, [R1+0x1c68] ;  /* 0x001c680001107983 */ /* 0x002ea20000300a00 */
[----:B------:R-:W-:Y:S02]  /*2e210*/  IMAD.MOV.U32 R3, RZ, RZ, R12 ;  /* 0x000000ffff037224 */ /* 0x000fe400078e000c */
[----:B------:R-:W-:Y:S02]  /*2e220*/  IMAD.MOV.U32 R29, RZ, RZ, R13 ;  /* 0x000000ffff1d7224 */ /* 0x000fe400078e000d */
[----:B------:R-:W2:Y:S02]  /*2e230*/  LDL.LU.64 R12, [R1+0x50] ;  /* 0x00005000010c7983 */ /* 0x000ea40000300a00 */
[C---:B--2---:R-:W-:Y:S11]  /*2e240*/  HMMA.1688.F32.TF32 R24, R8.reuse, R16, R24 ;  /* 0x000000100818723c */ /* 0x044ff60000081018 */
[----:B------:R-:W-:Y:S11]  /*2e250*/  @!UPT UIADD3 URZ, URZ, URZ, URZ ;  /* 0x0000003f3f3ff290 */ /* 0x000ff6000fffe03f */
[----:B------:R-:W-:Y:S01]  /*2e260*/  @!UPT UIADD3 URZ, URZ, URZ, URZ ;  /* 0x0000003f3f3ff290 */ /* 0x000fe2000fffe03f */
[----:B------:R1:W-:Y:S01]  /*2e270*/  STL.64 [R1+0x190], R24 ;  /* 0x0001901801007387 */ /* 0x0003e20000100a00 */
[----:B------:R-:W-:Y:S03]  /*2e280*/  STL.64 [R1+0x198], R26 ;  /* 0x0001981a01007387 */ /* 0x000fe60000100a00 */
[----:B-1----:R-:W2:Y:S01]  /*2e290*/  LDL.LU.64 R24, [R1+0x1c60] ;  /* 0x001c600001187983 */ /* 0x002ea20000300a00 */
[----:B------:R1:W-:Y:S03]  /*2e2a0*/  STL.64 [R1+0x1c28], R16 ;  /* 0x001c281001007387 */ /* 0x0003e60000100a00 */
[----:B-1----:R-:W2:Y:S01]  /*2e2b0*/  LDL.LU R16, [R1+0x150] ;  /* 0x0001500001107983 */ /* 0x002ea20000300800 */
[----:B------:R-:W2:Y:S02]  /*2e2c0*/  LDL.LU R17, [R1+0x154] ;  /* 0x0001540001117983 */ /* 0x000ea40000300800 */
[----:B------:R-:W2:Y:S02]  /*2e2d0*/  LDL.LU R18, [R1+0x158] ;  /* 0x0001580001127983 */ /* 0x000ea40000300800 */
[----:B------:R-:W2:Y:S02]  /*2e2e0*/  LDL.LU R19, [R1+0x15c] ;  /* 0x00015c0001137983 */ /* 0x000ea40000300800 */
[C---:B--2---:R-:W-:Y:S01]  /*2e2f0*/  HMMA.1688.F32.TF32 R24, R8.reuse, R24, R4 ;  /* 0x000000180818723c */ /* 0x044fe20000081004 */
[----:B------:R-:W2:Y:S01]  /*2e300*/  LDL.LU.64 R6, [R1+0x1c58] ;  /* 0x001c580001067983 */ /* 0x000ea20000300a00 */
[----:B------:R-:W2:Y:S11]  /*2e310*/  LDL.LU.64 R4, [R1+0x1c50] ;  /* 0x001c500001047983 */ /* 0x000eb60000300a00 */
[----:B------:R-:W-:Y:S10]  /*2e320*/  @!UPT UIADD3 URZ, URZ, URZ, URZ ;  /* 0x0000003f3f3ff290 */ /* 0x000ff4000fffe03f */
[----:B------:R-:W-:Y:S01]  /*2e330*/  STL.64 [R1+0x180], R24 ;  /* 0x0001801801007387 */ /* 0x000fe20000100a00 */
[----:B------:R1:W-:Y:S03]  /*2e340*/  STL.64 [R1+0x188], R26 ;  /* 0x0001881a01007387 */ /* 0x0003e60000100a00 */
[----:B-1----:R-:W3:Y:S01]  /*2e350*/  LDL.LU.64 R26, [R1+0x1c48] ;  /* 0x001c4800011a7983 */ /* 0x002ee20000300a00 */
[----:B------:R-:W3:Y:S02]  /*2e360*/  LDL.LU.64 R24, [R1+0x1c40] ;  /* 0x001c400001187983 */ /* 0x000ee40000300a00 */
[C---:B---3--:R-:W-:Y:S11]  /*2e370*/  HMMA.1688.F32.TF32 R24, R8.reuse, R20, R24 ;  /* 0x000000140818723c */ /* 0x048ff60000081018 */
[----:B------:R-:W-:Y:S11]  /*2e380*/  @!UPT UIADD3 URZ, URZ, URZ, URZ ;  /* 0x0000003f3f3ff290 */ /* 0x000ff6000fffe03f */
[----:B------:R-:W-:Y:S01]  /*2e390*/  @!UPT UIADD3 URZ, URZ, URZ, URZ ;  /* 0x0000003f3f3ff290 */ /* 0x000fe2000fffe03f */
[----:B------:R-:W-:Y:S01]  /*2e3a0*/  STL.64 [R1+0x170], R24 ;  /* 0x0001701801007387 */ /* 0x000fe20000100a00 */
[----:B------:R1:W-:Y:S03]  /*2e3b0*/  STL.64 [R1+0x178], R26 ;  /* 0x0001781a01007387 */ /* 0x0003e60000100a00 */
[----:B-1----:R-:W3:Y:S01]  /*2e3c0*/  LDL.LU.64 R26, [R1+0x1c38] ;  /* 0x001c3800011a7983 */ /* 0x002ee20000300a00 */
[----:B------:R-:W2:Y:S02]  /*2e3d0*/  LDL.LU.64 R24, [R1+0x1c30] ;  /* 0x001c300001187983 */ /* 0x000ea40000300a00 */
[----:B------:R-:W-:Y:S02]  /*2e3e0*/  STL.64 [R1+0x1be0], R22 ;  /* 0x001be01601007387 */ /* 0x000fe40000100a00 */
[----:B------:R1:W-:Y:S02]  /*2e3f0*/  STL.64 [R1+0x1bd8], R20 ;  /* 0x001bd81401007387 */ /* 0x0003e40000100a00 */
[----:B-1----:R-:W3:Y:S01]  /*2e400*/  LDL.LU R20, [R1+0x120] ;  /* 0x0001200001147983 */ /* 0x002ee20000300800 */
[----:B--2---:R-:W-:Y:S03]  /*2e410*/  HMMA.1688.F32.TF32 R4, R8, R24, R4 ;  /* 0x000000180804723c */ /* 0x004fe60000081004 */
[----:B------:R-:W-:Y:S04]  /*2e420*/  LDS R10, [R0+0x88980] ;  /* 0x08898000000a7984 */ /* 0x000fe80000000800 */
[----:B------:R-:W1:Y:S04]  /*2e430*/  LDS R11, [R2+0x88980] ;  /* 0x08898000020b7984 */ /* 0x000e680000000800 */
[----:B------:R-:W-:Y:S04]  /*2e440*/  LDS R8, [R0+0x88180] ;  /* 0x0881800000087984 */ /* 0x000fe80000000800 */
[----:B------:R-:W2:Y:S08]  /*2e450*/  LDS R9, [R2+0x88180] ;  /* 0x0881800002097984 */ /* 0x000eb00000000800 */
[----:B------:R-:W-:Y:S01]  /*2e460*/  STL.64 [R1+0x160], R4 ;  /* 0x0001600401007387 */ /* 0x000fe20000100a00 */
[----:B------:R-:W-:Y:S02]  /*2e470*/  STL.64 [R1+0x168], R6 ;  /* 0x0001680601007387 */ /* 0x000fe40000100a00 */
[----:B------:R-:W-:Y:S04]  /*2e480*/  LDS R4, [R0+0x88100] ;  /* 0x0881000000047984 */ /* 0x000fe80000000800 */
[----:B------:R-:W-:Y:S01]  /*2e490*/  LDS R6, [R0+0x88900] ;  /* 0x0889000000067984 */ /* 0x000fe20000000800 */
[----:B------:R-:W-:Y:S04]  /*2e4a0*/  LDS R5, [R2+0x88100] ;  /* 0x0881000002057984 */ /* 0x000fe80000000800 */
[----:B------:R-:W2:Y:S04]  /*2e4b0*/  LDS R7, [R2+0x88900] ;  /* 0x0889000002077984 */ /* 0x000ea80000000800 */
[----:B------:R-:W4:Y:S01]  /*2e4c0*/  LDL.LU R21, [R1+0x124] ;  /* 0x0001240001157983 */ /* 0x000f220000300800 */
[----:B------:R-:W4:Y:S02]  /*2e4d0*/  LDL.LU R22, [R1+0x128] ;  /* 0x0001280001167983 */ /* 0x000f240000300800 */
[----:B------:R-:W4:Y:S02]  /*2e4e0*/  LDL.LU R23, [R1+0x12c] ;  /* 0x00012c0001177983 */ /* 0x000f240000300800 */
[----:B---3--:R-:W-:Y:S01]  /*2e4f0*/  STL.64 [R1+0x1bd0], R26 ;  /* 0x001bd01a01007387 */ /* 0x008fe20000100a00 */
[----:B------:R3:W-:Y:S04]  /*2e500*/  STL.64 [R1+0x1bc8], R24 ;  /* 0x001bc81801007387 */ /* 0x0007e80000100a00 */
[----:B---3--:R-:W3:Y:S01]  /*2e510*/  LDL.LU R24, [R1+0x130] ;  /* 0x0001300001187983 */ /* 0x008ee20000300800 */
[----:B------:R-:W3:Y:S02]  /*2e520*/  LDL.LU R25, [R1+0x134] ;  /* 0x0001340001197983 */ /* 0x000ee40000300800 */
[----:B------:R-:W3:Y:S02]  /*2e530*/  LDL.LU R26, [R1+0x138] ;  /* 0x00013800011a7983 */ /* 0x000ee40000300800 */
[----:B------:R-:W3:Y:S01]  /*2e540*/  LDL.LU R27, [R1+0x13c] ;  /* 0x00013c00011b7983 */ /* 0x000ee20000300800 */
[----:B-1----:R-:W-:Y:S01]  /*2e550*/  STL.64 [R1+0x1bc0], R10 ;  /* 0x001bc00a01007387 */ /* 0x002fe20000100a00 */
[----:B--2---:R1:W-:Y:S03]  /*2e560*/  STL.64 [R1+0x1bb8], R8 ;  /* 0x001bb80801007387 */ /* 0x0043e60000100a00 */
[----:B-1----:R-:W2:Y:S01]  /*2e570*/  LDL.LU R8, [R1+0x140] ;  /* 0x0001400001087983 */ /* 0x002ea20000300800 */
[----:B------:R-:W2:Y:S02]  /*2e580*/  LDL.LU R9, [R1+0x144] ;  /* 0x0001440001097983 */ /* 0x000ea40000300800 */
[----:B------:R-:W2:Y:S02]  /*2e590*/  LDL.LU R10, [R1+0x148] ;  /* 0x00014800010a7983 */ /* 0x000ea40000300800 */
[----:B------:R-:W2:Y:S01]  /*2e5a0*/  LDL.LU R11, [R1+0x14c] ;  /* 0x00014c00010b7983 */ /* 0x000ea20000300800 */
[C---:B------:R-:W-:Y:S11]  /*2e5b0*/  HMMA.1688.F32.TF32 R16, R4.reuse, R12, R16 ;  /* 0x0000000c0410723c */ /* 0x040ff60000081010 */
[----:B------:R-:W-:Y:S11]  /*2e5c0*/  @!UPT UIADD3 URZ, URZ, URZ, URZ ;  /* 0x0000003f3f3ff290 */ /* 0x000ff6000fffe03f */
[----:B------:R-:W-:Y:S01]  /*2e5d0*/  @!UPT UIADD3 URZ, URZ, URZ, URZ ;  /* 0x0000003f3f3ff290 */ /* 0x000fe2000fffe03f */
[----:B------:R1:W-:Y:S01]  /*2e5e0*/  STL.64 [R1+0x150], R16 ;  /* 0x0001501001007387 */ /* 0x0003e20000100a00 */
[----:B------:R1:W-:Y:S03]  /*2e5f0*/  STL.64 [R1+0x158], R18 ;  /* 0x0001581201007387 */ /* 0x0003e60000100a00 */
        /* <DEDUP_REMOVED lines=8> */
[----:B------:R2:W-:Y:S02]  /*2e680*/  STL.64 [R1+0x148], R10 ;  /* 0x0001480a01007387 */ /* 0x0005e40000100a00 */
[----:B-1----:R-:W-:Y:S02]  /*2e690*/  IMAD.MOV.U32 R9, RZ, RZ, R12 ;  /* 0x000000ffff097224 */ /* 0x002fe400078e000c */
[----:B------:R-:W-:Y:S02]  /*2e6a0*/  IMAD.MOV.U32 R8, RZ, RZ, R13 ;  /* 0x000000ffff087224 */ /* 0x000fe400078e000d */
[----:B------:R-:W3:Y:S02]  /*2e6b0*/  LDL.LU.64 R12, [R1+0x1c18] ;  /* 0x001c1800010c7983 */ /* 0x000ee40000300a00 */
[----:B---3--:R-:W-:Y:S01]  /*2e6c0*/  HMMA.1688.F32.TF32 R24, R4, R12, R24 ;  /* 0x0000000c0418723c */ /* 0x008fe20000081018 */
[----:B--2---:R-:W-:-:S02]  /*2e6d0*/  IMAD.MOV.U32 R11, RZ, RZ, R12 ;  /* 0x000000ffff0b7224 */ /* 0x004fc400078e000c */
[----:B------:R-:W-:Y:S11]  /*2e6e0*/  IMAD.MOV.U32 R10, RZ, RZ, R13 ;  /* 0x000000ffff0a7224 */ /* 0x000ff600078e000d */
[----:B------:R-:W-:Y:S09]  /*2e6f0*/  @!UPT UIADD3 URZ, URZ, URZ, URZ ;  /* 0x0000003f3f3ff290 */ /* 0x000ff2000fffe03f */
[----:B------:R-:W-:Y:S01]  /*2e700*/  STL.64 [R1+0x130], R24 ;  /* 0x0001301801007387 */ /* 0x000fe20000100a00 */
[----:B------:R-:W-:Y:S02]  /*2e710*/  STL.64 [R1+0x138], R26 ;  /* 0x0001381a01007387 */ /* 0x000fe40000100a00 */
[----:B------:R-:W2:Y:S02]  /*2e720*/  LDL.LU R12, [R1+0x80] ;  /* 0x00008000010c7983 */ /* 0x000ea40000300800 */
[----:B------:R-:W2:Y:S01]  /*2e730*/  LDL.LU R13, [R1+0x84] ;  /* 0x00008400010d7983 */ /* 0x000ea20000300800 */
[----:B------:R-:W3:Y:S01]  /*2e740*/  LDL.LU R14, [R1+0x88] ;  /* 0x00008800010e7983 */ /* 0x000ee20000300800 */
[----:B------:R-:W3:Y:S03]  /*2e750*/  LDL.LU R15, [R1+0x8c] ;  /* 0x00008c00010f7983 */ /* 0x000ee60000300800 */
[----:B---3--:R-:W-:Y:S01]  /*2e760*/  STL.64 [R1+0x1b50], R14 ;  /* 0x001b500e01007387 */ /* 0x008fe20000100a00 */
[----:B--2---:R1:W-:Y:S03]  /*2e770*/  STL.64 [R1+0x1b48], R12 ;  /* 0x001b480c01007387 */ /* 0x0043e60000100a00 */
[----:B-1----:R-:W2:Y:S01]  /*2e780*/  LDL.LU R12, [R1+0x90] ;  /* 0x00009000010c7983 */ /* 0x002ea20000300800 */
[----:B------:R-:W2:Y:S02]  /*2e790*/  LDL.LU R13, [R1+0x94] ;  /* 0x00009400010d7983 */ /* 0x000ea40000300800 */
[----:B------:R-:W3:Y:S02]  /*2e7a0*/  LDL.LU R14, [R1+0x98] ;  /* 0x00009800010e7983 */ /* 0x000ee40000300800 */
[----:B------:R-:W-:-:S02]  /*2e7b0*/  IMAD.MOV.U32 R15, RZ, RZ, R28 ;  /* 0x000000ffff0f7224 */ /* 0x000fc400078e001c */
[----:B------:R-:W4:Y:S04]  /*2e7c0*/  LDL.LU R28, [R1+0x1c14] ;  /* 0x001c1400011c7983 */ /* 0x000f280000300800 */
[----:B---3--:R-:W-:Y:S01]  /*2e7d0*/  STL.64 [R1+0x1b60], R14 ;  /* 0x001b600e01007387 */ /* 0x008fe20000100a00 */
[----:B--2---:R1:W-:Y:S02]  /*2e7e0*/  STL.64 [R1+0x1b58], R12 ;  /* 0x001b580c01007387 */ /* 0x0043e40000100a00 */
[----:B-1----:R-:W-:Y:S02]  /*2e7f0*/  IMAD.MOV.U32 R12, RZ, RZ, R3 ;  /* 0x000000ffff0c7224 */ /* 0x002fe400078e0003 */
[----:B------:R-:W-:Y:S01]  /*2e800*/  IMAD.MOV.U32 R13, RZ, RZ, R29 ;  /* 0x000000ffff0d7224 */ /* 0x000fe200078e001d */
[----:B------:R-:W2:Y:S06]  /*2e810*/  LDL.LU R3, [R1+0x1c10] ;  /* 0x001c100001037983 */ /* 0x000eac0000300800 */
[----:B----4-:R-:W-:Y:S01]  /*2e820*/  HMMA.1688.F32.TF32 R20, R4, R12, R20 ;  /* 0x0000000c0414723c */ /* 0x010fe20000081014 */
[----:B------:R1:W-:Y:S06]  /*2e830*/  STL.64 [R1+0x1b70], R12 ;  /* 0x001b700c01007387 */ /* 0x0003ec0000100a00 */
        /* <DEDUP_REMOVED lines=20> */
[----:B-1----:R-:W3:Y:S01]  /*2e980*/  LDL.LU R8, [R1+0x110] ;  /* 0x0001100001087983 */ /* 0x002ee20000300800 */
[----:B------:R-:W3:Y:S02]  /*2e990*/  LDL.LU R9, [R1+0x114] ;  /* 0x0001140001097983 */ /* 0x000ee40000300800 */
[----:B------:R-:W3:Y:S02]  /*2e9a0*/  LDL.LU R10, [R1+0x118] ;  /* 0x00011800010a7983 */ /* 0x000ee40000300800 */
[----:B------:R-:W3:Y:S01]  /*2e9b0*/  LDL.LU R11, [R1+0x11c] ;  /* 0x00011c00010b7983 */ /* 0x000ee20000300800 */
[----:B------:R-:W4:Y:S01]  /*2e9c0*/  LDL.LU.64 R20, [R1] ;  /* 0x0000000001147983 */ /* 0x000f220000300a00 */
[----:B------:R-:W2:Y:S02]  /*2e9d0*/  LDL.LU R24, [R1+0xf0] ;  /* 0x0000f00001187983 */ /* 0x000ea40000300800 */
[----:B------:R-:W2:Y:S02]  /*2e9e0*/  LDL.LU R25, [R1+0xf4] ;  /* 0x0000f40001197983 */ /* 0x000ea40000300800 */
[----:B------:R-:W2:Y:S01]  /*2e9f0*/  LDL.LU R26, [R1+0xf8] ;  /* 0x0000f800011a7983 */ /* 0x000ea20000300800 */
[----:B------:R-:W2:Y:S01]  /*2ea00*/  LDL.LU R27, [R1+0xfc] ;  /* 0x0000fc00011b7983 */ /* 0x000ea20000300800 */
[----:B------:R1:W-:Y:S02]  /*2ea10*/  STL.64 [R1+0x1ba0], R12 ;  /* 0x001ba00c01007387 */ /* 0x0003e40000100a00 */
[----:B-1----:R-:W-:-:S02]  /*2ea20*/  IMAD.MOV.U32 R13, RZ, RZ, R18 ;  /* 0x000000ffff0d7224 */ /* 0x002fc400078e0012 */
[----:B------:R-:W-:Y:S01]  /*2ea30*/  IMAD.MOV.U32 R12, RZ, RZ, R19 ;  /* 0x000000ffff0c7224 */ /* 0x000fe200078e0013 */
[----:B---3--:R-:W-:Y:S11]  /*2ea40*/  HMMA.1688.F32.TF32 R8, R4, R16, R8 ;  /* 0x000000100408723c */ /* 0x008ff60000081008 */
[----:B------:R-:W-:Y:S11]  /*2ea50*/  @!UPT UIADD3 URZ, URZ, URZ, URZ ;  /* 0x0000003f3f3ff290 */ /* 0x000ff6000fffe03f */
[----:B------:R-:W-:Y:S01]  /*2ea60*/  @!UPT UIADD3 URZ, URZ, URZ, URZ ;  /* 0x0000003f3f3ff290 */ /* 0x000fe2000fffe03f */
[----:B------:R-:W-:Y:S01]  /*2ea70*/  STL.64 [R1+0x110], R8 ;  /* 0x0001100801007387 */ /* 0x000fe20000100a00 */
[----:B------:R1:W-:Y:S03]  /*2ea80*/  STL.64 [R1+0x118], R10 ;  /* 0x0001180a01007387 */ /* 0x0003e60000100a00 */
[----:B-1----:R-:W4:Y:S01]  /*2ea90*/  LDL.LU.64 R10, [R1+0x1c08] ;  /* 0x001c0800010a7983 */ /* 0x002f220000300a00 */
[----:B------:R-:W4:Y:S02]  /*2eaa0*/  LDL.LU.64 R8, [R1+0x1c00] ;  /* 0x001c000001087983 */ /* 0x000f240000300a00 */
[----:B------:R1:W-:Y:S02]  /*2eab0*/  STL.64 [R1+0x1b68], R16 ;  /* 0x001b681001007387 */ /* 0x0003e40000100a00 */
[----:B-1----:R-:W3:Y:S01]  /*2eac0*/  LDL.LU R16, [R1+0xa0] ;  /* 0x0000a00001107983 */ /* 0x002ee20000300800 */
[----:B------:R-:W3:Y:S02]  /*2ead0*/  LDL.LU R17, [R1+0xa4] ;  /* 0x0000a40001117983 */ /* 0x000ee40000300800 */
[----:B------:R-:W2:Y:S02]  /*2eae0*/  LDL.LU R18, [R1+0xa8] ;  /* 0x0000a80001127983 */ /* 0x000ea40000300800 */
[----:B------:R-:W2:Y:S02]  /*2eaf0*/  LDL.LU R19, [R1+0xac] ;  /* 0x0000ac0001137983 */ /* 0x000ea40000300800 */
[----:B--2---:R-:W-:Y:S01]  /*2eb00*/  STL.64 [R1+0x1b80], R18 ;  /* 0x001b801201007387 */ /* 0x004fe20000100a00 */
[----:B---3--:R1:W-:Y:S03]  /*2eb10*/  STL.64 [R1+0x1b78], R16 ;  /* 0x001b781001007387 */ /* 0x0083e60000100a00 */
[----:B-1----:R-:W2:Y:S01]  /*2eb20*/  LDL.LU R16, [R1+0xb0] ;  /* 0x0000b00001107983 */ /* 0x002ea20000300800 */
[----:B------:R-:W2:Y:S02]  /*2eb30*/  LDL.LU R17, [R1+0xb4] ;  /* 0x0000b40001117983 */ /* 0x000ea40000300800 */
[----:B------:R-:W-:-:S02]  /*2eb40*/  IMAD.MOV.U32 R18, RZ, RZ, R3 ;  /* 0x000000ffff127224 */ /* 0x000fc400078e0003 */
[----:B------:R-:W-:Y:S01]  /*2eb50*/  IMAD.MOV.U32 R19, RZ, RZ, R28 ;  /* 0x000000ffff137224 */ /* 0x000fe200078e001c */
[----:B------:R-:W3:Y:S01]  /*2eb60*/  LDL.LU R3, [R1+0x1bfc] ;  /* 0x001bfc0001037983 */ /* 0x000ee20000300800 */
[----:B------:R-:W3:Y:S03]  /*2eb70*/  LDL.LU R28, [R1+0x1bf8] ;  /* 0x001bf800011c7983 */ /* 0x000ee60000300800 */
[----:B------:R-:W-:Y:S01]  /*2eb80*/  STL.64 [R1+0x1b98], R18 ;  /* 0x001b981201007387 */ /* 0x000fe20000100a00 */
[----:B----4-:R-:W-:Y:S03]  /*2eb90*/  HMMA.1688.F32.TF32 R8, R4, R20, R8 ;  /* 0x000000140408723c */ /* 0x010fe60000081008 */
[----:B--2---:R1:W-:Y:S04]  /*2eba0*/  STL.64 [R1+0x1b90], R16 ;  /* 0x001b901001007387 */ /* 0x0043e80000100a00 */
[----:B-1----:R-:W2:Y:S01]  /*2ebb0*/  LDL.LU R16, [R1+0xc0] ;  /* 0x0000c00001107983 */ /* 0x002ea20000300800 */
[----:B------:R-:W2:Y:S02]  /*2ebc0*/  LDL.LU R17, [R1+0xc4] ;  /* 0x0000c40001117983 */ /* 0x000ea40000300800 */
[----:B------:R-:W4:Y:S02]  /*2ebd0*/  LDL.LU R18, [R1+0xc8] ;  /* 0x0000c80001127983 */ /* 0x000f240000300800 */
[----:B------:R-:W4:Y:S02]  /*2ebe0*/  LDL.LU R19, [R1+0xcc] ;  /* 0x0000cc0001137983 */ /* 0x000f240000300800 */
[----:B------:R-:W-:Y:S01]  /*2ebf0*/  IMAD.MOV.U32 R14, RZ, RZ, R20 ;  /* 0x000000ffff0e7224 */ /* 0x000fe200078e0014 */
[----:B----4-:R-:W-:Y:S01]  /*2ec00*/  STL.64 [R1+0x1bb0], R18 ;  /* 0x001bb01201007387 */ /* 0x010fe20000100a00 */
[----:B--2---:R1:W-:Y:S03]  /*2ec10*/  STL.64 [R1+0x1ba8], R16 ;  /* 0x001ba81001007387 */ /* 0x0043e60000100a00 */
[----:B-1----:R-:W2:Y:S01]  /*2ec20*/  LDL.LU R16, [R1+0xd0] ;  /* 0x0000d00001107983 */ /* 0x002ea20000300800 */
[----:B------:R-:W2:Y:S03]  /*2ec30*/  LDL.LU R17, [R1+0xd4] ;  /* 0x0000d40001117983 */ /* 0x000ea60000300800 */
[----:B------:R-:W-:Y:S02]  /*2ec40*/  STL.64 [R1+0x100], R8 ;  /* 0x0001000801007387 */ /* 0x000fe40000100a00 */
[----:B------:R1:W-:Y:S02]  /*2ec50*/  STL.64 [R1+0x108], R10 ;  /* 0x0001080a01007387 */ /* 0x0003e40000100a00 */
[----:B---3--:R-:W-:-:S02]  /*2ec60*/  IMAD.MOV.U32 R19, RZ, RZ, R3 ;  /* 0x000000ffff137224 */ /* 0x008fc400078e0003 */
        /* <DEDUP_REMOVED lines=62> */
[----:B------:R-:W-:Y:S11]  /*2f050*/  @!UPT UIADD3 URZ, URZ, URZ, URZ ;  /* 0x0000003f3f3ff290 */ /* 0x000ff6000fffe03f */
[----:B------:R-:W-:Y:S02]  /*2f060*/  IMAD.MOV.U32 R29, RZ, RZ, R17 ;  /* 0x000000ffff1d7224 */ /* 0x000fe400078e0011 */
[----:B------:R-:W-:Y:S01]  /*2f070*/  IMAD.MOV.U32 R28, RZ, RZ, R18 ;  /* 0x000000ffff1c7224 */ /* 0x000fe200078e0012 */
[----:B------:R1:W-:Y:S01]  /*2f080*/  STL [R1+0x90], R16 ;  /* 0x0000901001007387 */ /* 0x0003e20000100800 */
[----:B------:R-:W-:Y:S02]  /*2f090*/  IMAD.MOV.U32 R3, RZ, RZ, R19 ;  /* 0x000000ffff037224 */ /* 0x000fe400078e0013 */
[----:B------:R-:W2:Y:S01]  /*2f0a0*/  LDL.LU.64 R18, [R1+0x1b40] ;  /* 0x001b400001127983 */ /* 0x000ea20000300a00 */
[----:B-1----:R-:W2:Y:S01]  /*2f0b0*/  LDL.LU.64 R16, [R1+0x1b38] ;  /* 0x001b380001107983 */ /* 0x002ea20000300a00 */
[----:B------:R-:W-:Y:S02]  /*2f0c0*/  STL [R1+0x1a04], R29 ;  /* 0x001a041d01007387 */ /* 0x000fe40000100800 */
[----:B------:R-:W-:Y:S02]  /*2f0d0*/  STL [R1+0x1a00], R28 ;  /* 0x001a001c01007387 */ /* 0x000fe40000100800 */
        /* <DEDUP_REMOVED lines=12> */
[----:B------:R2:W-:Y:S01]  /*2f1a0*/  STL [R1+0x7c], R7 ;  /* 0x00007c0701007387 */ /* 0x0005e20000100800 */
[----:B------:R-:W-:-:S02]  /*2f1b0*/  IMAD.MOV.U32 R29, RZ, RZ, R4 ;  /* 0x000000ffff1d7224 */ /* 0x000fc400078e0004 */
[----:B------:R-:W-:Y:S02]  /*2f1c0*/  IMAD.MOV.U32 R28, RZ, RZ, R5 ;  /* 0x000000ffff1c7224 */ /* 0x000fe400078e0005 */
[----:B------:R-:W-:Y:S02]  /*2f1d0*/  IMAD.MOV.U32 R3, RZ, RZ, R6 ;  /* 0x000000ffff037224 */ /* 0x000fe400078e0006 */
[----:B--2---:R-:W-:Y:S01]  /*2f1e0*/  HMMA.1688.F32.TF32 R4, R8, R24, R16 ;  /* 0x000000180804723c */ /* 0x004fe20000081010 */
[----:B------:R-:W-:Y:S04]  /*2f1f0*/  LDS R10, [R0+0x89880] ;  /* 0x08988000000a7984 */ /* 0x000fe80000000800 */
[----:B------:R-:W1:Y:S04]  /*2f200*/  LDS R11, [R2+0x89880] ;  /* 0x08988000020b7984 */ /* 0x000e680000000800 */
[----:B------:R-:W-:Y:S04]  /*2f210*/  LDS R8, [R0+0x89080] ;  /* 0x0890800000087984 */ /* 0x000fe80000000800 */
[----:B------:R-:W2:Y:S04]  /*2f220*/  LDS R9, [R2+0x89080] ;  /* 0x0890800002097984 */ /* 0x000ea80000000800 */
[----:B------:R-:W-:Y:S01]  /*2f230*/  STL [R1+0x1a94], R28 ;  /* 0x001a941c01007387 */ /* 0x000fe20000100800 */
[----:B------:R-:W-:Y:S02]  /*2f240*/  STL [R1+0x1a90], R29 ;  /* 0x001a901d01007387 */ /* 0x000fe40000100800 */
[----:B----4-:R-:W-:Y:S01]  /*2f250*/  STL.64 [R1+0x1ac8], R22 ;  /* 0x001ac81601007387 */ /* 0x010fe20000100a00 */
[----:B------:R-:W-:Y:S04]  /*2f260*/  LDS R18, [R0+0x89980] ;  /* 0x0899800000127984 */ /* 0x000fe80000000800 */
[----:B------:R-:W3:Y:S04]  /*2f270*/  LDS R19, [R2+0x89980] ;  /* 0x0899800002137984 */ /* 0x000ee80000000800 */
[----:B------:R-:W-:Y:S04]  /*2f280*/  LDS R16, [R0+0x89180] ;  /* 0x0891800000107984 */ /* 0x000fe80000000800 */
[----:B------:R-:W4:Y:S01]  /*2f290*/  LDS R17, [R2+0x89180] ;  /* 0x0891800002117984 */ /* 0x000f220000000800 */
[----:B------:R-:W-:-:S02]  /*2f2a0*/  IMAD.MOV.U32 R21, RZ, RZ, R6 ;  /* 0x000000ffff157224 */ /* 0x000fc400078e0006 */
[----:B------:R-:W-:Y:S02]  /*2f2b0*/  IMAD.MOV.U32 R20, RZ, RZ, R7 ;  /* 0x000000ffff147224 */ /* 0x000fe400078e0007 */
[----:B------:R-:W-:Y:S02]  /*2f2c0*/  IMAD.MOV.U32 R25, RZ, RZ, R4 ;  /* 0x000000ffff197224 */ /* 0x000fe400078e0004 */
[----:B------:R-:W-:Y:S01]  /*2f2d0*/  IMAD.MOV.U32 R24, RZ, RZ, R5 ;  /* 0x000000ffff187224 */ /* 0x000fe200078e0005 */
[----:B------:R-:W-:Y:S04]  /*2f2e0*/  LDS R4, [R0+0x89000] ;  /* 0x0890000000047984 */ /* 0x000fe80000000800 */
[----:B------:R-:W-:Y:S01]  /*2f2f0*/  STL.64 [R1+0x1ac0], R20 ;  /* 0x001ac01401007387 */ /* 0x000fe20000100a00 */
[----:B------:R-:W-:Y:S02]  /*2f300*/  STL.64 [R1+0x1ab0], R26 ;  /* 0x001ab01a01007387 */ /* 0x000fe40000100a00 */
[----:B------:R-:W-:Y:S01]  /*2f310*/  STL.64 [R1+0x1aa8], R24 ;  /* 0x001aa81801007387 */ /* 0x000fe20000100a00 */
[----:B------:R-:W-:Y:S04]  /*2f320*/  LDS R6, [R0+0x89800] ;  /* 0x0898000000067984 */ /* 0x000fe80000000800 */
[----:B------:R-:W-:Y:S04]  /*2f330*/  LDS R5, [R2+0x89000] ;  /* 0x0890000002057984 */ /* 0x000fe80000000800 */
[----:B------:R-:W3:Y:S04]  /*2f340*/  LDS R7, [R2+0x89800] ;  /* 0x0898000002077984 */ /* 0x000ee80000000800 */
[----:B-1----:R-:W-:Y:S01]  /*2f350*/  STL.64 [R1+0x1aa0], R10 ;  /* 0x001aa00a01007387 */ /* 0x002fe20000100a00 */
[----:B--2---:R-:W-:Y:S02]  /*2f360*/  STL.64 [R1+0x1a98], R8 ;  /* 0x001a980801007387 */ /* 0x004fe40000100a00 */
[----:B------:R1:W-:Y:S02]  /*2f370*/  STL.64 [R1+0x1a10], R14 ;  /* 0x001a100e01007387 */ /* 0x0003e40000100a00 */
[----:B------:R-:W-:Y:S01]  /*2f380*/  STL.64 [R1+0x1a08], R12 ;  /* 0x001a080c01007387 */ /* 0x000fe20000100a00 */
[----:B-1----:R-:W2:Y:S04]  /*2f390*/  LDL R14, [R1+0x8] ;  /* 0x00000800010e7983 */ /* 0x002ea80000100800 */
[----:B------:R-:W2:Y:S04]  /*2f3a0*/  LDL R15, [R1+0xc] ;  /* 0x00000c00010f7983 */ /* 0x000ea80000100800 */
[----:B--2---:R-:W-:Y:S01]  /*2f3b0*/  STL.64 [R1+0x1ad0], R14 ;  /* 0x001ad00e01007387 */ /* 0x004fe20000100a00 */
[----:B---3--:R-:W-:Y:S02]  /*2f3c0*/  STL.64 [R1+0x1978], R18 ;  /* 0x0019781201007387 */ /* 0x008fe40000100a00 */
[----:B----4-:R1:W-:Y:S02]  /*2f3d0*/  STL.64 [R1+0x1970], R16 ;  /* 0x0019701001007387 */ /* 0x0103e40000100a00 */
[----:B-1----:R-:W2:Y:S01]  /*2f3e0*/  LDL.LU R16, [R1+0x180] ;  /* 0x0001800001107983 */ /* 0x002ea20000300800 */
[----:B------:R-:W2:Y:S02]  /*2f3f0*/  LDL.LU R17, [R1+0x184] ;  /* 0x0001840001117983 */ /* 0x000ea40000300800 */
[----:B------:R-:W3:Y:S02]  /*2f400*/  LDL.LU R18, [R1+0x188] ;  /* 0x0001880001127983 */ /* 0x000ee40000300800 */
[----:B------:R-:W3:Y:S01]  /*2f410*/  LDL.LU R19, [R1+0x18c] ;  /* 0x00018c0001137983 */ /* 0x000ee20000300800 */
[----:B------:R-:W4:Y:S04]  /*2f420*/  LDL.64 R10, [R1+0x38] ;  /* 0x00003800010a7983 */ /* 0x000f280000100a00 */
[----:B----4-:R1:W-:Y:S01]  /*2f430*/  STL.64 [R1+0x1af8], R10 ;  /* 0x001af80a01007387 */ /* 0x0103e20000100a00 */
[----:B------:R-:W4:Y:S02]  /*2f440*/  LDL.LU R24, [R1+0x220] ;  /* 0x0002200001187983 */ /* 0x000f240000300800 */
[----:B------:R-:W4:Y:S02]  /*2f450*/  LDL.LU R25, [R1+0x224] ;  /* 0x0002240001197983 */ /* 0x000f240000300800 */
[----:B------:R-:W2:Y:S01]  /*2f460*/  LDL.LU R26, [R1+0x228] ;  /* 0x00022800011a7983 */ /* 0x000ea20000300800 */
[----:B------:R-:W2:Y:S04]  /*2f470*/  LDL.LU R27, [R1+0x22c] ;  /* 0x00022c00011b7983 */ /* 0x000ea80000300800 */
[----:B-1----:R-:W2:Y:S04]  /*2f480*/  LDL.64 R10, [R1+0x48] ;  /* 0x00004800010a7983 */ /* 0x002ea80000100a00 */
[----:B--2---:R1:W-:Y:S04]  /*2f490*/  STL.64 [R1+0x1b10], R10 ;  /* 0x001b100a01007387 */ /* 0x0043e80000100a00 */
[----:B-1----:R-:W2:Y:S01]  /*2f4a0*/  LDL.64 R10, [R1+0x58] ;  /* 0x00005800010a7983 */ /* 0x002ea20000100a00 */
[----:B------:R-:W-:Y:S02]  /*2f4b0*/  STL.64 [R1+0x1af0], R26 ;  /* 0x001af01a01007387 */ /* 0x000fe40000100a00 */
[----:B----4-:R1:W-:Y:S02]  /*2f4c0*/  STL.64 [R1+0x1ae8], R24 ;  /* 0x001ae81801007387 */ /* 0x0103e40000100a00 */
[----:B-1----:R-:W4:Y:S01]  /*2f4d0*/  LDL.LU R24, [R1+0x230] ;  /* 0x0002300001187983 */ /* 0x002f220000300800 */
[----:B------:R-:W4:Y:S02]  /*2f4e0*/  LDL.LU R25, [R1+0x234] ;  /* 0x0002340001197983 */ /* 0x000f240000300800 */
[----:B------:R-:W2:Y:S02]  /*2f4f0*/  LDL.LU R26, [R1+0x238] ;  /* 0x00023800011a7983 */ /* 0x000ea40000300800 */
[----:B------:R-:W2:Y:S02]  /*2f500*/  LDL.LU R27, [R1+0x23c] ;  /* 0x00023c00011b7983 */ /* 0x000ea40000300800 */
[----:B--2---:R-:W-:Y:S01]  /*2f510*/  STL.64 [R1+0x1b08], R26 ;  /* 0x001b081a01007387 */ /* 0x004fe20000100a00 */
[----:B----4-:R1:W-:Y:S03]  /*2f520*/  STL.64 [R1+0x1b00], R24 ;  /* 0x001b001801007387 */ /* 0x0103e60000100a00 */
[----:B-1----:R-:W2:Y:S01]  /*2f530*/  LDL.LU R24, [R1+0x240] ;  /* 0x0002400001187983 */ /* 0x002ea20000300800 */
[----:B------:R-:W2:Y:S02]  /*2f540*/  LDL.LU R25, [R1+0x244] ;  /* 0x0002440001197983 */ /* 0x000ea40000300800 */
[----:B------:R-:W4:Y:S02]  /*2f550*/  LDL.LU R26, [R1+0x248] ;  /* 0x00024800011a7983 */ /* 0x000f240000300800 */
[----:B------:R-:W4:Y:S02]  /*2f560*/  LDL.LU R27, [R1+0x24c] ;  /* 0x00024c00011b7983 */ /* 0x000f240000300800 */
[----:B----4-:R-:W-:Y:S01]  /*2f570*/  STL.64 [R1+0x1b20], R26 ;  /* 0x001b201a01007387 */ /* 0x010fe20000100a00 */
[----:B--2---:R1:W-:Y:S03]  /*2f580*/  STL.64 [R1+0x1b18], R24 ;  /* 0x001b181801007387 */ /* 0x0043e60000100a00 */
[----:B-1----:R-:W2:Y:S01]  /*2f590*/  LDL.LU R24, [R1+0x250] ;  /* 0x0002500001187983 */ /* 0x002ea20000300800 */
[----:B------:R-:W2:Y:S02]  /*2f5a0*/  LDL.LU R25, [R1+0x254] ;  /* 0x0002540001197983 */ /* 0x000ea40000300800 */
[----:B------:R-:W2:Y:S02]  /*2f5b0*/  LDL.LU R26, [R1+0x258] ;  /* 0x00025800011a7983 */ /* 0x000ea40000300800 */
[----:B------:R-:W2:Y:S01]  /*2f5c0*/  LDL.LU R27, [R1+0x25c] ;  /* 0x00025c00011b7983 */ /* 0x000ea20000300800 */
[----:B---3--:R-:W-:Y:S01]  /*2f5d0*/  STL.64 [R1+0x1a30], R18 ;  /* 0x001a301201007387 */ /* 0x008fe20000100a00 */
[----:B------:R1:W-:Y:S03]  /*2f5e0*/  STL.64 [R1+0x1a28], R16 ;  /* 0x001a281001007387 */ /* 0x0003e60000100a00 */
[----:B-1----:R-:W3:Y:S01]  /*2f5f0*/  LDL.LU R16, [R1+0x190] ;  /* 0x0001900001107983 */ /* 0x002ee20000300800 */
[----:B------:R-:W3:Y:S02]  /*2f600*/  LDL.LU R17, [R1+0x194] ;  /* 0x0001940001117983 */ /* 0x000ee40000300800 */
[----:B------:R-:W4:Y:S02]  /*2f610*/  LDL.LU R18, [R1+0x198] ;  /* 0x0001980001127983 */ /* 0x000f240000300800 */
[----:B------:R-:W4:Y:S01]  /*2f620*/  LDL.LU R19, [R1+0x19c] ;  /* 0x00019c0001137983 */ /* 0x000f220000300800 */
[----:B------:R-:W3:Y:S04]  /*2f630*/  LDL R14, [R1+0x18] ;  /* 0x00001800010e7983 */ /* 0x000ee80000100800 */
[----:B------:R-:W3:Y:S01]  /*2f640*/  LDL R15, [R1+0x1c] ;  /* 0x00001c00010f7983 */ /* 0x000ee20000100800 */
[----:B------:R-:W3:Y:S02]  /*2f650*/  LDL.LU R20, [R1+0x200] ;  /* 0x0002000001147983 */ /* 0x000ee40000300800 */
[----:B------:R-:W3:Y:S02]  /*2f660*/  LDL.LU R21, [R1+0x204] ;  /* 0x0002040001157983 */ /* 0x000ee40000300800 */
[----:B------:R-:W3:Y:S01]  /*2f670*/  LDL.LU R22, [R1+0x208] ;  /* 0x0002080001167983 */ /* 0x000ee20000300800 */
[----:B------:R-:W3:Y:S01]  /*2f680*/  LDL.LU R23, [R1+0x20c] ;  /* 0x00020c0001177983 */ /* 0x000ee20000300800 */
[----:B------:R-:W-:-:S02]  /*2f690*/  IMAD.MOV.U32 R13, RZ, RZ, R10 ;  /* 0x000000ffff0d7224 */ /* 0x000fc400078e000a */
[----:B------:R-:W-:Y:S01]  /*2f6a0*/  IMAD.MOV.U32 R12, RZ, RZ, R11 ;  /* 0x000000ffff0c7224 */ /* 0x000fe200078e000b */
[C---:B--2---:R-:W-:Y:S01]  /*2f6b0*/  HMMA.1688.F32.TF32 R24, R4.reuse, R10, R24 ;  /* 0x0000000a0418723c */ /* 0x044fe20000081018 */
[----:B---3--:R-:W-:Y:S01]  /*2f6c0*/  STL.64 [R1+0x1ae0], R22 ;  /* 0x001ae01601007387 */ /* 0x008fe20000100a00 */
[----:B------:R1:W-:Y:S03]  /*2f6d0*/  STL.64 [R1+0x1ad8], R20 ;  /* 0x001ad81401007387 */ /* 0x0003e60000100a00 */
[----:B-1----:R-:W2:Y:S01]  /*2f6e0*/  LDL.LU R20, [R1+0x210] ;  /* 0x0002100001147983 */ /* 0x002ea20000300800 */
[----:B------:R-:W2:Y:S02]  /*2f6f0*/  LDL.LU R21, [R1+0x214] ;  /* 0x0002140001157983 */ /* 0x000ea40000300800 */
[----:B------:R-:W2:Y:S02]  /*2f700*/  LDL.LU R22, [R1+0x218] ;  /* 0x0002180001167983 */ /* 0x000ea40000300800 */
[----:B------:R-:W2:Y:S01]  /*2f710*/  LDL.LU R23, [R1+0x21c] ;  /* 0x00021c0001177983 */ /* 0x000ea20000300800 */
[----:B----4-:R1:W-:Y:S01]  /*2f720*/  STL.64 [R1+0x1a40], R18 ;  /* 0x001a401201007387 */ /* 0x0103e20000100a00 */
[----:B------:R-:W-:Y:S03]  /*2f730*/  STL.64 [R1+0x1a38], R16 ;  /* 0x001a381001007387 */ /* 0x000fe60000100a00 */
[----:B-1----:R-:W3:Y:S08]  /*2f740*/  LDL.LU.64 R18, [R1+0x28] ;  /* 0x0000280001127983 */ /* 0x002ef00000300a00 */
[----:B------:R-:W-:Y:S02]  /*2f750*/  STL.64 [R1+0x350], R24 ;  /* 0x0003501801007387 */ /* 0x000fe40000100a00 */
[----:B------:R1:W-:Y:S02]  /*2f760*/  STL.64 [R1+0x358], R26 ;  /* 0x0003581a01007387 */ /* 0x0003e40000100a00 */
[----:B-1----:R-:W4:Y:S01]  /*2f770*/  LDL.LU.64 R26, [R1+0x1b20] ;  /* 0x001b2000011a7983 */ /* 0x002f220000300a00 */
[----:B------:R-:W4:Y:S02]  /*2f780*/  LDL.LU.64 R24, [R1+0x1b18] ;  /* 0x001b180001187983 */ /* 0x000f240000300a00 */
[----:B------:R-:W4:Y:S02]  /*2f790*/  LDL.LU.64 R10, [R1+0x1b10] ;  /* 0x001b1000010a7983 */ /* 0x000f240000300a00 */
[----:B----4-:R-:W-:Y:S01]  /*2f7a0*/  HMMA.1688.F32.TF32 R24, R4, R10, R24 ;  /* 0x0000000a0418723c */ /* 0x010fe20000081018 */
[----:B------:R-:W-:-:S02]  /*2f7b0*/  IMAD.MOV.U32 R28, RZ, RZ, R10 ;  /* 0x000000ffff1c7224 */ /* 0x000fc400078e000a */
[----:B------:R-:W-:Y:S11]  /*2f7c0*/  IMAD.MOV.U32 R29, RZ, RZ, R11 ;  /* 0x000000ffff1d7224 */ /* 0x000ff600078e000b */
[----:B------:R-:W-:Y:S09]  /*2f7d0*/  @!UPT UIADD3 URZ, URZ, URZ, URZ ;  /* 0x0000003f3f3ff290 */ /* 0x000ff2000fffe03f */
[----:B------:R-:W-:Y:S01]  /*2f7e0*/  STL.64 [R1+0x340], R24 ;  /* 0x0003401801007387 */ /* 0x000fe20000100a00 */
[----:B------:R1:W-:Y:S03]  /*2f7f0*/  STL.64 [R1+0x348], R26 ;  /* 0x0003481a01007387 */ /* 0x0003e60000100a00 */
[----:B-1----:R-:W4:Y:S01]  /*2f800*/  LDL.LU.64 R26, [R1+0x1b08] ;  /* 0x001b0800011a7983 */ /* 0x002f220000300a00 */
[----:B------:R-:W4:Y:S02]  /*2f810*/  LDL.LU.64 R24, [R1+0x1b00] ;  /* 0x001b000001187983 */ /* 0x000f240000300a00 */
[----:B------:R-:W4:Y:S02]  /*2f820*/  LDL.LU.64 R10, [R1+0x1af8] ;  /* 0x001af800010a7983 */ /* 0x000f240000300a00 */
[C---:B----4-:R-:W-:Y:S11]  /*2f830*/  HMMA.1688.F32.TF32 R24, R4.reuse, R10, R24 ;  /* 0x0000000a0418723c */ /* 0x050ff60000081018 */
[----:B------:R-:W-:Y:S11]  /*2f840*/  @!UPT UIADD3 URZ, URZ, URZ, URZ ;  /* 0x0000003f3f3ff290 */ /* 0x000ff6000fffe03f */
[----:B------:R-:W-:Y:S01]  /*2f850*/  @!UPT UIADD3 URZ, URZ, URZ, URZ ;  /* 0x0000003f3f3ff290 */ /* 0x000fe2000fffe03f */
[----:B------:R-:W-:Y:S01]  /*2f860*/  STL.64 [R1+0x330], R24 ;  /* 0x0003301801007387 */ /* 0x000fe20000100a00 */
[----:B------:R1:W-:Y:S03]  /*2f870*/  STL.64 [R1+0x338], R26 ;  /* 0x0003381a01007387 */ /* 0x0003e60000100a00 */
[----:B-1----:R-:W3:Y:S01]  /*2f880*/  LDL.LU.64 R26, [R1+0x1af0] ;  /* 0x001af000011a7983 */ /* 0x002ee20000300a00 */
[----:B------:R-:W3:Y:S02]  /*2f890*/  LDL.LU.64 R24, [R1+0x1ae8] ;  /* 0x001ae80001187983 */ /* 0x000ee40000300a00 */
[----:B------:R-:W4:Y:S02]  /*2f8a0*/  LDL.LU R8, [R1+0x1e0] ;  /* 0x0001e00001087983 */ /* 0x000f240000300800 */
[----:B------:R-:W-:Y:S02]  /*2f8b0*/  IMAD.MOV.U32 R17, RZ, RZ, R10 ;  /* 0x000000ffff117224 */ /* 0x000fe400078e000a */
[----:B------:R-:W-:Y:S01]  /*2f8c0*/  IMAD.MOV.U32 R16, RZ, RZ, R11 ;  /* 0x000000ffff107224 */ /* 0x000fe200078e000b */
[----:B---3--:R-:W-:Y:S11]  /*2f8d0*/  HMMA.1688.F32.TF32 R24, R4, R18, R24 ;  /* 0x000000120418723c */ /* 0x008ff60000081018 */
[----:B------:R-:W-:Y:S11]  /*2f8e0*/  @!UPT UIADD3 URZ, URZ, URZ, URZ ;  /* 0x0000003f3f3ff290 */ /* 0x000ff6000fffe03f */
[----:B------:R-:W-:Y:S01]  /*2f8f0*/  @!UPT UIADD3 URZ, URZ, URZ, URZ ;  /* 0x0000003f3f3ff290 */ /* 0x000fe2000fffe03f */
[----:B------:R1:W-:Y:S01]  /*2f900*/  STL.64 [R1+0x320], R24 ;  /* 0x0003201801007387 */ /* 0x0003e20000100a00 */
[----:B------:R3:W-:Y:S02]  /*2f910*/  STL.64 [R1+0x328], R26 ;  /* 0x0003281a01007387 */ /* 0x0007e40000100a00 */
[----:B------:R-:W4:Y:S02]  /*2f920*/  LDL.LU R9, [R1+0x1e4] ;  /* 0x0001e40001097983 */ /* 0x000f240000300800 */
[----:B------:R-:W4:Y:S01]  /*2f930*/  LDL.LU R10, [R1+0x1e8] ;  /* 0x0001e800010a7983 */ /* 0x000f220000300800 */
[----:B------:R-:W4:Y:S04]  /*2f940*/  LDL.LU R11, [R1+0x1ec] ;  /* 0x0001ec00010b7983 */ /* 0x000f280000300800 */
[----:B-1----:R-:W2:Y:S01]  /*2f950*/  LDL.LU R24, [R1+0x1f0] ;  /* 0x0001f00001187983 */ /* 0x002ea20000300800 */
[----:B------:R-:W2:Y:S02]  /*2f960*/  LDL.LU R25, [R1+0x1f4] ;  /* 0x0001f40001197983 */ /* 0x000ea40000300800 */
[----:B---3--:R-:W3:Y:S02]  /*2f970*/  LDL.LU R26, [R1+0x1f8] ;  /* 0x0001f800011a7983 */ /* 0x008ee40000300800 */
[----:B------:R-:W3:Y:S01]  /*2f980*/  LDL.LU R27, [R1+0x1fc] ;  /* 0x0001fc00011b7983 */ /* 0x000ee20000300800 */
[----:B------:R1:W-:Y:S02]  /*2f990*/  STL.64 [R1+0x1a50], R18 ;  /* 0x001a501201007387 */ /* 0x0003e40000100a00 */
[----:B-1----:R-:W-:-:S02]  /*2f9a0*/  IMAD.MOV.U32 R18, RZ, RZ, R17 ;  /* 0x000000ffff127224 */ /* 0x002fc400078e0011 */
[----:B------:R-:W-:-:S05]  /*2f9b0*/  IMAD.MOV.U32 R19, RZ, RZ, R16 ;  /* 0x000000ffff137224 */ /* 0x000fca00078e0010 */
[----:B------:R1:W-:Y:S01]  /*2f9c0*/  STL.64 [R1+0x1a68], R18 ;  /* 0x001a681201007387 */ /* 0x0003e20000100a00 */
[----:B------:R-:W2:Y:S02]  /*2f9d0*/  LDL.LU R16, [R1+0x1c0] ;  /* 0x0001c00001107983 */ /* 0x000ea40000300800 */
[----:B------:R-:W2:Y:S01]  /*2f9e0*/  LDL.LU R17, [R1+0x1c4] ;  /* 0x0001c40001117983 */ /* 0x000ea20000300800 */
[----:B-1----:R-:W2:Y:S01]  /*2f9f0*/  LDL.LU R18, [R1+0x1c8] ;  /* 0x0001c80001127983 */ /* 0x002ea20000300800 */
[----:B------:R-:W2:Y:S03]  /*2fa00*/  LDL.LU R19, [R1+0x1cc] ;  /* 0x0001cc0001137983 */ /* 0x000ea60000300800 */
[----:B--2---:R1:W-:Y:S02]  /*2fa10*/  STL.64 [R1+0x1a78], R18 ;  /* 0x001a781201007387 */ /* 0x0043e40000100a00 */
[----:B-1----:R-:W-:-:S02]  /*2fa20*/  IMAD.MOV.U32 R18, RZ, RZ, R13 ;  /* 0x000000ffff127224 */ /* 0x002fc400078e000d */
[----:B------:R-:W-:Y:S02]  /*2fa30*/  IMAD.MOV.U32 R19, RZ, RZ, R12 ;  /* 0x000000ffff137224 */ /* 0x000fe400078e000c */
[C---:B------:R-:W-:Y:S01]  /*2fa40*/  HMMA.1688.F32.TF32 R12, R4.reuse, R14, R20 ;  /* 0x0000000e040c723c */ /* 0x040fe20000081014 */
[----:B------:R-:W-:Y:S01]  /*2fa50*/  STL.64 [R1+0x1a70], R16 ;  /* 0x001a701001007387 */ /* 0x000fe20000100a00 */
[----:B------:R-:W2:Y:S02]  /*2fa60*/  LDL.LU.64 R22, [R1+0x1ae0] ;  /* 0x001ae00001167983 */ /* 0x000ea40000300a00 */
[----:B------:R-:W2:Y:S11]  /*2fa70*/  LDL.LU.64 R20, [R1+0x1ad8] ;  /* 0x001ad80001147983 */ /* 0x000eb60000300a00 */
[----:B------:R-:W-:Y:S08]  /*2fa80*/  @!UPT UIADD3 URZ, URZ, URZ, URZ ;  /* 0x0000003f3f3ff290 */ /* 0x000ff0000fffe03f */
[----:B------:R-:W-:Y:S01]  /*2fa90*/  STL.64 [R1+0x310], R12 ;  /* 0x0003100c01007387 */ /* 0x000fe20000100a00 */
[----:B------:R1:W-:Y:S03]  /*2faa0*/  STL.64 [R1+0x318], R14 ;  /* 0x0003180e01007387 */ /* 0x0003e60000100a00 */
[----:B-1----:R-:W2:Y:S02]  /*2fab0*/  LDL.LU.64 R14, [R1+0x1ad0] ;  /* 0x001ad000010e7983 */ /* 0x002ea40000300a00 */
[----:B--2---:R-:W-:Y:S11]  /*2fac0*/  HMMA.1688.F32.TF32 R20, R4, R14, R20 ;  /* 0x0000000e0414723c */ /* 0x004ff60000081014 */
[----:B------:R-:W-:Y:S11]  /*2fad0*/  @!UPT UIADD3 URZ, URZ, URZ, URZ ;  /* 0x0000003f3f3ff290 */ /* 0x000ff6000fffe03f */
[----:B------:R-:W-:Y:S01]  /*2fae0*/  @!UPT UIADD3 URZ, URZ, URZ, URZ ;  /* 0x0000003f3f3ff290 */ /* 0x000fe2000fffe03f */
[----:B------:R-:W-:Y:S01]  /*2faf0*/  STL.64 [R1+0x300], R20 ;  /* 0x0003001401007387 */ /* 0x000fe20000100a00 */
[----:B------:R1:W-:Y:S03]  /*2fb00*/  STL.64 [R1+0x308], R22 ;  /* 0x0003081601007387 */ /* 0x0003e60000100a00 */
[----:B-1----:R-:W2:Y:S01]  /*2fb10*/  LDL.LU.64 R22, [R1+0x1ac8] ;  /* 0x001ac80001167983 */ /* 0x002ea20000300a00 */
[----:B------:R-:W2:Y:S02]  /*2fb20*/  LDL.LU.64 R20, [R1+0x1ac0] ;  /* 0x001ac00001147983 */ /* 0x000ea40000300a00 */
[----:B------:R1:W-:Y:S02]  /*2fb30*/  STL.64 [R1+0x1a48], R14 ;  /* 0x001a480e01007387 */ /* 0x0003e40000100a00 */
[----:B------:R-:W2:Y:S01]  /*2fb40*/  LDL.LU R12, [R1+0x1a0] ;  /* 0x0001a000010c7983 */ /* 0x000ea20000300800 */
[----:B------:R-:W2:Y:S04]  /*2fb50*/  LDL.LU R13, [R1+0x1a4] ;  /* 0x0001a400010d7983 */ /* 0x000ea80000300800 */
[----:B-1----:R-:W2:Y:S01]  /*2fb60*/  LDL.LU R14, [R1+0x1a8] ;  /* 0x0001a800010e7983 */ /* 0x002ea20000300800 */
[----:B------:R-:W2:Y:S03]  /*2fb70*/  LDL.LU R15, [R1+0x1ac] ;  /* 0x0001ac00010f7983 */ /* 0x000ea60000300800 */
[----:B--2---:R1:W-:Y:S01]  /*2fb80*/  STL.64 [R1+0x1a60], R14 ;  /* 0x001a600e01007387 */ /* 0x0043e20000100a00 */
[----:B------:R2:W-:Y:S02]  /*2fb90*/  STL.64 [R1+0x1a58], R12 ;  /* 0x001a580c01007387 */ /* 0x0005e40000100a00 */
[----:B-1----:R-:W-:Y:S01]  /*2fba0*/  IMAD.MOV.U32 R14, RZ, RZ, R22 ;  /* 0x000000ffff0e7224 */ /* 0x002fe200078e0016 */
[----:B--2---:R-:W2:Y:S01]  /*2fbb0*/  LDL.LU R12, [R1+0x1b0] ;  /* 0x0001b000010c7983 */ /* 0x004ea20000300800 */
[----:B------:R-:W2:Y:S02]  /*2fbc0*/  LDL.LU R13, [R1+0x1b4] ;  /* 0x0001b400010d7983 */ /* 0x000ea40000300800 */
[----:B------:R-:W3:Y:S02]  /*2fbd0*/  LDL.LU R22, [R1+0x1abc] ;  /* 0x001abc0001167983 */ /* 0x000ee40000300800 */
[----:B------:R-:W-:-:S02]  /*2fbe0*/  IMAD.MOV.U32 R15, RZ, RZ, R23 ;  /* 0x000000ffff0f7224 */ /* 0x000fc400078e0017 */
[----:B------:R-:W3:Y:S03]  /*2fbf0*/  LDL.LU R23, [R1+0x1ab8] ;  /* 0x001ab80001177983 */ /* 0x000ee60000300800 */
[----:B------:R-:W-:Y:S01]  /*2fc00*/  STL.64 [R1+0x1a88], R14 ;  /* 0x001a880e01007387 */ /* 0x000fe20000100a00 */
[C---:B---3--:R-:W-:Y:S01]  /*2fc10*/  HMMA.1688.F32.TF32 R24, R4.reuse, R22, R24 ;  /* 0x000000160418723c */ /* 0x048fe20000081018 */
[----:B--2---:R1:W-:Y:S04]  /*2fc20*/  STL.64 [R1+0x1a80], R12 ;  /* 0x001a800c01007387 */ /* 0x0043e80000100a00 */
[----:B-1----:R-:W2:Y:S01]  /*2fc30*/  LDL.LU R12, [R1+0x1d0] ;  /* 0x0001d000010c7983 */ /* 0x002ea20000300800 */
[----:B------:R-:W2:Y:S02]  /*2fc40*/  LDL.LU R13, [R1+0x1d4] ;  /* 0x0001d400010d7983 */ /* 0x000ea40000300800 */
[----:B------:R-:W2:Y:S02]  /*2fc50*/  LDL.LU R14, [R1+0x1d8] ;  /* 0x0001d800010e7983 */ /* 0x000ea40000300800 */
[----:B------:R-:W2:Y:S11]  /*2fc60*/  LDL.LU R15, [R1+0x1dc] ;  /* 0x0001dc00010f7983 */ /* 0x000eb60000300800 */
[----:B------:R-:W-:Y:S02]  /*2fc70*/  @!UPT UIADD3 URZ, URZ, URZ, URZ ;  /* 0x0000003f3f3ff290 */ /* 0x000fe4000fffe03f */
[----:B------:R-:W-:Y:S01]  /*2fc80*/  STL.64 [R1+0x2f0], R24 ;  /* 0x0002f01801007387 */ /* 0x000fe20000100a00 */
[----:B------:R1:W-:Y:S03]  /*2fc90*/  STL.64 [R1+0x2f8], R26 ;  /* 0x0002f81a01007387 */ /* 0x0003e60000100a00 */
[----:B-1----:R-:W4:Y:S01]  /*2fca0*/  LDL.LU.64 R26, [R1+0x1ab0] ;  /* 0x001ab000011a7983 */ /* 0x002f220000300a00 */
[----:B------:R-:W3:Y:S01]  /*2fcb0*/  LDL.LU.64 R24, [R1+0x1aa8] ;  /* 0x001aa80001187983 */ /* 0x000ee20000300a00 */
[----:B----4-:R-:W-:Y:S02]  /*2fcc0*/  HMMA.1688.F32.TF32 R4, R4, R26, R8 ;  /* 0x0000001a0404723c */ /* 0x010fe40000081008 */
[----:B------:R-:W2:Y:S01]  /*2fcd0*/  LDL.LU.64 R10, [R1+0x1aa0] ;  /* 0x001aa000010a7983 */ /* 0x000ea20000300a00 */
[----:B------:R-:W2:Y:S11]  /*2fce0*/  LDL.LU.64 R8, [R1+0x1a98] ;  /* 0x001a980001087983 */ /* 0x000eb60000300a00 */
[----:B------:R-:W-:Y:S09]  /*2fcf0*/  @!UPT UIADD3 URZ, URZ, URZ, URZ ;  /* 0x0000003f3f3ff290 */ /* 0x000ff2000fffe03f */
[----:B------:R-:W-:Y:S01]  /*2fd00*/  STL.64 [R1+0x270], R4 ;  /* 0x0002700401007387 */ /* 0x000fe20000100a00 */
[----:B------:R1:W-:Y:S02]  /*2fd10*/  STL.64 [R1+0x278], R6 ;  /* 0x0002780601007387 */ /* 0x0003e40000100a00 */
[----:B-1----:R-:W-:Y:S02]  /*2fd20*/  IMAD.MOV.U32 R6, RZ, RZ, R28 ;  /* 0x000000ffff067224 */ /* 0x002fe400078e001c */
[----:B------:R-:W-:Y:S01]  /*2fd30*/  IMAD.MOV.U32 R7, RZ, RZ, R29 ;  /* 0x000000ffff077224 */ /* 0x000fe200078e001d */
[----:B------:R-:W4:Y:S01]  /*2fd40*/  LDL.LU R28, [R1+0x1a94] ;  /* 0x001a9400011c7983 */ /* 0x000f220000300800 */
[----:B------:R-:W3:Y:S01]  /*2fd50*/  LDL.LU R29, [R1+0x1a90] ;  /* 0x001a9000011d7983 */ /* 0x000ee20000300800 */
[C---:B--2---:R-:W-:Y:S02]  /*2fd60*/  HMMA.1688.F32.TF32 R16, R8.reuse, R18, R12 ;  /* 0x000000120810723c */ /* 0x044fe4000008100c */
[----:B------:R-:W2:Y:S01]  /*2fd70*/  LDL.LU.64 R14, [R1+0x1a88] ;  /* 0x001a8800010e7983 */ /* 0x000ea20000300a00 */
[----:B------:R-:W2:Y:S11]  /*2fd80*/  LDL.LU.64 R12, [R1+0x1a80] ;  /* 0x001a8000010c7983 */ /* 0x000eb60000300a00 */
[----:B------:R-:W-:Y:S09]  /*2fd90*/  @!UPT UIADD3 URZ, URZ, URZ, URZ ;  /* 0x0000003f3f3ff290 */ /* 0x000ff2000fffe03f */
[----:B------:R-:W-:Y:S01]  /*2fda0*/  STL.64 [R1+0x260], R16 ;  /* 0x0002601001007387 */ /* 0x000fe20000100a00 */
[----:B------:R1:W-:Y:S03]  /*2fdb0*/  STL.64 [R1+0x268], R18 ;  /* 0x0002681201007387 */ /* 0x0003e60000100a00 */
[----:B-1----:R-:W2:Y:S01]  /*2fdc0*/  LDL.LU.64 R18, [R1+0x1a78] ;  /* 0x001a780001127983 */ /* 0x002ea20000300a00 */
[----:B------:R-:W2:Y:S02]  /*2fdd0*/  LDL.LU.64 R16, [R1+0x1a70] ;  /* 0x001a700001107983 */ /* 0x000ea40000300a00 */
[----:B--2---:R-:W-:Y:S01]  /*2fde0*/  HMMA.1688.F32.TF32 R4, R8, R6, R16 ;  /* 0x000000060804723c */ /* 0x004fe20000081010 */
[----:B------:R-:W2:Y:S11]  /*2fdf0*/  LDL.LU.64 R18, [R1+0x1a68] ;  /* 0x001a680001127983 */ /* 0x000eb60000300a00 */
[----:B------:R-:W-:Y:S11]  /*2fe00*/  @!UPT UIADD3 URZ, URZ, URZ, URZ ;  /* 0x0000003f3f3ff290 */ /* 0x000ff6000fffe03f */
[----:B------:R3:W-:Y:S01]  /*2fe10*/  STL.64 [R1+0x250], R4 ;  /* 0x0002500401007387 */ /* 0x0007e20000100a00 */
[----:B------:R1:W-:Y:S02]  /*2fe20*/  STL.64 [R1+0x258], R6 ;  /* 0x0002580601007387 */ /* 0x0003e40000100a00 */
[----:B---3--:R-:W-:Y:S02]  /*2fe30*/  IMAD.MOV.U32 R4, RZ, RZ, R25 ;  /* 0x000000ffff047224 */ /* 0x008fe400078e0019 */
[----:B-1----:R-:W-:Y:S02]  /*2fe40*/  IMAD.MOV.U32 R6, RZ, RZ, R21 ;  /* 0x000000ffff067224 */ /* 0x002fe400078e0015 */
[----:B------:R-:W-:Y:S02]  /*2fe50*/  IMAD.MOV.U32 R7, RZ, RZ, R20 ;  /* 0x000000ffff077224 */ /* 0x000fe400078e0014 */
[----:B------:R-:W-:-:S03]  /*2fe60*/  IMAD.MOV.U32 R5, RZ, RZ, R24 ;  /* 0x000000ffff057224 */ /* 0x000fc600078e0018 */
[----:B------:R1:W-:Y:S02]  /*2fe70*/  STL.64 [R1+0x18e8], R6 ;  /* 0x0018e80601007387 */ /* 0x0003e40000100a00 */
[----:B------:R-:W-:Y:S02]  /*2fe80*/  STL.64 [R1+0x18e0], R4 ;  /* 0x0018e00401007387 */ /* 0x000fe40000100a00 */
[----:B-1----:R-:W3:Y:S01]  /*2fe90*/  LDL.LU.64 R6, [R1+0x18] ;  /* 0x0000180001067983 */ /* 0x002ee20000300a00 */
[C---:B--2---:R-:W-:Y:S03]  /*2fea0*/  HMMA.1688.F32.TF32 R16, R8.reuse, R18, R12 ;  /* 0x000000120810723c */ /* 0x044fe6000008100c */
[----:B------:R-:W2:Y:S01]  /*2feb0*/  LDL.LU.64 R14, [R1+0x1a60] ;  /* 0x001a6000010e7983 */ /* 0x000ea20000300a00 */
[----:B------:R-:W2:Y:S11]  /*2fec0*/  LDL.LU.64 R12, [R1+0x1a58] ;  /* 0x001a5800010c7983 */ /* 0x000eb60000300a00 */
[----:B------:R-:W-:Y:S08]  /*2fed0*/  @!UPT UIADD3 URZ, URZ, URZ, URZ ;  /* 0x0000003f3f3ff290 */ /* 0x000ff0000fffe03f */
[----:B------:R-:W-:Y:S01]  /*2fee0*/  STL.64 [R1+0x200], R16 ;  /* 0x0002001001007387 */ /* 0x000fe20000100a00 */
[----:B------:R1:W-:Y:S03]  /*2fef0*/  STL.64 [R1+0x208], R18 ;  /* 0x0002081201007387 */ /* 0x0003e60000100a00 */
[----:B-1----:R-:W2:Y:S02]  /*2ff00*/  LDL.LU.64 R18, [R1+0x1a50] ;  /* 0x001a500001127983 */ /* 0x002ea40000300a00 */
[C---:B--2---:R-:W-:Y:S01]  /*2ff10*/  HMMA.1688.F32.TF32 R12, R8.reuse, R18, R12 ;  /* 0x00000012080c723c */ /* 0x044fe2000008100c */
[----:B------:R-:W-:Y:S02]  /*2ff20*/  IMAD.MOV.U32 R25, RZ, RZ, R18 ;  /* 0x000000ffff197224 */ /* 0x000fe400078e0012 */
[----:B------:R-:W-:Y:S11]  /*2ff30*/  IMAD.MOV.U32 R24, RZ, RZ, R19 ;  /* 0x000000ffff187224 */ /* 0x000ff600078e0013 */
[----:B------:R-:W-:Y:S09]  /*2ff40*/  @!UPT UIADD3 URZ, URZ, URZ, URZ ;  /* 0x0000003f3f3ff290 */ /* 0x000ff2000fffe03f */
[----:B------:R-:W-:Y:S01]  /*2ff50*/  STL.64 [R1+0x1f0], R12 ;  /* 0x0001f00c01007387 */ /* 0x000fe20000100a00 */
[----:B------:R1:W-:Y:S03]  /*2ff60*/  STL.64 [R1+0x1f8], R14 ;  /* 0x0001f80e01007387 */ /* 0x0003e60000100a00 */
[----:B-1----:R-:W2:Y:S01]  /*2ff70*/  LDL.LU.64 R14, [R1+0x1a48] ;  /* 0x001a4800010e7983 */ /* 0x002ea20000300a00 */
[----:B------:R-:W3:Y:S02]  /*2ff80*/  LDL.LU.64 R18, [R1+0x1a40] ;  /* 0x001a400001127983 */ /* 0x000ee40000300a00 */
[----:B------:R-:W3:Y:S02]  /*2ff90*/  LDL.LU.64 R16, [R1+0x1a38] ;  /* 0x001a380001107983 */ /* 0x000ee40000300a00 */
[----:B------:R-:W-:Y:S01]  /*2ffa0*/  STL.64 [R1+0x1a20], R26 ;  /* 0x001a201a01007387 */ /* 0x000fe20000100a00 */
[----:B------:R1:W-:Y:S04]  /*2ffb0*/  STL.64 [R1+0x1a18], R24 ;  /* 0x001a181801007387 */ /* 0x0003e80000100a00 */
[----:B-1----:R-:W2:Y:S01]  /*2ffc0*/  LDL.LU R24, [R1+0x170] ;  /* 0x0001700001187983 */ /* 0x002ea20000300800 */
[----:B------:R-:W2:Y:S02]  /*2ffd0*/  LDL.LU R25, [R1+0x174] ;  /* 0x0001740001197983 */ /* 0x000ea40000300800 */
[----:B------:R-:W2:Y:S02]  /*2ffe0*/  LDL.LU R26, [R1+0x178] ;  /* 0x00017800011a7983 */ /* 0x000ea40000300800 */
[----:B------:R-:W2:Y:S01]  /*2fff0*/  LDL.LU R27, [R1+0x17c] ;  /* 0x00017c00011b7983 */ /* 0x000ea20000300800 */
[C---:B---3--:R-:W-:Y:S11]  /*30000*/  HMMA.1688.F32.TF32 R16, R8.reuse, R6, R16 ;  /* 0x000000060810723c */ /* 0x048ff60000081010 */
[----:B------:R-:W-:Y:S11]  /*30010*/  @!UPT UIADD3 URZ, URZ, URZ, URZ ;  /* 0x0000003f3f3ff290 */ /* 0x000ff6000fffe03f */
[----:B------:R-:W-:Y:S01]  /*30020*/  @!UPT UIADD3 URZ, URZ, URZ, URZ ;  /* 0x0000003f3f3ff290 */ /* 0x000fe2000fffe03f */
[----:B------:R-:W-:Y:S01]  /*30030*/  STL.64 [R1+0x1e0], R16 ;  /* 0x0001e01001007387 */ /* 0x000fe20000100a00 */
[----:B------:R1:W-:Y:S03]  /*30040*/  STL.64 [R1+0x1e8], R18 ;  /* 0x0001e81201007387 */ /* 0x0003e60000100a00 */
[----:B-1----:R-:W2:Y:S01]  /*30050*/  LDL.LU.64 R18, [R1+0x1a30] ;  /* 0x001a300001127983 */ /* 0x002ea20000300a00 */
[----:B------:R-:W2:Y:S02]  /*30060*/  LDL.LU.64 R16, [R1+0x1a28] ;  /* 0x001a280001107983 */ /* 0x000ea40000300a00 */
[----:B------:R-:W3:Y:S02]  /*30070*/  LDL.LU R4, [R1+0x80] ;  /* 0x0000800001047983 */ /* 0x000ee40000300800 */
[----:B------:R-:W-:Y:S02]  /*30080*/  IMAD.MOV.U32 R21, RZ, RZ, R6 ;  /* 0x000000ffff157224 */ /* 0x000fe400078e0006 */
[----:B------:R-:W-:Y:S01]  /*30090*/  IMAD.MOV.U32 R20, RZ, RZ, R7 ;  /* 0x000000ffff147224 */ /* 0x000fe200078e0007 */
[C---:B--2---:R-:W-:Y:S11]  /*300a0*/  HMMA.1688.F32.TF32 R12, R8.reuse, R14, R16 ;  /* 0x0000000e080c723c */ /* 0x044ff60000081010 */
[----:B------:R-:W-:Y:S11]  /*300b0*/  @!UPT UIADD3 URZ, URZ, URZ, URZ ;  /* 0x0000003f3f3ff290 */ /* 0x000ff6000fffe03f */
[----:B------:R-:W-:Y:S01]  /*300c0*/  @!UPT UIADD3 URZ, URZ, URZ, URZ ;  /* 0x0000003f3f3ff290 */ /* 0x000fe2000fffe03f */
[----:B------:R1:W-:Y:S01]  /*300d0*/  STL.64 [R1+0x1d0], R12 ;  /* 0x0001d00c01007387 */ /* 0x0003e20000100a00 */
[----:B------:R2:W-:Y:S02]  /*300e0*/  STL.64 [R1+0x1d8], R14 ;  /* 0x0001d80e01007387 */ /* 0x0005e40000100a00 */
[----:B------:R-:W3:Y:S02]  /*300f0*/  LDL.LU R5, [R1+0x84] ;  /* 0x0000840001057983 */ /* 0x000ee40000300800 */
[----:B------:R-:W3:Y:S01]  /*30100*/  LDL.LU R6, [R1+0x88] ;  /* 0x0000880001067983 */ /* 0x000ee20000300800 */
[----:B------:R-:W3:Y:S04]  /*30110*/  LDL.LU R7, [R1+0x8c] ;  /* 0x00008c0001077983 */ /* 0x000ee80000300800 */
[----:B-1----:R-:W3:Y:S01]  /*30120*/  LDL.LU R12, [R1+0x160] ;  /* 0x00016000010c7983 */ /* 0x002ee20000300800 */
[----:B------:R-:W3:Y:S02]  /*30130*/  LDL.LU R13, [R1+0x164] ;  /* 0x00016400010d7983 */ /* 0x000ee40000300800 */
[----:B--2---:R-:W2:Y:S02]  /*30140*/  LDL.LU R14, [R1+0x168] ;  /* 0x00016800010e7983 */ /* 0x004ea40000300800 */
[----:B------:R-:W2:Y:S01]  /*30150*/  LDL.LU R15, [R1+0x16c] ;  /* 0x00016c00010f7983 */ /* 0x000ea20000300800 */
[----:B------:R-:W2:Y:S01]  /*30160*/  LDL.LU R16, [R1+0x130] ;  /* 0x0001300001107983 */ /* 0x000ea20000300800 */
[----:B------:R-:W2:Y:S02]  /*30170*/  LDL.LU R17, [R1+0x134] ;  /* 0x0001340001117983 */ /* 0x000ea40000300800 */
[----:B------:R-:W2:Y:S02]  /*30180*/  LDL.LU R18, [R1+0x138] ;  /* 0x0001380001127983 */ /* 0x000ea40000300800 */
[----:B------:R-:W2:Y:S01]  /*30190*/  LDL.LU R19, [R1+0x13c] ;  /* 0x00013c0001137983 */ /* 0x000ea20000300800 */
[----:B------:R-:W-:Y:S01]  /*301a0*/  HMMA.1688.F32.TF32 R24, R8, R22, R24 ;  /* 0x000000160818723c */ /* 0x000fe20000081018 */
[----:B--2---:R1:W-:Y:S01]  /*301b0*/  STL.64 [R1+0x19c8], R18 ;  /* 0x0019c81201007387 */ /* 0x0043e20000100a00 */
[----:B------:R-:W-:Y:S03]  /*301c0*/  STL.64 [R1+0x19c0], R16 ;  /* 0x0019c01001007387 */ /* 0x000fe60000100a00 */
[----:B-1----:R-:W2:Y:S04]  /*301d0*/  LDL.LU.64 R18, [R1+0x48] ;  /* 0x0000480001127983 */ /* 0x002ea80000300a00 */
[----:B--2---:R1:W-:Y:S04]  /*301e0*/  STL.64 [R1+0x19e0], R18 ;  /* 0x0019e01201007387 */ /* 0x0043e80000100a00 */
[----:B-1----:R-:W2:Y:S01]  /*301f0*/  LDL.LU.64 R18, [R1+0x58] ;  /* 0x0000580001127983 */ /* 0x002ea20000300a00 */
[----:B---3--:R1:W-:Y:S02]  /*30200*/  STL.64 [R1+0x18f8], R6 ;  /* 0x0018f80601007387 */ /* 0x0083e40000100a00 */
[----:B------:R3:W-:Y:S02]  /*30210*/  STL.64 [R1+0x18f0], R4 ;  /* 0x0018f00401007387 */ /* 0x0007e40000100a00 */
[----:B-1----:R-:W-:-:S02]  /*30220*/  IMAD.MOV.U32 R6, RZ, RZ, R21 ;  /* 0x000000ffff067224 */ /* 0x002fc400078e0015 */
[----:B------:R-:W-:-:S05]  /*30230*/  IMAD.MOV.U32 R7, RZ, RZ, R20 ;  /* 0x000000ffff077224 */ /* 0x000fca00078e0014 */
[----:B------:R1:W-:Y:S01]  /*30240*/  STL.64 [R1+0x19e8], R6 ;  /* 0x0019e80601007387 */ /* 0x0003e20000100a00 */
[----:B---3--:R-:W2:Y:S02]  /*30250*/  LDL.LU R4, [R1+0x150] ;  /* 0x0001500001047983 */ /* 0x008ea40000300800 */
[----:B------:R-:W2:Y:S01]  /*30260*/  LDL.LU R5, [R1+0x154] ;  /* 0x0001540001057983 */ /* 0x000ea20000300800 */
[----:B-1----:R-:W2:Y:S01]  /*30270*/  LDL.LU R6, [R1+0x158] ;  /* 0x0001580001067983 */ /* 0x002ea20000300800 */
[----:B------:R-:W2:Y:S02]  /*30280*/  LDL.LU R7, [R1+0x15c] ;  /* 0x00015c0001077983 */ /* 0x000ea40000300800 */
[----:B------:R-:W-:Y:S02]  /*30290*/  STL.64 [R1+0x1b0], R24 ;  /* 0x0001b01801007387 */ /* 0x000fe40000100a00 */
[----:B------:R1:W-:Y:S02]  /*302a0*/  STL.64 [R1+0x1b8], R26 ;  /* 0x0001b81a01007387 */ /* 0x0003e40000100a00 */
[----:B-1----:R-:W3:Y:S01]  /*302b0*/  LDL.LU.64 R26, [R1+0x1a20] ;  /* 0x001a2000011a7983 */ /* 0x002ee20000300a00 */
[----:B------:R-:W2:Y:S02]  /*302c0*/  LDL.LU.64 R24, [R1+0x1a18] ;  /* 0x001a180001187983 */ /* 0x000ea40000300a00 */
[----:B------:R1:W-:Y:S02]  /*302d0*/  STL.64 [R1+0x1988], R22 ;  /* 0x0019881601007387 */ /* 0x0003e40000100a00 */
[----:B------:R-:W2:Y:S01]  /*302e0*/  LDL.LU R20, [R1+0x120] ;  /* 0x0001200001147983 */ /* 0x000ea20000300800 */
[----:B------:R-:W2:Y:S04]  /*302f0*/  LDL.LU R21, [R1+0x124] ;  /* 0x0001240001157983 */ /* 0x000ea80000300800 */
[----:B-1----:R-:W2:Y:S01]  /*30300*/  LDL.LU R22, [R1+0x128] ;  /* 0x0001280001167983 */ /* 0x002ea20000300800 */
[----:B------:R-:W2:Y:S01]  /*30310*/  LDL.LU R23, [R1+0x12c] ;  /* 0x00012c0001177983 */ /* 0x000ea20000300800 */
[----:B---3--:R-:W-:Y:S02]  /*30320*/  HMMA.1688.F32.TF32 R8, R8, R26, R12 ;  /* 0x0000001a0808723c */ /* 0x008fe4000008100c */
[----:B--2---:R-:W-:Y:S01]  /*30330*/  STL.64 [R1+0x19d8], R22 ;  /* 0x0019d81601007387 */ /* 0x004fe20000100a00 */
[----:B------:R1:W-:Y:S03]  /*30340*/  STL.64 [R1+0x19d0], R20 ;  /* 0x0019d01401007387 */ /* 0x0003e60000100a00 */
[----:B-1----:R-:W2:Y:S01]  /*30350*/  LDL.LU R20, [R1+0x140] ;  /* 0x0001400001147983 */ /* 0x002ea20000300800 */
[----:B------:R-:W2:Y:S02]  /*30360*/  LDL.LU R21, [R1+0x144] ;  /* 0x0001440001157983 */ /* 0x000ea40000300800 */
[----:B------:R-:W2:Y:S02]  /*30370*/  LDL.LU R22, [R1+0x148] ;  /* 0x0001480001167983 */ /* 0x000ea40000300800 */
[----:B------:R-:W2:Y:S01]  /*30380*/  LDL.LU R23, [R1+0x14c] ;  /* 0x00014c0001177983 */ /* 0x000ea20000300800 */
[----:B------:R-:W3:Y:S01]  /*30390*/  LDL.LU.64 R14, [R1+0x1a10] ;  /* 0x001a1000010e7983 */ /* 0x000ee20000300a00 */
[----:B------:R-:W3:Y:S02]  /*303a0*/  LDL.LU.64 R12, [R1+0x1a08] ;  /* 0x001a0800010c7983 */ /* 0x000ee40000300a00 */
[----:B------:R1:W-:Y:S02]  /*303b0*/  STL.64 [R1+0x1980], R26 ;  /* 0x0019801a01007387 */ /* 0x0003e40000100a00 */
[----:B-1----:R-:W2:Y:S06]  /*303c0*/  LDL.LU.64 R26, [R1+0x38] ;  /* 0x00003800011a7983 */ /* 0x002eac0000300a00 */
[----:B------:R1:W-:Y:S02]  /*303d0*/  STL.64 [R1+0x1a0], R8 ;  /* 0x0001a00801007387 */ /* 0x0003e40000100a00 */
[----:B------:R4:W-:Y:S02]  /*303e0*/  STL.64 [R1+0x1a8], R10 ;  /* 0x0001a80a01007387 */ /* 0x0009e40000100a00 */
[----:B-1----:R-:W-:-:S02]  /*303f0*/  IMAD.MOV.U32 R8, RZ, RZ, R29 ;  /* 0x000000ffff087224 */ /* 0x002fc400078e001d */
[----:B----4-:R-:W-:Y:S01]  /*30400*/  IMAD.MOV.U32 R9, RZ, RZ, R28 ;  /* 0x000000ffff097224 */ /* 0x010fe200078e001c */
[----:B------:R-:W4:Y:S01]  /*30410*/  LDL.LU R29, [R1+0x1a04] ;  /* 0x001a0400011d7983 */ /* 0x000f220000300800 */
[----:B------:R-:W2:Y:S02]  /*30420*/  LDL.LU R28, [R1+0x1a00] ;  /* 0x001a0000011c7983 */ /* 0x000ea40000300800 */
[----:B------:R-:W-:Y:S02]  /*30430*/  IMAD.MOV.U32 R10, RZ, RZ, R3 ;  /* 0x000000ffff0a7224 */ /* 0x000fe400078e0003 */
[----:B------:R-:W2:Y:S01]  /*30440*/  LDL.LU R3, [R1+0x19fc] ;  /* 0x0019fc0001037983 */ /* 0x000ea20000300800 */
[----:B------:R-:W2:Y:S03]  /*30450*/  LDL.LU R11, [R1+0x7c] ;  /* 0x00007c00010b7983 */ /* 0x000ea60000300800 */
[----:B--2---:R-:W-:Y:S01]  /*30460*/  STL.64 [R1+0x1908], R10 ;  /* 0x0019080a01007387 */ /* 0x004fe20000100a00 */
[----:B------:R1:W-:Y:S03]  /*30470*/  STL.64 [R1+0x1900], R8 ;  /* 0x0019000801007387 */ /* 0x0003e60000100a00 */
[----:B-1----:R-:W2:Y:S01]  /*30480*/  LDL.LU R8, [R1+0x90] ;  /* 0x0000900001087983 */ /* 0x002ea20000300800 */
[----:B---3--:R-:W-:Y:S01]  /*30490*/  HMMA.1688.F32.TF32 R4, R12, R18, R4 ;  /* 0x000000120c04723c */ /* 0x008fe20000081004 */
[----:B------:R-:W-:-:S02]  /*304a0*/  IMAD.MOV.U32 R10, RZ, RZ, R28 ;  /* 0x000000ffff0a7224 */ /* 0x000fc400078e001c */
[----:B------:R-:W-:Y:S02]  /*304b0*/  IMAD.MOV.U32 R11, RZ, RZ, R3 ;  /* 0x000000ffff0b7224 */ /* 0x000fe400078e0003 */
[----:B----4-:R-:W-:Y:S02]  /*304c0*/  IMAD.MOV.U32 R9, RZ, RZ, R29 ;  /* 0x000000ffff097224 */ /* 0x010fe400078e001d */
[----:B------:R-:W3:Y:S01]  /*304d0*/  LDL.LU R29, [R1+0x19f8] ;  /* 0x0019f800011d7983 */ /* 0x000ee20000300800 */
[----:B------:R-:W4:Y:S02]  /*304e0*/  LDL.LU R28, [R1+0x19f4] ;  /* 0x0019f400011c7983 */ /* 0x000f240000300800 */
[----:B------:R-:W3:Y:S02]  /*304f0*/  LDL.LU R3, [R1+0x19f0] ;  /* 0x0019f00001037983 */ /* 0x000ee40000300800 */
[----:B------:R-:W-:Y:S01]  /*30500*/  STL.64 [R1+0x1918], R10 ;  /* 0x0019180a01007387 */ /* 0x000fe20000100a00 */
[----:B--2---:R-:W-:Y:S10]  /*30510*/  STL.64 [R1+0x1910], R8 ;  /* 0x0019100801007387 */ /* 0x004ff40000100a00 */
[----:B------:R1:W-:Y:S02]  /*30520*/  STL.64 [R1+0x2e0], R4 ;  /* 0x0002e00401007387 */ /* 0x0003e40000100a00 */
[----:B------:R2:W-:Y:S02]  /*30530*/  STL.64 [R1+0x2e8], R6 ;  /* 0x0002e80601007387 */ /* 0x0005e40000100a00 */
[----:B-1----:R-:W-:Y:S01]  /*30540*/  IMAD.MOV.U32 R5, RZ, RZ, R18 ;  /* 0x000000ffff057224 */ /* 0x002fe200078e0012 */
[----:B--2---:R-:W2:Y:S01]  /*30550*/  LDL.LU.64 R6, [R1+0x19e8] ;  /* 0x0019e80001067983 */ /* 0x004ea20000300a00 */
[----:B------:R-:W-:-:S02]  /*30560*/  IMAD.MOV.U32 R4, RZ, RZ, R19 ;  /* 0x000000ffff047224 */ /* 0x000fc400078e0013 */
[----:B------:R-:W2:Y:S02]  /*30570*/  LDL.LU.64 R18, [R1+0x19e0] ;  /* 0x0019e00001127983 */ /* 0x000ea40000300a00 */
[----:B--2---:R-:W-:Y:S01]  /*30580*/  HMMA.1688.F32.TF32 R20, R12, R18, R20 ;  /* 0x000000120c14723c */ /* 0x004fe20000081014 */
        /* <DEDUP_REMOVED lines=9> */
[----:B------:R-:W-:-:S02]  /*30620*/  IMAD.MOV.U32 R10, RZ, RZ, R25 ;  /* 0x000000ffff0a7224 */ /* 0x000fc400078e0019 */
[----:B------:R-:W-:Y:S01]  /*30630*/  IMAD.MOV.U32 R11, RZ, RZ, R24 ;  /* 0x000000ffff0b7224 */ /* 0x000fe200078e0018 */
[C---:B--2---:R-:W-:Y:S08]  /*30640*/  HMMA.1688.F32.TF32 R16, R12.reuse, R26, R16 ;  /* 0x0000001a0c10723c */ /* 0x044ff00000081010 */
[----:B------:R-:W-:Y:S11]  /*30650*/  HMMA.1688.F32.TF32 R20, R12, R10, R20 ;  /* 0x0000000a0c14723c */ /* 0x000ff60000081014 */
[----:B------:R-:W-:Y:S04]  /*30660*/  @!UPT UIADD3 URZ, URZ, URZ, URZ ;  /* 0x0000003f3f3ff290 */ /* 0x000fe8000fffe03f */
[----:B------:R1:W-:Y:S01]  /*30670*/  STL.64 [R1+0x2c0], R16 ;  /* 0x0002c01001007387 */ /* 0x0003e20000100a00 */
[----:B------:R-:W-:Y:S02]  /*30680*/  STL.64 [R1+0x2c8], R18 ;  /* 0x0002c81201007387 */ /* 0x000fe40000100a00 */
[----:B------:R2:W-:Y:S05]  /*30690*/  STL.64 [R1+0x1928], R10 ;  /* 0x0019280a01007387 */ /* 0x0005ea0000100a00 */
[----:B------:R-:W-:Y:S01]  /*306a0*/  STL.64 [R1+0x2b0], R20 ;  /* 0x0002b01401007387 */ /* 0x000fe20000100a00 */
[----:B------:R-:W-:Y:S04]  /*306b0*/  STL.64 [R1+0x2b8], R22 ;  /* 0x0002b81601007387 */ /* 0x000fe80000100a00 */
[----:B------:R-:W-:Y:S04]  /*306c0*/  LDS R20, [R0+0x8a000] ;  /* 0x08a0000000147984 */ /* 0x000fe80000000800 */
[----:B------:R-:W-:Y:S01]  /*306d0*/  LDS R21, [R2+0x8a000] ;  /* 0x08a0000002157984 */ /* 0x000fe20000000800 */
        /* <DEDUP_REMOVED lines=20> */
[----:B------:R-:W2:Y:S02]  /*30820*/  LDL.LU R19, [R1+0x11c] ;  /* 0x00011c0001137983 */ /* 0x000ea40000300800 */
[----:B------:R-:W-:-:S02]  /*30830*/  IMAD.MOV.U32 R10, RZ, RZ, R9 ;  /* 0x000000ffff0a7224 */ /* 0x000fc400078e0009 */
[----:B------:R-:W-:Y:S01]  /*30840*/  IMAD.MOV.U32 R11, RZ, RZ, R8 ;  /* 0x000000ffff0b7224 */ /* 0x000fe200078e0008 */
[----:B------:R-:W3:Y:S01]  /*30850*/  LDL.LU.64 R22, [R1+0x8] ;  /* 0x0000080001167983 */ /* 0x000ee20000300a00 */
[----:B------:R-:W3:Y:S02]  /*30860*/  LDL.LU R24, [R1+0xf0] ;  /* 0x0000f00001187983 */ /* 0x000ee40000300800 */
[----:B------:R-:W3:Y:S02]  /*30870*/  LDL.LU R25, [R1+0xf4] ;  /* 0x0000f40001197983 */ /* 0x000ee40000300800 */
[----:B------:R-:W3:Y:S01]  /*30880*/  LDL.LU R26, [R1+0xf8] ;  /* 0x0000f800011a7983 */ /* 0x000ee20000300800 */
[----:B------:R-:W3:Y:S01]  /*30890*/  LDL.LU R27, [R1+0xfc] ;  /* 0x0000fc00011b7983 */ /* 0x000ee20000300800 */
[----:B------:R1:W-:Y:S02]  /*308a0*/  STL.64 [R1+0x1958], R10 ;  /* 0x0019580a01007387 */ /* 0x0003e40000100a00 */
[----:B-1----:R-:W-:-:S02]  /*308b0*/  IMAD.MOV.U32 R11, RZ, RZ, R4 ;  /* 0x000000ffff0b7224 */ /* 0x002fc400078e0004 */
[----:B------:R-:W-:Y:S01]  /*308c0*/  IMAD.MOV.U32 R10, RZ, RZ, R5 ;  /* 0x000000ffff0a7224 */ /* 0x000fe200078e0005 */
        /* <DEDUP_REMOVED lines=12> */
[----:B--2---:R-:W-:Y:S01]  /*30990*/  STL.64 [R1+0x1938], R6 ;  /* 0x0019380601007387 */ /* 0x004fe20000100a00 */
[----:B------:R1:W-:Y:S03]  /*309a0*/  STL.64 [R1+0x1930], R4 ;  /* 0x0019300401007387 */ /* 0x0003e60000100a00 */
[----:B-1----:R-:W2:Y:S01]  /*309b0*/  LDL.LU R4, [R1+0xb0] ;  /* 0x0000b00001047983 */ /* 0x002ea20000300800 */
[----:B----4-:R-:W-:-:S02]  /*309c0*/  IMAD.MOV.U32 R6, RZ, RZ, R28 ;  /* 0x000000ffff067224 */ /* 0x010fc400078e001c */
[----:B---3--:R-:W-:Y:S02]  /*309d0*/  IMAD.MOV.U32 R7, RZ, RZ, R29 ;  /* 0x000000ffff077224 */ /* 0x008fe400078e001d */
[----:B------:R-:W-:Y:S02]  /*309e0*/  IMAD.MOV.U32 R5, RZ, RZ, R3 ;  /* 0x000000ffff057224 */ /* 0x000fe400078e0003 */
        /* <DEDUP_REMOVED lines=13> */
[----:B-1----:R-:W2:Y:S06]  /*30ac0*/  LDL.LU R4, [R1+0xd0] ;  /* 0x0000d00001047983 */ /* 0x002eac0000300800 */
[----:B------:R-:W-:Y:S02]  /*30ad0*/  STL.64 [R1+0x290], R16 ;  /* 0x0002901001007387 */ /* 0x000fe40000100a00 */
[----:B------:R1:W-:Y:S02]  /*30ae0*/  STL.64 [R1+0x298], R18 ;  /* 0x0002981201007387 */ /* 0x0003e40000100a00 */
[----:B---3--:R-:W-:-:S02]  /*30af0*/  IMAD.MOV.U32 R7, RZ, RZ, R3 ;  /* 0x000000ffff077224 */ /* 0x008fc400078e0003 */
[----:B------:R-:W-:Y:S01]  /*30b00*/  IMAD.MOV.U32 R3, RZ, RZ, R23 ;  /* 0x000000ffff037224 */ /* 0x000fe200078e0017 */
[----:B-1----:R-:W3:Y:S01]  /*30b10*/  LDL.LU.64 R18, [R1+0x1998] ;  /* 0x0019980001127983 */ /* 0x002ee20000300a00 */
[----:B------:R-:W3:Y:S02]  /*30b20*/  LDL.LU.64 R16, [R1+0x1990] ;  /* 0x0019900001107983 */ /* 0x000ee40000300a00 */
[----:B------:R-:W2:Y:S02]  /*30b30*/  LDL.LU.64 R22, [R1+0x1988] ;  /* 0x0019880001167983 */ /* 0x000ea40000300a00 */
[C---:B--2---:R-:W-:Y:S11]  /*30b40*/  HMMA.1688.F32.TF32 R24, R12.reuse, R22, R24 ;  /* 0x000000160c18723c */ /* 0x044ff60000081018 */
[----:B------:R-:W-:Y:S11]  /*30b50*/  @!UPT UIADD3 URZ, URZ, URZ, URZ ;  /* 0x0000003f3f3ff290 */ /* 0x000ff6000fffe03f */
[----:B------:R-:W-:Y:S01]  /*30b60*/  @!UPT UIADD3 URZ, URZ, URZ, URZ ;  /* 0x0000003f3f3ff290 */ /* 0x000fe2000fffe03f */
[----:B------:R-:W-:Y:S01]  /*30b70*/  STL.64 [R1+0x280], R24 ;  /* 0x0002801801007387 */ /* 0x000fe20000100a00 */
[----:B------:R1:W-:Y:S03]  /*30b80*/  STL.64 [R1+0x288], R26 ;  /* 0x0002881a01007387 */ /* 0x0003e60000100a00 */
[----:B-1----:R-:W3:Y:S01]  /*30b90*/  LDL.LU.64 R26, [R1+0x1980] ;  /* 0x00198000011a7983 */ /* 0x002ee20000300a00 */
[----:B------:R-:W-:Y:S02]  /*30ba0*/  IMAD.MOV.U32 R5, RZ, RZ, R29 ;  /* 0x000000ffff057224 */ /* 0x000fe400078e001d */
[----:B----4-:R-:W-:Y:S01]  /*30bb0*/  IMAD.MOV.U32 R6, RZ, RZ, R28 ;  /* 0x000000ffff067224 */ /* 0x010fe200078e001c */
[----:B---3--:R-:W-:Y:S01]  /*30bc0*/  HMMA.1688.F32.TF32 R12, R12, R26, R16 ;  /* 0x0000001a0c0c723c */ /* 0x008fe20000081010 */
[----:B------:R-:W2:Y:S01]  /*30bd0*/  LDL.LU.64 R18, [R1+0x1978] ;  /* 0x0019780001127983 */ /* 0x000ea20000300a00 */
[----:B------:R-:W2:Y:S11]  /*30be0*/  LDL.LU.64 R16, [R1+0x1970] ;  /* 0x0019700001107983 */ /* 0x000eb60000300a00 */
[----:B------:R-:W-:Y:S10]  /*30bf0*/  @!UPT UIADD3 URZ, URZ, URZ, URZ ;  /* 0x0000003f3f3ff290 */ /* 0x000ff4000fffe03f */
[----:B------:R-:W-:Y:S01]  /*30c00*/  STL.64 [R1+0x240], R12 ;  /* 0x0002400c01007387 */ /* 0x000fe20000100a00 */
[----:B------:R1:W-:Y:S02]  /*30c10*/  STL.64 [R1+0x248], R14 ;  /* 0x0002480e01007387 */ /* 0x0003e40000100a00 */
[----:B-1----:R-:W-:Y:S02]  /*30c20*/  IMAD.MOV.U32 R14, RZ, RZ, R8 ;  /* 0x000000ffff0e7224 */ /* 0x002fe400078e0008 */
[C---:B--2---:R-:W-:Y:S01]  /*30c30*/  HMMA.1688.F32.TF32 R8, R16.reuse, R10, R4 ;  /* 0x0000000a1008723c */ /* 0x044fe20000081004 */
[----:B------:R-:W2:Y:S01]  /*30c40*/  LDL.LU.64 R6, [R1+0x1968] ;  /* 0x0019680001067983 */ /* 0x000ea20000300a00 */
[----:B------:R-:W2:Y:S11]  /*30c50*/  LDL.LU.64 R4, [R1+0x1960] ;  /* 0x0019600001047983 */ /* 0x000eb60000300a00 */
[----:B------:R-:W-:Y:S10]  /*30c60*/  @!UPT UIADD3 URZ, URZ, URZ, URZ ;  /* 0x0000003f3f3ff290 */ /* 0x000ff4000fffe03f */
[----:B------:R-:W-:Y:S01]  /*30c70*/  STL.64 [R1+0x190], R8 ;  /* 0x0001900801007387 */ /* 0x000fe20000100a00 */
[----:B------:R1:W-:Y:S02]  /*30c80*/  STL [R1+0x198], R10 ;  /* 0x0001980a01007387 */ /* 0x0003e40000100800 */
[----:B------:R-:W-:Y:S02]  /*30c90*/  IMAD.MOV.U32 R29, RZ, RZ, R11 ;  /* 0x000000ffff1d7224 */ /* 0x000fe400078e000b */
[----:B-1----:R-:W2:Y:S03]  /*30ca0*/  LDL.LU.64 R10, [R1+0x1958] ;  /* 0x00195800010a7983 */ /* 0x002ea60000300a00 */
        /* <DEDUP_REMOVED lines=12> */
[----:B------:R-:W-:Y:S01]  /*30d70*/  STL.64 [R1+0x220], R8 ;  /* 0x0002200801007387 */ /* 0x000fe20000100a00 */
[----:B------:R1:W-:Y:S02]  /*30d80*/  STL [R1+0x228], R10 ;  /* 0x0002280a01007387 */ /* 0x0003e40000100800 */
[----:B------:R-:W-:Y:S02]  /*30d90*/  IMAD.MOV.U32 R29, RZ, RZ, R11 ;  /* 0x000000ffff1d7224 */ /* 0x000fe400078e000b */
[----:B-1----:R-:W2:Y:S03]  /*30da0*/  LDL.LU.64 R10, [R1+0x1928] ;  /* 0x00192800010a7983 */ /* 0x002ea60000300a00 */
[----:B------:R1:W-:Y:S02]  /*30db0*/  STL [R1+0x1864], R29 ;  /* 0x0018641d01007387 */ /* 0x0003e40000100800 */
[----:B-1----:R-:W3:Y:S01]  /*30dc0*/  LDL R29, [R1+0x370] ;  /* 0x00037000011d7983 */ /* 0x002ee20000100800 */
[C---:B--2---:R-:W-:Y:S03]  /*30dd0*/  HMMA.1688.F32.TF32 R8, R16.reuse, R10, R4 ;  /* 0x0000000a1008723c */ /* 0x044fe60000081004 */
[----:B------:R-:W2:Y:S11]  /*30de0*/  LDL.LU.64 R6, [R1+0x1920] ;  /* 0x0019200001067983 */ /* 0x000eb60000300a00 */
[----:B------:R-:W-:Y:S09]  /*30df0*/  @!UPT UIADD3 URZ, URZ, URZ, URZ ;  /* 0x0000003f3f3ff290 */ /* 0x000ff2000fffe03f */
[----:B------:R-:W-:Y:S01]  /*30e00*/  STL.64 [R1+0x230], R8 ;  /* 0x0002300801007387 */ /* 0x000fe20000100a00 */
[----:B------:R1:W-:Y:S03]  /*30e10*/  STL.64 [R1+0x238], R10 ;  /* 0x0002380a01007387 */ /* 0x0003e60000100a00 */
[----:B-1----:R-:W2:Y:S01]  /*30e20*/  LDL.LU.64 R10, [R1+0x1918] ;  /* 0x00191800010a7983 */ /* 0x002ea20000300a00 */
[----:B------:R-:W2:Y:S02]  /*30e30*/  LDL.LU.64 R8, [R1+0x1910] ;  /* 0x0019100001087983 */ /* 0x000ea40000300a00 */
        /* <DEDUP_REMOVED lines=8> */
[----:B------:R-:W4:Y:S04]  /*30ec0*/  LDL.LU.64 R6, [R1+0x18f8] ;  /* 0x0018f80001067983 */ /* 0x000f280000300a00 */
[----:B-1----:R-:W4:Y:S01]  /*30ed0*/  LDL.LU.64 R4, [R1+0x18f0] ;  /* 0x0018f00001047983 */ /* 0x002f220000300a00 */
[----:B------:R-:W-:Y:S02]  /*30ee0*/  STL [R1+0x176c], R3 ;  /* 0x00176c0301007387 */ /* 0x000fe40000100800 */
[----:B------:R-:W-:Y:S01]  /*30ef0*/  STL [R1+0x1768], R28 ;  /* 0x0017681c01007387 */ /* 0x000fe20000100800 */
[C---:B----4-:R-:W-:Y:S01]  /*30f00*/  HMMA.1688.F32.TF32 R12, R16.reuse, R14, R4 ;  /* 0x0000000e100c723c */ /* 0x050fe20000081004 */
[----:B------:R-:W4:Y:S01]  /*30f10*/  LDL.LU.64 R6, [R1+0x18e8] ;  /* 0x0018e80001067983 */ /* 0x000f220000300a00 */
[----:B------:R-:W4:Y:S06]  /*30f20*/  LDL.LU.64 R4, [R1+0x18e0] ;  /* 0x0018e00001047983 */ /* 0x000f2c0000300a00 */
[C---:B--2---:R-:W-:Y:S01]  /*30f30*/  HMMA.1688.F32.TF32 R8, R16.reuse, R22, R8 ;  /* 0x000000161008723c */ /* 0x044fe20000081008 */
[----:B------:R-:W-:Y:S01]  /*30f40*/  LDS R22, [R0+0x8a800] ;  /* 0x08a8000000167984 */ /* 0x000fe20000000800 */
[----:B------:R-:W-:Y:S11]  /*30f50*/  LDS R23, [R2+0x8a800] ;  /* 0x08a8000002177984 */ /* 0x000ff60000000800 */
[----:B------:R-:W-:Y:S02]  /*30f60*/  @!UPT UIADD3 URZ, URZ, URZ, URZ ;  /* 0x0000003f3f3ff290 */ /* 0x000fe4000fffe03f */
[----:B------:R-:W-:Y:S01]  /*30f70*/  STL.64 [R1+0x180], R12 ;  /* 0x0001800c01007387 */ /* 0x000fe20000100a00 */
[----:B------:R-:W-:Y:S02]  /*30f80*/  STL.64 [R1+0x188], R14 ;  /* 0x0001880e01007387 */ /* 0x000fe40000100a00 */
[----:B---3--:R-:W-:Y:S01]  /*30f90*/  LDSM.16.M88.4 R12, [R29+0x8100] ;  /* 0x008100001d0c783b */ /* 0x008fe20000000200 */
[----:B----4-:R-:W-:Y:S01]  /*30fa0*/  HMMA.1688.F32.TF32 R24, R16, R26, R4 ;  /* 0x0000001a1018723c */ /* 0x010fe20000081004 */
[----:B------:R-:W-:Y:S04]  /*30fb0*/  LDS R18, [R0+0x8a880] ;  /* 0x08a8800000127984 */ /* 0x000fe80000000800 */
[----:B------:R-:W1:Y:S04]  /*30fc0*/  LDS R19, [R2+0x8a880] ;  /* 0x08a8800002137984 */ /* 0x000e680000000800 */
[----:B------:R-:W-:Y:S04]  /*30fd0*/  LDS R16, [R0+0x8a080] ;  /* 0x08a0800000107984 */ /* 0x000fe80000000800 */
[----:B------:R-:W2:Y:S04]  /*30fe0*/  LDS R17, [R2+0x8a080] ;  /* 0x08a0800002117984 */ /* 0x000ea80000000800 */
[----:B------:R-:W-:Y:S06]  /*30ff0*/  LDSM.16.M88.4 R4, [R29+0x18100] ;  /* 0x018100001d04783b */ /* 0x000fec0000000200 */
[----:B------:R-:W-:Y:S01]  /*31000*/  STL.64 [R1+0x1710], R26 ;  /* 0x0017101a01007387 */ /* 0x000fe20000100a00 */
[----:B------:R-:W-:Y:S02]  /*31010*/  STL.64 [R1], R8 ;  /* 0x0000000801007387 */ /* 0x000fe40000100a00 */
[----:B------:R-:W-:Y:S02]  /*31020*/  STL.64 [R1+0x8], R10 ;  /* 0x0000080a01007387 */ /* 0x000fe40000100a00 */
[----:B------:R-:W-:Y:S01]  /*31030*/  STL.64 [R1+0x1708], R24 ;  /* 0x0017081801007387 */ /* 0x000fe20000100a00 */
[----:B------:R-:W3:Y:S04]  /*31040*/  LDSM.16.M88.4 R8, [R29+0x10100] ;  /* 0x010100001d08783b */ /* 0x000ee80000000200 */
[----:B------:R-:W4:Y:S04]  /*31050*/  LDSM.16.M88.4 R24, [R29+0x100] ;  /* 0x000100001d18783b */ /* 0x000f280000000200 */
[----:B-1----:R-:W-:Y:S01]  /*31060*/  STL.64 [R1+0x1870], R18 ;  /* 0x0018701201007387 */ /* 0x002fe20000100a00 */
[----:B--2---:R-:W-:Y:S02]  /*31070*/  STL.64 [R1+0x1868], R16 ;  /* 0x0018681001007387 */ /* 0x004fe40000100a00 */
[----:B------:R-:W-:Y:S02]  /*31080*/  STL [R1+0x1744], R15 ;  /* 0x0017440f01007387 */ /* 0x000fe40000100800 */
[----:B------:R-:W-:Y:S01]  /*31090*/  STL [R1+0x18d8], R14 ;  /* 0x0018d80e01007387 */ /* 0x000fe20000100800 */
[----:B------:R1:W-:Y:S04]  /*310a0*/  STL.64 [R1+0x18d0], R12 ;  /* 0x0018d00c01007387 */ /* 0x0003e80000100a00 */
[----:B------:R-:W4:Y:S04]  /*310b0*/  LDSM.16.M88.4 R16, [R29+0x20100] ;  /* 0x020100001d10783b */ /* 0x000f280000000200 */
        /* <DEDUP_REMOVED lines=8> */
[----:B------:R-:W3:Y:S02]  /*31140*/  LDL.LU R10, [R1+0x348] ;  /* 0x00034800010a7983 */ /* 0x000ee40000300800 */
[----:B------:R-:W3:Y:S01]  /*31150*/  LDL.LU R11, [R1+0x34c] ;  /* 0x00034c00010b7983 */ /* 0x000ee20000300800 */
[----:B----4-:R-:W-:Y:S01]  /*31160*/  STL.64 [R1+0x18], R26 ;  /* 0x0000181a01007387 */ /* 0x010fe20000100a00 */
[----:B------:R-:W-:Y:S02]  /*31170*/  STL [R1+0x1740], R7 ;  /* 0x0017400701007387 */ /* 0x000fe40000100800 */
[----:B------:R-:W-:Y:S02]  /*31180*/  STL.64 [R1+0x50], R16 ;  /* 0x0000501001007387 */ /* 0x000fe40000100a00 */
[----:B------:R-:W-:Y:S02]  /*31190*/  STL.64 [R1+0x58], R18 ;  /* 0x0000581201007387 */ /* 0x000fe40000100a00 */
[----:B------:R-:W1:Y:S04]  /*311a0*/  LDSM.16.M88.4 R16, [R29+0x28100] ;  /* 0x028100001d10783b */ /* 0x000e680000000200 */
[----:B-1----:R-:W-:Y:S01]  /*311b0*/  STL.64 [R1+0x40], R16 ;  /* 0x0000401001007387 */ /* 0x002fe20000100a00 */
[----:B------:R-:W-:Y:S02]  /*311c0*/  STL.64 [R1+0x48], R18 ;  /* 0x0000481201007387 */ /* 0x000fe40000100a00 */
[----:B------:R-:W1:Y:S02]  /*311d0*/  LDSM.16.M88.4 R16, [R29+0x30100] ;  /* 0x030100001d10783b */ /* 0x000e640000000200 */
[----:B-1----:R-:W-:Y:S02]  /*311e0*/  STL.64 [R1+0x30], R16 ;  /* 0x0000301001007387 */ /* 0x002fe40000100a00 */
[----:B------:R-:W-:Y:S02]  /*311f0*/  STL.64 [R1+0x38], R18 ;  /* 0x0000381201007387 */ /* 0x000fe40000100a00 */
[----:B------:R-:W1:Y:S01]  /*31200*/  LDSM.16.M88.4 R16, [R29+0x38100] ;  /* 0x038100001d10783b */ /* 0x000e620000000200 */
[C---:B--2---:R-:W-:Y:S11]  /*31210*/  HMMA.1688.F32.TF32 R12, R20.reuse, R24, R12 ;  /* 0x00000018140c723c */ /* 0x044ff6000008100c */
[----:B------:R-:W-:Y:S11]  /*31220*/  @!UPT UIADD3 URZ, URZ, URZ, URZ ;  /* 0x0000003f3f3ff290 */ /* 0x000ff6000fffe03f */
[----:B------:R-:W-:Y:S01]  /*31230*/  @!UPT UIADD3 URZ, URZ, URZ, URZ ;  /* 0x0000003f3f3ff290 */ /* 0x000fe2000fffe03f */
[----:B------:R-:W-:Y:S01]  /*31240*/  STL.64 [R1+0x110], R12 ;  /* 0x0001100c01007387 */ /* 0x000fe20000100a00 */
[----:B------:R2:W-:Y:S03]  /*31250*/  STL.64 [R1+0x118], R14 ;  /* 0x0001180e01007387 */ /* 0x0005e60000100a00 */
[----:B--2---:R-:W2:Y:S01]  /*31260*/  LDL.LU R14, [R1+0x18d8] ;  /* 0x0018d800010e7983 */ /* 0x004ea20000300800 */
[----:B------:R-:W3:Y:S02]  /*31270*/  LDL.LU.64 R12, [R1+0x18d0] ;  /* 0x0018d000010c7983 */ /* 0x000ee40000300a00 */
[----:B------:R4:W-:Y:S02]  /*31280*/  STL.64 [R1+0x18a8], R24 ;  /* 0x0018a81801007387 */ /* 0x0009e40000100a00 */
[----:B----4-:R-:W4:Y:S01]  /*31290*/  LDL.LU R24, [R1+0x310] ;  /* 0x0003100001187983 */ /* 0x010f220000300800 */
[----:B------:R-:W4:Y:S02]  /*312a0*/  LDL.LU R25, [R1+0x314] ;  /* 0x0003140001197983 */ /* 0x000f240000300800 */
[----:B------:R-:W2:Y:S02]  /*312b0*/  LDL.LU R26, [R1+0x318] ;  /* 0x00031800011a7983 */ /* 0x000ea40000300800 */
[----:B------:R-:W2:Y:S01]  /*312c0*/  LDL.LU R27, [R1+0x31c] ;  /* 0x00031c00011b7983 */ /* 0x000ea20000300800 */
[C---:B---3--:R-:W-:Y:S01]  /*312d0*/  HMMA.1688.F32.TF32 R8, R20.reuse, R12, R8 ;  /* 0x0000000c1408723c */ /* 0x048fe20000081008 */
[----:B--2---:R-:W-:Y:S01]  /*312e0*/  STL.64 [R1+0x18b8], R26 ;  /* 0x0018b81a01007387 */ /* 0x004fe20000100a00 */
[----:B----4-:R2:W-:Y:S03]  /*312f0*/  STL.64 [R1+0x18b0], R24 ;  /* 0x0018b01801007387 */ /* 0x0105e60000100a00 */
[----:B--2---:R-:W2:Y:S01]  /*31300*/  LDL.LU R24, [R1+0x320] ;  /* 0x0003200001187983 */ /* 0x004ea20000300800 */
[----:B------:R-:W2:Y:S02]  /*31310*/  LDL.LU R25, [R1+0x324] ;  /* 0x0003240001197983 */ /* 0x000ea40000300800 */
[----:B------:R-:W2:Y:S02]  /*31320*/  LDL.LU R26, [R1+0x328] ;  /* 0x00032800011a7983 */ /* 0x000ea40000300800 */
[----:B------:R-:W2:Y:S11]  /*31330*/  LDL.LU R27, [R1+0x32c] ;  /* 0x00032c00011b7983 */ /* 0x000eb60000300800 */
[----:B------:R-:W-:Y:S02]  /*31340*/  @!UPT UIADD3 URZ, URZ, URZ, URZ ;  /* 0x0000003f3f3ff290 */ /* 0x000fe4000fffe03f */
[----:B------:R-:W-:Y:S01]  /*31350*/  STL.64 [R1+0x100], R8 ;  /* 0x0001000801007387 */ /* 0x000fe20000100a00 */
[----:B------:R3:W-:Y:S03]  /*31360*/  STL.64 [R1+0x108], R10 ;  /* 0x0001080a01007387 */ /* 0x0007e60000100a00 */
[----:B---3--:R-:W3:Y:S01]  /*31370*/  LDL.LU.64 R10, [R1+0x18c8] ;  /* 0x0018c800010a7983 */ /* 0x008ee20000300a00 */
[----:B------:R-:W4:Y:S02]  /*31380*/  LDL.LU.64 R8, [R1+0x18c0] ;  /* 0x0018c00001087983 */ /* 0x000f240000300a00 */
[----:B------:R-:W-:Y:S02]  /*31390*/  STL [R1+0x1860], R14 ;  /* 0x0018600e01007387 */ /* 0x000fe40000100800 */
[----:B-1----:R-:W-:Y:S01]  /*313a0*/  STL.64 [R1+0x20], R16 ;  /* 0x0000201001007387 */ /* 0x002fe20000100a00 */
[----:B------:R-:W-:Y:S01]  /*313b0*/  STL.64 [R1+0x28], R18 ;  /* 0x0000281201007387 */ /* 0x000fe20000100a00 */
[----:B------:R1:W-:Y:S03]  /*313c0*/  STL.64 [R1+0x1878], R16 ;  /* 0x0018781001007387 */ /* 0x0003e60000100a00 */
[----:B-1----:R-:W2:Y:S01]  /*313d0*/  LDL.LU R16, [R1+0x2f0] ;  /* 0x0002f00001107983 */ /* 0x002ea20000300800 */
[----:B------:R-:W2:Y:S02]  /*313e0*/  LDL.LU R17, [R1+0x2f4] ;  /* 0x0002f40001117983 */ /* 0x000ea40000300800 */
[----:B------:R-:W2:Y:S02]  /*313f0*/  LDL.LU R18, [R1+0x2f8] ;  /* 0x0002f80001127983 */ /* 0x000ea40000300800 */
[----:B------:R-:W2:Y:S02]  /*31400*/  LDL.LU R19, [R1+0x2fc] ;  /* 0x0002fc0001137983 */ /* 0x000ea40000300800 */
[----:B--2---:R-:W-:Y:S01]  /*31410*/  STL.64 [R1+0x1888], R18 ;  /* 0x0018881201007387 */ /* 0x004fe20000100a00 */
[----:B------:R1:W-:Y:S03]  /*31420*/  STL.64 [R1+0x1880], R16 ;  /* 0x0018801001007387 */ /* 0x0003e60000100a00 */
[----:B-1----:R-:W2:Y:S04]  /*31430*/  LDL.64 R16, [R1+0x40] ;  /* 0x0000400001107983 */ /* 0x002ea80000100a00 */
[----:B--2---:R1:W-:Y:S04]  /*31440*/  STL.64 [R1+0x18a0], R16 ;  /* 0x0018a01001007387 */ /* 0x0043e80000100a00 */
[----:B-1----:R-:W2:Y:S01]  /*31450*/  LDL.64 R16, [R1+0x50] ;  /* 0x0000500001107983 */ /* 0x002ea20000100a00 */
[----:B------:R1:W-:Y:S03]  /*31460*/  STL.64 [R1+0x1858], R12 ;  /* 0x0018580c01007387 */ /* 0x0003e60000100a00 */
[----:B-1----:R-:W4:Y:S01]  /*31470*/  LDL.LU R12, [R1+0x330] ;  /* 0x00033000010c7983 */ /* 0x002f220000300800 */
[----:B------:R-:W4:Y:S02]  /*31480*/  LDL.LU R13, [R1+0x334] ;  /* 0x00033400010d7983 */ /* 0x000f240000300800 */
[----:B------:R-:W4:Y:S02]  /*31490*/  LDL.LU R14, [R1+0x338] ;  /* 0x00033800010e7983 */ /* 0x000f240000300800 */
[----:B------:R-:W4:Y:S02]  /*314a0*/  LDL.LU R15, [R1+0x33c] ;  /* 0x00033c00010f7983 */ /* 0x000f240000300800 */
[C---:B----4-:R-:W-:Y:S11]  /*314b0*/  HMMA.1688.F32.TF32 R12, R20.reuse, R8, R12 ;  /* 0x00000008140c723c */ /* 0x050ff6000008100c */
[----:B------:R-:W-:Y:S11]  /*314c0*/  @!UPT UIADD3 URZ, URZ, URZ, URZ ;  /* 0x0000003f3f3ff290 */ /* 0x000ff6000fffe03f */
[----:B------:R-:W-:Y:S01]  /*314d0*/  @!UPT UIADD3 URZ, URZ, URZ, URZ ;  /* 0x0000003f3f3ff290 */ /* 0x000fe2000fffe03f */
[----:B------:R1:W-:Y:S01]  /*314e0*/  STL.64 [R1+0xf0], R12 ;  /* 0x0000f00c01007387 */ /* 0x0003e20000100a00 */
[----:B------:R4:W-:Y:S03]  /*314f0*/  STL.64 [R1+0xf8], R14 ;  /* 0x0000f80e01007387 */ /* 0x0009e60000100a00 */
[----:B-1----:R-:W2:Y:S01]  /*31500*/  LDL.LU R12, [R1+0x260] ;  /* 0x00026000010c7983 */ /* 0x002ea20000300800 */
[----:B------:R-:W2:Y:S02]  /*31510*/  LDL.LU R13, [R1+0x264] ;  /* 0x00026400010d7983 */ /* 0x000ea40000300800 */
[----:B----4-:R-:W4:Y:S02]  /*31520*/  LDL.LU R14, [R1+0x268] ;  /* 0x00026800010e7983 */ /* 0x010f240000300800 */
[----:B------:R-:W4:Y:S01]  /*31530*/  LDL.LU R15, [R1+0x26c] ;  /* 0x00026c00010f7983 */ /* 0x000f220000300800 */
[C---:B------:R-:W-:Y:S01]  /*31540*/  HMMA.1688.F32.TF32 R24, R20.reuse, R4, R24 ;  /* 0x000000041418723c */ /* 0x040fe20000081018 */
        /* <DEDUP_REMOVED lines=8> */
[----:B-1----:R-:W3:Y:S08]  /*315d0*/  LDL.64 R8, [R1+0x30] ;  /* 0x0000300001087983 */ /* 0x002ef00000100a00 */
[----:B------:R-:W-:Y:S02]  /*315e0*/  STL.64 [R1+0xe0], R24 ;  /* 0x0000e01801007387 */ /* 0x000fe40000100a00 */
[----:B------:R1:W-:Y:S02]  /*315f0*/  STL.64 [R1+0xe8], R26 ;  /* 0x0000e81a01007387 */ /* 0x0003e40000100a00 */
[----:B-1----:R-:W4:Y:S01]  /*31600*/  LDL.LU.64 R26, [R1+0x18b8] ;  /* 0x0018b800011a7983 */ /* 0x002f220000300a00 */
[----:B------:R-:W4:Y:S02]  /*31610*/  LDL.LU.64 R24, [R1+0x18b0] ;  /* 0x0018b00001187983 */ /* 0x000f240000300a00 */
[C---:B----4-:R-:W-:Y:S11]  /*31620*/  HMMA.1688.F32.TF32 R24, R20.reuse, R16, R24 ;  /* 0x000000101418723c */ /* 0x050ff60000081018 */
[----:B------:R-:W-:Y:S11]  /*31630*/  @!UPT UIADD3 URZ, URZ, URZ, URZ ;  /* 0x0000003f3f3ff290 */ /* 0x000ff6000fffe03f */
[----:B------:R-:W-:Y:S01]  /*31640*/  @!UPT UIADD3 URZ, URZ, URZ, URZ ;  /* 0x0000003f3f3ff290 */ /* 0x000fe2000fffe03f */
[----:B------:R1:W-:Y:S01]  /*31650*/  STL.64 [R1+0xd0], R24 ;  /* 0x0000d01801007387 */ /* 0x0003e20000100a00 */
[----:B------:R4:W-:Y:S03]  /*31660*/  STL.64 [R1+0xd8], R26 ;  /* 0x0000d81a01007387 */ /* 0x0009e60000100a00 */
[----:B-1----:R-:W2:Y:S01]  /*31670*/  LDL.LU.64 R24, [R1+0x18a8] ;  /* 0x0018a80001187983 */ /* 0x002ea20000300a00 */
[----:B----4-:R-:W-:Y:S02]  /*31680*/  IMAD.MOV.U32 R27, RZ, RZ, R16 ;  /* 0x000000ffff1b7224 */ /* 0x010fe400078e0010 */
[----:B------:R-:W-:Y:S02]  /*31690*/  IMAD.MOV.U32 R26, RZ, RZ, R17 ;  /* 0x000000ffff1a7224 */ /* 0x000fe400078e0011 */
[----:B------:R-:W2:Y:S02]  /*316a0*/  LDL.LU.64 R16, [R1+0x18a0] ;  /* 0x0018a00001107983 */ /* 0x000ea40000300a00 */
        /* <DEDUP_REMOVED lines=10> */
[----:B---3--:R-:W-:-:S02]  /*31750*/  IMAD.MOV.U32 R7, RZ, RZ, R8 ;  /* 0x000000ffff077224 */ /* 0x008fc400078e0008 */
[----:B------:R-:W-:Y:S01]  /*31760*/  IMAD.MOV.U32 R3, RZ, RZ, R9 ;  /* 0x000000ffff037224 */ /* 0x000fe200078e0009 */
[C---:B----4-:R-:W-:Y:S11]  /*31770*/  HMMA.1688.F32.TF32 R16, R20.reuse, R8, R16 ;  /* 0x000000081410723c */ /* 0x050ff60000081010 */
[----:B------:R-:W-:Y:S11]  /*31780*/  @!UPT UIADD3 URZ, URZ, URZ, URZ ;  /* 0x0000003f3f3ff290 */ /* 0x000ff6000fffe03f */
[----:B------:R-:W-:Y:S01]  /*31790*/  @!UPT UIADD3 URZ, URZ, URZ, URZ ;  /* 0x0000003f3f3ff290 */ /* 0x000fe2000fffe03f */
[----:B------:R1:W-:Y:S01]  /*317a0*/  STL.64 [R1+0xb0], R16 ;  /* 0x0000b01001007387 */ /* 0x0003e20000100a00 */
[----:B------:R-:W-:Y:S03]  /*317b0*/  STL.64 [R1+0xb8], R18 ;  /* 0x0000b81201007387 */ /* 0x000fe60000100a00 */
[----:B-1----:R-:W3:Y:S01]  /*317c0*/  LDL.LU.64 R16, [R1+0x1878] ;  /* 0x0018780001107983 */ /* 0x002ee20000300a00 */
[----:B------:R-:W4:Y:S02]  /*317d0*/  LDL.LU R8, [R1+0x250] ;  /* 0x0002500001087983 */ /* 0x000f240000300800 */
[----:B------:R-:W4:Y:S02]  /*317e0*/  LDL.LU R9, [R1+0x254] ;  /* 0x0002540001097983 */ /* 0x000f240000300800 */
[----:B------:R-:W4:Y:S01]  /*317f0*/  LDL.LU R10, [R1+0x258] ;  /* 0x00025800010a7983 */ /* 0x000f220000300800 */
[----:B------:R-:W4:Y:S01]  /*31800*/  LDL.LU R11, [R1+0x25c] ;  /* 0x00025c00010b7983 */ /* 0x000f220000300800 */
[----:B------:R-:W-:Y:S02]  /*31810*/  STL.64 [R1+0x1840], R6 ;  /* 0x0018400601007387 */ /* 0x000fe40000100a00 */
[----:B------:R1:W-:Y:S02]  /*31820*/  STL.64 [R1+0x1838], R4 ;  /* 0x0018380401007387 */ /* 0x0003e40000100a00 */
[----:B-1----:R-:W3:Y:S01]  /*31830*/  LDL.LU R4, [R1+0x270] ;  /* 0x0002700001047983 */ /* 0x002ee20000300800 */
[----:B------:R-:W3:Y:S02]  /*31840*/  LDL.LU R5, [R1+0x274] ;  /* 0x0002740001057983 */ /* 0x000ee40000300800 */
[----:B------:R-:W3:Y:S02]  /*31850*/  LDL.LU R6, [R1+0x278] ;  /* 0x0002780001067983 */ /* 0x000ee40000300800 */
[----:B------:R-:W3:Y:S02]  /*31860*/  LDL.LU R7, [R1+0x27c] ;  /* 0x00027c0001077983 */ /* 0x000ee40000300800 */
[----:B---3--:R-:W-:Y:S07]  /*31870*/  HMMA.1688.F32.TF32 R20, R20, R16, R4 ;  /* 0x000000101414723c */ /* 0x008fee0000081004 */
[----:B------:R-:W-:-:S02]  /*31880*/  IMAD.MOV.U32 R5, RZ, RZ, R16 ;  /* 0x000000ffff057224 */ /* 0x000fc400078e0010 */
[----:B------:R-:W-:Y:S11]  /*31890*/  IMAD.MOV.U32 R4, RZ, RZ, R17 ;  /* 0x000000ffff047224 */ /* 0x000ff600078e0011 */
[----:B------:R-:W-:Y:S03]  /*318a0*/  @!UPT UIADD3 URZ, URZ, URZ, URZ ;  /* 0x0000003f3f3ff290 */ /* 0x000fe6000fffe03f */
[----:B------:R1:W-:Y:S01]  /*318b0*/  STL.64 [R1+0xa0], R20 ;  /* 0x0000a01401007387 */ /* 0x0003e20000100a00 */
[----:B------:R-:W-:Y:S02]  /*318c0*/  STL.64 [R1+0xa8], R22 ;  /* 0x0000a81601007387 */ /* 0x000fe40000100a00 */
[----:B------:R-:W2:Y:S02]  /*318d0*/  LDL.LU.64 R18, [R1+0x1870] ;  /* 0x0018700001127983 */ /* 0x000ea40000300a00 */
[----:B------:R-:W2:Y:S02]  /*318e0*/  LDL.LU.64 R16, [R1+0x1868] ;  /* 0x0018680001107983 */ /* 0x000ea40000300a00 */
[----:B-1----:R-:W-:Y:S02]  /*318f0*/  IMAD.MOV.U32 R20, RZ, RZ, R5 ;  /* 0x000000ffff147224 */ /* 0x002fe400078e0005 */
[----:B------:R-:W-:Y:S02]  /*31900*/  IMAD.MOV.U32 R21, RZ, RZ, R4 ;  /* 0x000000ffff157224 */ /* 0x000fe400078e0004 */
[----:B------:R-:W3:Y:S01]  /*31910*/  LDL.LU R4, [R1+0x200] ;  /* 0x0002000001047983 */ /* 0x000ee20000300800 */
[----:B------:R-:W3:Y:S02]  /*31920*/  LDL.LU R5, [R1+0x204] ;  /* 0x0002040001057983 */ /* 0x000ee40000300800 */
[----:B------:R-:W3:Y:S02]  /*31930*/  LDL.LU R6, [R1+0x208] ;  /* 0x0002080001067983 */ /* 0x000ee40000300800 */
[----:B------:R-:W3:Y:S01]  /*31940*/  LDL.LU R7, [R1+0x20c] ;  /* 0x00020c0001077983 */ /* 0x000ee20000300800 */
[----:B------:R1:W-:Y:S02]  /*31950*/  STL.64 [R1+0x1808], R20 ;  /* 0x0018081401007387 */ /* 0x0003e40000100a00 */
[----:B-1----:R-:W-:-:S02]  /*31960*/  IMAD.MOV.U32 R20, RZ, RZ, R29 ;  /* 0x000000ffff147224 */ /* 0x002fc400078e001d */
[----:B------:R-:W-:Y:S01]  /*31970*/  IMAD.MOV.U32 R21, RZ, RZ, R28 ;  /* 0x000000ffff157224 */ /* 0x000fe200078e001c */
[----:B------:R-:W3:Y:S04]  /*31980*/  LDL.LU R29, [R1+0x1864] ;  /* 0x00186400011d7983 */ /* 0x000ee80000300800 */
[----:B------:R1:W-:Y:S02]  /*31990*/  STL.64 [R1+0x1818], R20 ;  /* 0x0018181401007387 */ /* 0x0003e40000100a00 */
[----:B-1----:R-:W-:Y:S02]  /*319a0*/  IMAD.MOV.U32 R20, RZ, RZ, R27 ;  /* 0x000000ffff147224 */ /* 0x002fe400078e001b */
[----:B------:R-:W-:-:S05]  /*319b0*/  IMAD.MOV.U32 R21, RZ, RZ, R26 ;  /* 0x000000ffff157224 */ /* 0x000fca00078e001a */
[----:B------:R1:W-:Y:S04]  /*319c0*/  STL.64 [R1+0x1830], R20 ;  /* 0x0018301401007387 */ /* 0x0003e80000100a00 */
[----:B-1----:R-:W3:Y:S01]  /*319d0*/  LDL.LU R20, [R1+0x1f0] ;  /* 0x0001f00001147983 */ /* 0x002ee20000300800 */
[----:B------:R-:W3:Y:S02]  /*319e0*/  LDL.LU R21, [R1+0x1f4] ;  /* 0x0001f40001157983 */ /* 0x000ee40000300800 */
[----:B------:R-:W3:Y:S02]  /*319f0*/  LDL.LU R22, [R1+0x1f8] ;  /* 0x0001f80001167983 */ /* 0x000ee40000300800 */
[----:B------:R-:W3:Y:S01]  /*31a00*/  LDL.LU R23, [R1+0x1fc] ;  /* 0x0001fc0001177983 */ /* 0x000ee20000300800 */
[C---:B--2---:R-:W-:Y:S11]  /*31a10*/  HMMA.1688.F32.TF32 R12, R16.reuse, R24, R12 ;  /* 0x00000018100c723c */ /* 0x044ff6000008100c */
[----:B------:R-:W-:Y:S11]  /*31a20*/  @!UPT UIADD3 URZ, URZ, URZ, URZ ;  /* 0x0000003f3f3ff290 */ /* 0x000ff6000fffe03f */
[----:B------:R-:W-:Y:S01]  /*31a30*/  @!UPT UIADD3 URZ, URZ, URZ, URZ ;  /* 0x0000003f3f3ff290 */ /* 0x000fe2000fffe03f */
[----:B------:R-:W-:Y:S01]  /*31a40*/  STL.64 [R1+0x90], R12 ;  /* 0x0000900c01007387 */ /* 0x000fe20000100a00 */
[----:B------:R1:W-:Y:S03]  /*31a50*/  STL.64 [R1+0x98], R14 ;  /* 0x0000980e01007387 */ /* 0x0003e60000100a00 */
[----:B-1----:R-:W2:Y:S01]  /*31a60*/  LDL.LU R14, [R1+0x1860] ;  /* 0x00186000010e7983 */ /* 0x002ea20000300800 */
[----:B------:R-:W4:Y:S02]  /*31a70*/  LDL.LU.64 R12, [R1+0x1858] ;  /* 0x00185800010c7983 */ /* 0x000f240000300a00 */
[----:B------:R1:W-:Y:S02]  /*31a80*/  STL.64 [R1+0x1810], R24 ;  /* 0x0018101801007387 */ /* 0x0003e40000100a00 */
[----:B-1----:R-:W2:Y:S01]  /*31a90*/  LDL.LU R24, [R1+0x1d0] ;  /* 0x0001d00001187983 */ /* 0x002ea20000300800 */
[----:B------:R-:W2:Y:S02]  /*31aa0*/  LDL.LU R25, [R1+0x1d4] ;  /* 0x0001d40001197983 */ /* 0x000ea40000300800 */
[----:B------:R-:W2:Y:S02]  /*31ab0*/  LDL.LU R26, [R1+0x1d8] ;  /* 0x0001d800011a7983 */ /* 0x000ea40000300800 */
[----:B------:R-:W2:Y:S01]  /*31ac0*/  LDL.LU R27, [R1+0x1dc] ;  /* 0x0001dc00011b7983 */ /* 0x000ea20000300800 */
[C---:B----4-:R-:W-:Y:S01]  /*31ad0*/  HMMA.1688.F32.TF32 R8, R16.reuse, R12, R8 ;  /* 0x0000000c1008723c */ /* 0x050fe20000081008 */
[----:B--2---:R-:W-:Y:S01]  /*31ae0*/  STL.64 [R1+0x1828], R26 ;  /* 0x0018281a01007387 */ /* 0x004fe20000100a00 */
[----:B------:R1:W-:Y:S03]  /*31af0*/  STL.64 [R1+0x1820], R24 ;  /* 0x0018201801007387 */ /* 0x0003e60000100a00 */
        /* <DEDUP_REMOVED lines=8> */
[----:B------:R-:W3:Y:S02]  /*31b80*/  LDL.LU.64 R8, [R1+0x1848] ;  /* 0x0018480001087983 */ /* 0x000ee40000300a00 */
[----:B------:R-:W-:Y:S02]  /*31b90*/  STL [R1+0x1800], R14 ;  /* 0x0018000e01007387 */ /* 0x000fe40000100800 */
[----:B------:R1:W-:Y:S02]  /*31ba0*/  STL.64 [R1+0x17f8], R12 ;  /* 0x0017f80c01007387 */ /* 0x0003e40000100a00 */
        /* <DEDUP_REMOVED lines=9> */
[----:B-1----:R-:W3:Y:S01]  /*31c40*/  LDL.LU.64 R6, [R1+0x1840] ;  /* 0x0018400001067983 */ /* 0x002ee20000300a00 */
[----:B------:R-:W2:Y:S02]  /*31c50*/  LDL.LU.64 R4, [R1+0x1838] ;  /* 0x0018380001047983 */ /* 0x000ea40000300a00 */
[----:B----4-:R-:W-:Y:S02]  /*31c60*/  STL.64 [R1+0x17f0], R10 ;  /* 0x0017f00a01007387 */ /* 0x010fe40000100a00 */
[----:B------:R-:W-:Y:S01]  /*31c70*/  STL.64 [R1+0x17e8], R8 ;  /* 0x0017e80801007387 */ /* 0x000fe20000100a00 */
[C---:B--2---:R-:W-:Y:S11]  /*31c80*/  HMMA.1688.F32.TF32 R20, R16.reuse, R4, R20 ;  /* 0x000000041014723c */ /* 0x044ff60000081014 */
[----:B------:R-:W-:Y:S11]  /*31c90*/  @!UPT UIADD3 URZ, URZ, URZ, URZ ;  /* 0x0000003f3f3ff290 */ /* 0x000ff6000fffe03f */
[----:B------:R-:W-:Y:S01]  /*31ca0*/  @!UPT UIADD3 URZ, URZ, URZ, URZ ;  /* 0x0000003f3f3ff290 */ /* 0x000fe2000fffe03f */
[----:B------:R1:W-:Y:S01]  /*31cb0*/  STL.64 [R1+0x160], R20 ;  /* 0x0001601401007387 */ /* 0x0003e20000100a00 */
[----:B------:R-:W-:Y:S03]  /*31cc0*/  STL.64 [R1+0x168], R22 ;  /* 0x0001681601007387 */ /* 0x000fe60000100a00 */
[----:B-1----:R-:W2:Y:S01]  /*31cd0*/  LDL.LU.64 R20, [R1+0x1830] ;  /* 0x0018300001147983 */ /* 0x002ea20000300a00 */
[----:B---3--:R-:W-:Y:S02]  /*31ce0*/  STL [R1+0x17e0], R6 ;  /* 0x0017e00601007387 */ /* 0x008fe40000100800 */
[----:B------:R1:W-:Y:S02]  /*31cf0*/  STL.64 [R1+0x17d8], R4 ;  /* 0x0017d80401007387 */ /* 0x0003e40000100a00 */
[----:B------:R-:W-:Y:S01]  /*31d00*/  IMAD.MOV.U32 R8, RZ, RZ, R7 ;  /* 0x000000ffff087224 */ /* 0x000fe200078e0007 */
[----:B-1----:R-:W3:Y:S01]  /*31d10*/  LDL.LU R4, [R1+0x1b0] ;  /* 0x0001b00001047983 */ /* 0x002ee20000300800 */
[----:B------:R-:W3:Y:S02]  /*31d20*/  LDL.LU R5, [R1+0x1b4] ;  /* 0x0001b40001057983 */ /* 0x000ee40000300800 */
[----:B------:R-:W3:Y:S02]  /*31d30*/  LDL.LU R6, [R1+0x1b8] ;  /* 0x0001b80001067983 */ /* 0x000ee40000300800 */
[----:B------:R-:W3:Y:S01]  /*31d40*/  LDL.LU R7, [R1+0x1bc] ;  /* 0x0001bc0001077983 */ /* 0x000ee20000300800 */
[C---:B--2---:R-:W-:Y:S01]  /*31d50*/  HMMA.1688.F32.TF32 R20, R16.reuse, R20, R24 ;  /* 0x000000141014723c */ /* 0x044fe20000081018 */
[----:B------:R-:W2:Y:S01]  /*31d60*/  LDL.LU.64 R26, [R1+0x1828] ;  /* 0x00182800011a7983 */ /* 0x000ea20000300a00 */
[----:B------:R-:W2:Y:S11]  /*31d70*/  LDL.LU.64 R24, [R1+0x1820] ;  /* 0x0018200001187983 */ /* 0x000eb60000300a00 */
[----:B------:R-:W-:Y:S10]  /*31d80*/  @!UPT UIADD3 URZ, URZ, URZ, URZ ;  /* 0x0000003f3f3ff290 */ /* 0x000ff4000fffe03f */
[----:B------:R1:W-:Y:S01]  /*31d90*/  STL.64 [R1+0x150], R20 ;  /* 0x0001501401007387 */ /* 0x0003e20000100a00 */
[----:B------:R2:W-:Y:S03]  /*31da0*/  STL.64 [R1+0x158], R22 ;  /* 0x0001581601007387 */ /* 0x0005e60000100a00 */
[----:B-1----:R-:W2:Y:S02]  /*31db0*/  LDL.LU.64 R20, [R1+0x1818] ;  /* 0x0018180001147983 */ /* 0x002ea40000300a00 */
[C---:B--2---:R-:W-:Y:S02]  /*31dc0*/  HMMA.1688.F32.TF32 R20, R16.reuse, R20, R24 ;  /* 0x000000141014723c */ /* 0x044fe40000081018 */
[----:B------:R-:W2:Y:S11]  /*31dd0*/  LDL.LU.64 R24, [R1+0x1810] ;  /* 0x0018100001187983 */ /* 0x000eb60000300a00 */
[----:B------:R-:W-:Y:S10]  /*31de0*/  @!UPT UIADD3 URZ, URZ, URZ, URZ ;  /* 0x0000003f3f3ff290 */ /* 0x000ff4000fffe03f */
[----:B------:R1:W-:Y:S01]  /*31df0*/  STL.64 [R1+0x140], R20 ;  /* 0x0001401401007387 */ /* 0x0003e20000100a00 */
[----:B------:R-:W-:Y:S02]  /*31e00*/  STL.64 [R1+0x148], R22 ;  /* 0x0001481601007387 */ /* 0x000fe40000100a00 */
[----:B------:R-:W-:Y:S02]  /*31e10*/  IMAD.MOV.U32 R9, RZ, RZ, R3 ;  /* 0x000000ffff097224 */ /* 0x000fe400078e0003 */
[----:B------:R-:W-:Y:S01]  /*31e20*/  LDS R22, [R0+0x8a980] ;  /* 0x08a9800000167984 */ /* 0x000fe20000000800 */
[----:B------:R-:W4:Y:S04]  /*31e30*/  LDS R23, [R2+0x8a980] ;  /* 0x08a9800002177984 */ /* 0x000f280000000800 */
[----:B-1----:R-:W2:Y:S01]  /*31e40*/  LDL.LU.64 R20, [R1+0x1808] ;  /* 0x0018080001147983 */ /* 0x002ea20000300a00 */
[C---:B---3--:R-:W-:Y:S08]  /*31e50*/  HMMA.1688.F32.TF32 R8, R16.reuse, R8, R4 ;  /* 0x000000081008723c */ /* 0x048ff00000081004 */
[----:B--2---:R-:W-:Y:S01]  /*31e60*/  HMMA.1688.F32.TF32 R4, R16, R20, R12 ;  /* 0x000000141004723c */ /* 0x004fe2000008100c */
[----:B------:R-:W-:Y:S04]  /*31e70*/  LDS R20, [R0+0x8a180] ;  /* 0x08a1800000147984 */ /* 0x000fe80000000800 */
[----:B------:R-:W1:Y:S04]  /*31e80*/  LDS R21, [R2+0x8a180] ;  /* 0x08a1800002157984 */ /* 0x000e680000000800 */
[----:B------:R-:W2:Y:S06]  /*31e90*/  LDL.LU R12, [R1+0x2e0] ;  /* 0x0002e000010c7983 */ /* 0x000eac0000300800 */
[----:B------:R-:W-:Y:S02]  /*31ea0*/  STL.64 [R1+0x130], R8 ;  /* 0x0001300801007387 */ /* 0x000fe40000100a00 */
[----:B------:R-:W-:Y:S01]  /*31eb0*/  STL.64 [R1+0x138], R10 ;  /* 0x0001380a01007387 */ /* 0x000fe20000100a00 */
[----:B------:R-:W-:Y:S04]  /*31ec0*/  LDS R16, [R0+0x8a100] ;  /* 0x08a1000000107984 */ /* 0x000fe80000000800 */
[----:B------:R-:W-:Y:S04]  /*31ed0*/  LDS R18, [R0+0x8a900] ;  /* 0x08a9000000127984 */ /* 0x000fe80000000800 */
[----:B------:R-:W-:Y:S04]  /*31ee0*/  LDS R17, [R2+0x8a100] ;  /* 0x08a1000002117984 */ /* 0x000fe80000000800 */
[----:B------:R-:W2:Y:S04]  /*31ef0*/  LDS R19, [R2+0x8a900] ;  /* 0x08a9000002137984 */ /* 0x000ea80000000800 */
[----:B------:R-:W-:Y:S01]  /*31f00*/  STL.64 [R1+0x70], R4 ;  /* 0x0000700401007387 */ /* 0x000fe20000100a00 */
[----:B------:R-:W-:Y:S02]  /*31f10*/  STL.64 [R1+0x78], R6 ;  /* 0x0000780601007387 */ /* 0x000fe40000100a00 */
[----:B------:R-:W2:Y:S02]  /*31f20*/  LDL.LU R13, [R1+0x2e4] ;  /* 0x0002e400010d7983 */ /* 0x000ea40000300800 */
[----:B------:R-:W2:Y:S01]  /*31f30*/  LDL.LU R14, [R1+0x2e8] ;  /* 0x0002e800010e7983 */ /* 0x000ea20000300800 */
[----:B------:R-:W2:Y:S01]  /*31f40*/  LDL.LU R15, [R1+0x2ec] ;  /* 0x0002ec00010f7983 */ /* 0x000ea20000300800 */
[----:B------:R-:W-:Y:S02]  /*31f50*/  STL [R1+0x1730], R0 ;  /* 0x0017300001007387 */ /* 0x000fe40000100800 */
[----:B----4-:R-:W-:Y:S01]  /*31f60*/  STL.64 [R1+0x1778], R22 ;  /* 0x0017781601007387 */ /* 0x010fe20000100a00 */
[----:B-1----:R1:W-:Y:S04]  /*31f70*/  STL.64 [R1+0x1770], R20 ;  /* 0x0017701401007387 */ /* 0x0023e80000100a00 */
[----:B-1----:R-:W3:Y:S04]  /*31f80*/  LDL.LU.64 R20, [R1+0x20] ;  /* 0x0000200001147983 */ /* 0x002ee80000300a00 */
[----:B---3--:R1:W-:Y:S04]  /*31f90*/  STL.64 [R1+0x1790], R20 ;  /* 0x0017901401007387 */ /* 0x0083e80000100a00 */
[----:B-1----:R-:W3:Y:S01]  /*31fa0*/  LDL.LU R20, [R1+0x280] ;  /* 0x0002800001147983 */ /* 0x002ee20000300800 */
[----:B------:R-:W3:Y:S02]  /*31fb0*/  LDL.LU R21, [R1+0x284] ;  /* 0x0002840001157983 */ /* 0x000ee40000300800 */
[----:B------:R-:W4:Y:S02]  /*31fc0*/  LDL.LU R22, [R1+0x288] ;  /* 0x0002880001167983 */ /* 0x000f240000300800 */
[----:B------:R-:W4:Y:S01]  /*31fd0*/  LDL.LU R23, [R1+0x28c] ;  /* 0x00028c0001177983 */ /* 0x000f220000300800 */
[----:B------:R-:W2:Y:S01]  /*31fe0*/  LDL.LU R8, [R1+0x2d0] ;  /* 0x0002d00001087983 */ /* 0x000ea20000300800 */
[----:B------:R-:W2:Y:S02]  /*31ff0*/  LDL.LU R9, [R1+0x2d4] ;  /* 0x0002d40001097983 */ /* 0x000ea40000300800 */
[----:B------:R-:W2:Y:S02]  /*32000*/  LDL.LU R10, [R1+0x2d8] ;  /* 0x0002d800010a7983 */ /* 0x000ea40000300800 */
[----:B------:R-:W2:Y:S01]  /*32010*/  LDL.LU R11, [R1+0x2dc] ;  /* 0x0002dc00010b7983 */ /* 0x000ea20000300800 */
[----:B------:R-:W2:Y:S01]  /*32020*/  LDL.LU R4, [R1+0x2c0] ;  /* 0x0002c00001047983 */ /* 0x000ea20000300800 */
[----:B------:R-:W2:Y:S02]  /*32030*/  LDL.LU R5, [R1+0x2c4] ;  /* 0x0002c40001057983 */ /* 0x000ea40000300800 */
[----:B------:R-:W2:Y:S02]  /*32040*/  LDL.LU R6, [R1+0x2c8] ;  /* 0x0002c80001067983 */ /* 0x000ea40000300800 */
[----:B------:R-:W2:Y:S01]  /*32050*/  LDL.LU R7, [R1+0x2cc] ;  /* 0x0002cc0001077983 */ /* 0x000ea20000300800 */
[----:B----4-:R-:W-:Y:S01]  /*32060*/  STL.64 [R1+0x17a0], R22 ;  /* 0x0017a01601007387 */ /* 0x010fe20000100a00 */
[----:B---3--:R1:W-:Y:S03]  /*32070*/  STL.64 [R1+0x1798], R20 ;  /* 0x0017981401007387 */ /* 0x0083e60000100a00 */
[----:B-1----:R-:W3:Y:S01]  /*32080*/  LDL.LU.64 R20, [R1+0x40] ;  /* 0x0000400001147983 */ /* 0x002ee20000300a00 */
[C---:B--2---:R-:W-:Y:S03]  /*32090*/  HMMA.1688.F32.TF32 R12, R16.reuse, R24, R12 ;  /* 0x00000018100c723c */ /* 0x044fe6000008100c */
[----:B---3--:R1:W-:Y:S04]  /*320a0*/  STL.64 [R1+0x17b8], R20 ;  /* 0x0017b81401007387 */ /* 0x0083e80000100a00 */
[----:B-1----:R-:W2:Y:S04]  /*320b0*/  LDL.LU.64 R20, [R1+0x50] ;  /* 0x0000500001147983 */ /* 0x002ea80000300a00 */
[----:B--2---:R1:W-:Y:S04]  /*320c0*/  STL.64 [R1+0x17d0], R20 ;  /* 0x0017d01401007387 */ /* 0x0043e80000100a00 */
[----:B-1----:R-:W2:Y:S01]  /*320d0*/  LDL.LU R20, [R1+0x2b0] ;  /* 0x0002b00001147983 */ /* 0x002ea20000300800 */
[----:B------:R-:W2:Y:S02]  /*320e0*/  LDL.LU R21, [R1+0x2b4] ;  /* 0x0002b40001157983 */ /* 0x000ea40000300800 */
[----:B------:R-:W2:Y:S02]  /*320f0*/  LDL.LU R22, [R1+0x2b8] ;  /* 0x0002b80001167983 */ /* 0x000ea40000300800 */
[----:B------:R-:W2:Y:S01]  /*32100*/  LDL.LU R23, [R1+0x2bc] ;  /* 0x0002bc0001177983 */ /* 0x000ea20000300800 */
[----:B------:R-:W-:Y:S02]  /*32110*/  STL [R1+0x1734], R2 ;  /* 0x0017340201007387 */ /* 0x000fe40000100800 */
[----:B------:R-:W-:Y:S02]  /*32120*/  STL.64 [R1+0x60], R12 ;  /* 0x0000600c01007387 */ /* 0x000fe40000100a00 */
[----:B------:R1:W-:Y:S02]  /*32130*/  STL.64 [R1+0x68], R14 ;  /* 0x0000680e01007387 */ /* 0x0003e40000100a00 */
[----:B-1----:R-:W3:Y:S01]  /*32140*/  LDL.LU R14, [R1+0x1800] ;  /* 0x00180000010e7983 */ /* 0x002ee20000300800 */
[----:B------:R-:W4:Y:S02]  /*32150*/  LDL.LU.64 R12, [R1+0x17f8] ;  /* 0x0017f800010c7983 */ /* 0x000f240000300a00 */
        /* <DEDUP_REMOVED lines=22> */
[----:B------:R-:W2:Y:S02]  /*322c0*/  LDL.LU.64 R8, [R1+0x17e8] ;  /* 0x0017e80001087983 */ /* 0x000ea40000300a00 */
[C---:B--2---:R-:W-:Y:S11]  /*322d0*/  HMMA.1688.F32.TF32 R4, R16.reuse, R8, R4 ;  /* 0x000000081004723c */ /* 0x044ff60000081004 */
[----:B------:R-:W-:Y:S11]  /*322e0*/  @!UPT UIADD3 URZ, URZ, URZ, URZ ;  /* 0x0000003f3f3ff290 */ /* 0x000ff6000fffe03f */
[----:B------:R-:W-:Y:S01]  /*322f0*/  @!UPT UIADD3 URZ, URZ, URZ, URZ ;  /* 0x0000003f3f3ff290 */ /* 0x000fe2000fffe03f */
[----:B------:R-:W-:Y:S01]  /*32300*/  STL.64 [R1+0x1b0], R4 ;  /* 0x0001b00401007387 */ /* 0x000fe20000100a00 */
[----:B------:R1:W-:Y:S03]  /*32310*/  STL.64 [R1+0x1b8], R6 ;  /* 0x0001b80601007387 */ /* 0x0003e60000100a00 */
[----:B-1----:R-:W2:Y:S01]  /*32320*/  LDL.LU R6, [R1+0x17e0] ;  /* 0x0017e00001067983 */ /* 0x002ea20000300800 */
[----:B------:R-:W2:Y:S02]  /*32330*/  LDL.LU.64 R4, [R1+0x17d8] ;  /* 0x0017d80001047983 */ /* 0x000ea40000300a00 */
[----:B----4-:R-:W-:Y:S02]  /*32340*/  STL.64 [R1+0x1760], R10 ;  /* 0x0017600a01007387 */ /* 0x010fe40000100a00 */
[----:B------:R1:W-:Y:S02]  /*32350*/  STL.64 [R1+0x1758], R8 ;  /* 0x0017580801007387 */ /* 0x0003e40000100a00 */
[----:B-1----:R-:W4:Y:S01]  /*32360*/  LDL.LU.64 R8, [R1+0x30] ;  /* 0x0000300001087983 */ /* 0x002f220000300a00 */
[C---:B--2---:R-:W-:Y:S11]  /*32370*/  HMMA.1688.F32.TF32 R20, R16.reuse, R4, R20 ;  /* 0x000000041014723c */ /* 0x044ff60000081014 */
[----:B------:R-:W-:Y:S11]  /*32380*/  @!UPT UIADD3 URZ, URZ, URZ, URZ ;  /* 0x0000003f3f3ff290 */ /* 0x000ff6000fffe03f */
[----:B------:R-:W-:Y:S01]  /*32390*/  @!UPT UIADD3 URZ, URZ, URZ, URZ ;  /* 0x0000003f3f3ff290 */ /* 0x000fe2000fffe03f */
[----:B------:R1:W-:Y:S01]  /*323a0*/  STL.64 [R1+0x200], R20 ;  /* 0x0002001401007387 */ /* 0x0003e20000100a00 */
[----:B------:R-:W-:Y:S03]  /*323b0*/  STL.64 [R1+0x208], R22 ;  /* 0x0002081601007387 */ /* 0x000fe60000100a00 */
        /* <DEDUP_REMOVED lines=20> */
[----:B----4-:R-:W-:Y:S11]  /*32500*/  HMMA.1688.F32.TF32 R20, R16, R8, R20 ;  /* 0x000000081014723c */ /* 0x010ff60000081014 */
[----:B------:R-:W-:Y:S11]  /*32510*/  @!UPT UIADD3 URZ, URZ, URZ, URZ ;  /* 0x0000003f3f3ff290 */ /* 0x000ff6000fffe03f */
[----:B------:R-:W-:Y:S01]  /*32520*/  @!UPT UIADD3 URZ, URZ, URZ, URZ ;  /* 0x0000003f3f3ff290 */ /* 0x000fe2000fffe03f */
[----:B------:R1:W-:Y:S01]  /*32530*/  STL.64 [R1+0x1d0], R20 ;  /* 0x0001d01401007387 */ /* 0x0003e20000100a00 */
[----:B------:R-:W-:Y:S03]  /*32540*/  STL.64 [R1+0x1d8], R22 ;  /* 0x0001d81601007387 */ /* 0x000fe60000100a00 */
[----:B-1----:R-:W2:Y:S01]  /*32550*/  LDL.LU.64 R20, [R1+0x1790] ;  /* 0x0017900001147983 */ /* 0x002ea20000300a00 */
[----:B------:R-:W-:Y:S02]  /*32560*/  IMAD.MOV.U32 R15, RZ, RZ, R8 ;  /* 0x000000ffff0f7224 */ /* 0x000fe400078e0008 */
[----:B------:R-:W-:Y:S02]  /*32570*/  IMAD.MOV.U32 R7, RZ, RZ, R9 ;  /* 0x000000ffff077224 */ /* 0x000fe400078e0009 */
[----:B------:R-:W4:Y:S01]  /*32580*/  LDL.LU R8, [R1+0x1c0] ;  /* 0x0001c00001087983 */ /* 0x000f220000300800 */
[----:B------:R-:W4:Y:S01]  /*32590*/  LDL.LU R9, [R1+0x1c4] ;  /* 0x0001c40001097983 */ /* 0x000f220000300800 */
[----:B------:R-:W4:Y:S02]  /*325a0*/  LDL.LU R10, [R1+0x1c8] ;  /* 0x0001c800010a7983 */ /* 0x000f240000300800 */
[----:B------:R-:W4:Y:S02]  /*325b0*/  LDL.LU R11, [R1+0x1cc] ;  /* 0x0001cc00010b7983 */ /* 0x000f240000300800 */
[----:B------:R-:W-:Y:S01]  /*325c0*/  STL.64 [R1+0x1750], R6 ;  /* 0x0017500601007387 */ /* 0x000fe20000100a00 */
[----:B------:R1:W-:Y:S04]  /*325d0*/  STL.64 [R1+0x1748], R4 ;  /* 0x0017480401007387 */ /* 0x0003e80000100a00 */
[----:B-1----:R-:W3:Y:S01]  /*325e0*/  LDL.LU R4, [R1+0x220] ;  /* 0x0002200001047983 */ /* 0x002ee20000300800 */
[----:B------:R-:W3:Y:S02]  /*325f0*/  LDL.LU R5, [R1+0x224] ;  /* 0x0002240001057983 */ /* 0x000ee40000300800 */
[----:B------:R-:W3:Y:S02]  /*32600*/  LDL.LU R6, [R1+0x228] ;  /* 0x0002280001067983 */ /* 0x000ee40000300800 */
[----:B------:R-:W-:-:S02]  /*32610*/  IMAD.MOV.U32 R7, RZ, RZ, R29 ;  /* 0x000000ffff077224 */ /* 0x000fc400078e001d */
[----:B------:R-:W3:Y:S01]  /*32620*/  LDL.LU R29, [R1+0x1788] ;  /* 0x00178800011d7983 */ /* 0x000ee20000300800 */
[----:B--2---:R-:W-:Y:S03]  /*32630*/  HMMA.1688.F32.TF32 R16, R16, R20, R24 ;  /* 0x000000141010723c */ /* 0x004fe60000081018 */
[----:B------:R-:W2:Y:S04]  /*32640*/  LDL.LU.64 R24, [R1+0x1780] ;  /* 0x0017800001187983 */ /* 0x000ea80000300a00 */
[----:B------:R-:W-:Y:S02]  /*32650*/  IMAD.MOV.U32 R27, RZ, RZ, R20 ;  /* 0x000000ffff1b7224 */ /* 0x000fe400078e0014 */
[----:B------:R-:W-:Y:S11]  /*32660*/  IMAD.MOV.U32 R26, RZ, RZ, R21 ;  /* 0x000000ffff1a7224 */ /* 0x000ff600078e0015 */
[----:B------:R-:W-:Y:S03]  /*32670*/  @!UPT UIADD3 URZ, URZ, URZ, URZ ;  /* 0x0000003f3f3ff290 */ /* 0x000fe6000fffe03f */
[----:B------:R1:W-:Y:S01]  /*32680*/  STL.64 [R1+0x1a0], R16 ;  /* 0x0001a01001007387 */ /* 0x0003e20000100a00 */
[----:B------:R-:W-:Y:S02]  /*32690*/  STL.64 [R1+0x1a8], R18 ;  /* 0x0001a81201007387 */ /* 0x000fe40000100a00 */
[----:B------:R-:W2:Y:S02]  /*326a0*/  LDL.LU.64 R22, [R1+0x1778] ;  /* 0x0017780001167983 */ /* 0x000ea40000300a00 */
[----:B------:R-:W2:Y:S02]  /*326b0*/  LDL.LU.64 R20, [R1+0x1770] ;  /* 0x0017700001147983 */ /* 0x000ea40000300a00 */
[----:B-1----:R-:W-:Y:S02]  /*326c0*/  IMAD.MOV.U32 R16, RZ, RZ, R27 ;  /* 0x000000ffff107224 */ /* 0x002fe400078e001b */
[----:B------:R-:W-:-:S05]  /*326d0*/  IMAD.MOV.U32 R17, RZ, RZ, R26 ;  /* 0x000000ffff117224 */ /* 0x000fca00078e001a */
[----:B------:R1:W-:Y:S04]  /*326e0*/  STL.64 [R1+0x1718], R16 ;  /* 0x0017181001007387 */ /* 0x0003e80000100a00 */
[----:B-1----:R-:W2:Y:S01]  /*326f0*/  LDL.LU R16, [R1+0x190] ;  /* 0x0001900001107983 */ /* 0x002ea20000300800 */
[----:B------:R-:W2:Y:S02]  /*32700*/  LDL.LU R17, [R1+0x194] ;  /* 0x0001940001117983 */ /* 0x000ea40000300800 */
[----:B------:R-:W2:Y:S02]  /*32710*/  LDL.LU R18, [R1+0x198] ;  /* 0x0001980001127983 */ /* 0x000ea40000300800 */
[----:B---3--:R-:W-:-:S07]  /*32720*/  IMAD.MOV.U32 R19, RZ, RZ, R29 ;  /* 0x000000ffff137224 */ /* 0x008fce00078e001d */
[C---:B--2---:R-:W-:Y:S11]  /*32730*/  HMMA.1688.F32.TF32 R24, R20.reuse, R24, R16 ;  /* 0x000000181418723c */ /* 0x044ff60000081010 */
[----:B------:R-:W-:Y:S11]  /*32740*/  @!UPT UIADD3 URZ, URZ, URZ, URZ ;  /* 0x0000003f3f3ff290 */ /* 0x000ff6000fffe03f */
[----:B------:R-:W-:Y:S01]  /*32750*/  @!UPT UIADD3 URZ, URZ, URZ, URZ ;  /* 0x0000003f3f3ff290 */ /* 0x000fe2000fffe03f */
[----:B------:R1:W-:Y:S01]  /*32760*/  STL.64 [R1+0x190], R24 ;  /* 0x0001901801007387 */ /* 0x0003e20000100a00 */
[----:B------:R2:W-:Y:S02]  /*32770*/  STL [R1+0x198], R26 ;  /* 0x0001981a01007387 */ /* 0x0005e40000100800 */
[----:B------:R-:W-:Y:S01]  /*32780*/  IMAD.MOV.U32 R29, RZ, RZ, R27 ;  /* 0x000000ffff1d7224 */ /* 0x000fe200078e001b */
[----:B-1----:R-:W3:Y:S01]  /*32790*/  LDL.LU R24, [R1+0x180] ;  /* 0x0001800001187983 */ /* 0x002ee20000300800 */
[----:B------:R-:W3:Y:S02]  /*327a0*/  LDL.LU R25, [R1+0x184] ;  /* 0x0001840001197983 */ /* 0x000ee40000300800 */
[----:B--2---:R-:W2:Y:S02]  /*327b0*/  LDL.LU R26, [R1+0x188] ;  /* 0x00018800011a7983 */ /* 0x004ea40000300800 */
[----:B------:R-:W2:Y:S01]  /*327c0*/  LDL.LU R27, [R1+0x18c] ;  /* 0x00018c00011b7983 */ /* 0x000ea20000300800 */
[----:B----4-:R-:W-:Y:S01]  /*327d0*/  HMMA.1688.F32.TF32 R8, R20, R12, R8 ;  /* 0x0000000c1408723c */ /* 0x010fe20000081008 */
[----:B------:R-:W-:-:S02]  /*327e0*/  IMAD.MOV.U32 R16, RZ, RZ, R3 ;  /* 0x000000ffff107224 */ /* 0x000fc400078e0003 */
[----:B------:R-:W-:Y:S11]  /*327f0*/  IMAD.MOV.U32 R17, RZ, RZ, R28 ;  /* 0x000000ffff117224 */ /* 0x000ff600078e001c */
[----:B------:R-:W-:Y:S10]  /*32800*/  @!UPT UIADD3 URZ, URZ, URZ, URZ ;  /* 0x0000003f3f3ff290 */ /* 0x000ff4000fffe03f */
[----:B------:R-:W-:Y:S02]  /*32810*/  IMAD.MOV.U32 R13, RZ, RZ, R10 ;  /* 0x000000ffff0d7224 */ /* 0x000fe400078e000a */
[----:B------:R-:W-:Y:S01]  /*32820*/  IMAD.MOV.U32 R12, RZ, RZ, R11 ;  /* 0x000000ffff0c7224 */ /* 0x000fe200078e000b */
[----:B--2---:R-:W-:Y:S01]  /*32830*/  STL.64 [R1+0x1728], R26 ;  /* 0x0017281a01007387 */ /* 0x004fe20000100a00 */
[----:B---3--:R-:W-:Y:S02]  /*32840*/  STL.64 [R1+0x1720], R24 ;  /* 0x0017201801007387 */ /* 0x008fe40000100a00 */
[----:B------:R-:W2:Y:S02]  /*32850*/  LDL.LU R3, [R1+0x176c] ;  /* 0x00176c0001037983 */ /* 0x000ea40000300800 */
[----:B------:R-:W3:Y:S01]  /*32860*/  LDL.LU R28, [R1+0x1768] ;  /* 0x00176800011c7983 */ /* 0x000ee20000300800 */
[----:B------:R1:W-:Y:S04]  /*32870*/  STL.64 [R1+0x1738], R16 ;  /* 0x0017381001007387 */ /* 0x0003e80000100a00 */
[----:B-1----:R-:W4:Y:S01]  /*32880*/  LDL.LU R16, [R1+0x230] ;  /* 0x0002300001107983 */ /* 0x002f220000300800 */
[----:B------:R-:W4:Y:S02]  /*32890*/  LDL.LU R17, [R1+0x234] ;  /* 0x0002340001117983 */ /* 0x000f240000300800 */
[----:B------:R-:W4:Y:S02]  /*328a0*/  LDL.LU R18, [R1+0x238] ;  /* 0x0002380001127983 */ /* 0x000f240000300800 */
[----:B------:R-:W4:Y:S01]  /*328b0*/  LDL.LU R19, [R1+0x23c] ;  /* 0x00023c0001137983 */ /* 0x000f220000300800 */
[----:B------:R-:W4:Y:S01]  /*328c0*/  LDL.LU R24, [R1+0x210] ;  /* 0x0002100001187983 */ /* 0x000f220000300800 */
[----:B------:R-:W4:Y:S02]  /*328d0*/  LDL.LU R25, [R1+0x214] ;  /* 0x0002140001197983 */ /* 0x000f240000300800 */
[----:B------:R-:W-:Y:S02]  /*328e0*/  STL [R1+0x15f0], R29 ;  /* 0x0015f01d01007387 */ /* 0x000fe40000100800 */
[----:B------:R1:W-:Y:S01]  /*328f0*/  STL.64 [R1+0x1c0], R8 ;  /* 0x0001c00801007387 */ /* 0x0003e20000100a00 */
[----:B------:R-:W4:Y:S04]  /*32900*/  LDL.LU.64 R10, [R1+0x1760] ;  /* 0x00176000010a7983 */ /* 0x000f280000300a00 */
[----:B-1----:R-:W4:Y:S01]  /*32910*/  LDL.LU.64 R8, [R1+0x1758] ;  /* 0x0017580001087983 */ /* 0x002f220000300a00 */
[----:B------:R-:W-:Y:S02]  /*32920*/  STL [R1+0x15f8], R12 ;  /* 0x0015f80c01007387 */ /* 0x000fe40000100800 */
[----:B------:R-:W-:Y:S02]  /*32930*/  STL [R1+0x15f4], R13 ;  /* 0x0015f40d01007387 */ /* 0x000fe40000100800 */
[----:B--2---:R-:W-:-:S02]  /*32940*/  IMAD.MOV.U32 R27, RZ, RZ, R3 ;  /* 0x000000ffff1b7224 */ /* 0x004fc400078e0003 */
[----:B---3--:R-:W-:Y:S01]  /*32950*/  IMAD.MOV.U32 R26, RZ, RZ, R28 ;  /* 0x000000ffff1a7224 */ /* 0x008fe200078e001c */
[----:B----4-:R-:W-:Y:S11]  /*32960*/  HMMA.1688.F32.TF32 R4, R20, R8, R4 ;  /* 0x000000081404723c */ /* 0x010ff60000081004 */
[----:B------:R-:W-:Y:S11]  /*32970*/  @!UPT UIADD3 URZ, URZ, URZ, URZ ;  /* 0x0000003f3f3ff290 */ /* 0x000ff6000fffe03f */
[----:B------:R-:W-:Y:S02]  /*32980*/  @!UPT UIADD3 URZ, URZ, URZ, URZ ;  /* 0x0000003f3f3ff290 */ /* 0x000fe4000fffe03f */
[----:B------:R-:W-:Y:S02]  /*32990*/  IMAD.MOV.U32 R8, RZ, RZ, R6 ;  /* 0x000000ffff087224 */ /* 0x000fe400078e0006 */
[----:B------:R-:W-:Y:S02]  /*329a0*/  IMAD.MOV.U32 R3, RZ, RZ, R7 ;  /* 0x000000ffff037224 */ /* 0x000fe400078e0007 */
[----:B------:R-:W-:Y:S02]  /*329b0*/  IMAD.MOV.U32 R28, RZ, RZ, R4 ;  /* 0x000000ffff1c7224 */ /* 0x000fe400078e0004 */
[----:B------:R-:W-:Y:S01]  /*329c0*/  IMAD.MOV.U32 R9, RZ, RZ, R5 ;  /* 0x000000ffff097224 */ /* 0x000fe200078e0005 */
[----:B------:R-:W2:Y:S01]  /*329d0*/  LDL.LU.64 R6, [R1+0x1750] ;  /* 0x0017500001067983 */ /* 0x000ea20000300a00 */
[----:B------:R-:W3:Y:S02]  /*329e0*/  LDL.LU.64 R4, [R1+0x1748] ;  /* 0x0017480001047983 */ /* 0x000ee40000300a00 */
[----:B------:R-:W-:Y:S01]  /*329f0*/  STL.64 [R1+0x16e0], R10 ;  /* 0x0016e00a01007387 */ /* 0x000fe20000100a00 */
[----:B------:R1:W-:Y:S02]  /*32a00*/  STL.64 [R1+0x16d8], R8 ;  /* 0x0016d80801007387 */ /* 0x0003e40000100a00 */
[----:B-1----:R-:W-:-:S02]  /*32a10*/  IMAD.MOV.U32 R8, RZ, RZ, R15 ;  /* 0x000000ffff087224 */ /* 0x002fc400078e000f */
[----:B------:R-:W4:Y:S01]  /*32a20*/  LDL.LU R15, [R1+0x1744] ;  /* 0x00174400010f7983 */ /* 0x000f220000300800 */
[----:B---3--:R-:W-:Y:S01]  /*32a30*/  HMMA.1688.F32.TF32 R16, R20, R4, R16 ;  /* 0x000000041410723c */ /* 0x008fe20000081010 */
[----:B--2---:R-:W-:Y:S02]  /*32a40*/  IMAD.MOV.U32 R9, RZ, RZ, R7 ;  /* 0x000000ffff097224 */ /* 0x004fe400078e0007 */
[----:B------:R-:W2:Y:S01]  /*32a50*/  LDL.LU R7, [R1+0x1740] ;  /* 0x0017400001077983 */ /* 0x000ea20000300800 */
[----:B------:R-:W-:Y:S02]  /*32a60*/  STL [R1+0x1600], R3 ;  /* 0x0016000301007387 */ /* 0x000fe40000100800 */
[----:B------:R-:W-:Y:S11]  /*32a70*/  STL [R1+0x15fc], R28 ;  /* 0x0015fc1c01007387 */ /* 0x000ff60000100800 */
[----:B------:R-:W-:Y:S06]  /*32a80*/  @!UPT UIADD3 URZ, URZ, URZ, URZ ;  /* 0x0000003f3f3ff290 */ /* 0x000fec000fffe03f */
[----:B------:R1:W-:Y:S01]  /*32a90*/  STL [R1+0x230], R16 ;  /* 0x0002301001007387 */ /* 0x0003e20000100800 */
[----:B------:R-:W-:-:S03]  /*32aa0*/  IMAD.MOV.U32 R12, RZ, RZ, R17 ;  /* 0x000000ffff0c7224 */ /* 0x000fc600078e0011 */
[----:B-1----:R-:W3:Y:S01]  /*32ab0*/  LDL.LU.64 R16, [R1+0x1738] ;  /* 0x0017380001107983 */ /* 0x002ee20000300a00 */
[----:B------:R-:W-:Y:S02]  /*32ac0*/  IMAD.MOV.U32 R13, RZ, RZ, R18 ;  /* 0x000000ffff0d7224 */ /* 0x000fe400078e0012 */
[----:B----4-:R-:W-:Y:S03]  /*32ad0*/  STL.64 [R1+0x16f0], R14 ;  /* 0x0016f00e01007387 */ /* 0x010fe60000100a00 */
[----:B------:R1:W-:Y:S01]  /*32ae0*/  STL.64 [R1+0x16e8], R12 ;  /* 0x0016e80c01007387 */ /* 0x0003e20000100a00 */
[----:B------:R-:W-:Y:S02]  /*32af0*/  IMAD.MOV.U32 R4, RZ, RZ, R2 ;  /* 0x000000ffff047224 */ /* 0x000fe400078e0002 */
[----:B------:R-:W-:Y:S02]  /*32b00*/  IMAD.MOV.U32 R29, RZ, RZ, R19 ;  /* 0x000000ffff1d7224 */ /* 0x000fe400078e0013 */
[----:B------:R-:W-:Y:S01]  /*32b10*/  IMAD.MOV.U32 R5, RZ, RZ, R0 ;  /* 0x000000ffff057224 */ /* 0x000fe200078e0000 */
[----:B-1----:R-:W4:Y:S01]  /*32b20*/  LDL.LU R12, [R1] ;  /* 0x00000000010c7983 */ /* 0x002f220000300800 */
[----:B------:R-:W4:Y:S02]  /*32b30*/  LDL.LU R13, [R1+0x4] ;  /* 0x00000400010d7983 */ /* 0x000f240000300800 */
[----:B------:R-:W4:Y:S02]  /*32b40*/  LDL.LU R14, [R1+0x8] ;  /* 0x00000800010e7983 */ /* 0x000f240000300800 */
[----:B------:R-:W4:Y:S01]  /*32b50*/  LDL.LU R15, [R1+0xc] ;  /* 0x00000c00010f7983 */ /* 0x000f220000300800 */
[----:B--2---:R-:W-:Y:S01]  /*32b60*/  STL.64 [R1+0x16d0], R6 ;  /* 0x0016d00601007387 */ /* 0x004fe20000100a00 */
[----:B------:R-:W2:Y:S02]  /*32b70*/  LDL.LU R2, [R1+0x1734] ;  /* 0x0017340001027983 */ /* 0x000ea40000300800 */
[----:B------:R-:W2:Y:S01]  /*32b80*/  LDL.LU R0, [R1+0x1730] ;  /* 0x0017300001007983 */ /* 0x000ea20000300800 */
[C---:B---3--:R-:W-:Y:S01]  /*32b90*/  HMMA.1688.F32.TF32 R16, R20.reuse, R16, R24 ;  /* 0x000000101410723c */ /* 0x048fe20000081018 */
[----:B------:R-:W3:Y:S01]  /*32ba0*/  LDL.LU.64 R26, [R1+0x1728] ;  /* 0x00172800011a7983 */ /* 0x000ee20000300a00 */
[----:B------:R-:W3:Y:S11]  /*32bb0*/  LDL.LU.64 R24, [R1+0x1720] ;  /* 0x0017200001187983 */ /* 0x000ef60000300a00 */
[----:B------:R-:W-:Y:S10]  /*32bc0*/  @!UPT UIADD3 URZ, URZ, URZ, URZ ;  /* 0x0000003f3f3ff290 */ /* 0x000ff4000fffe03f */
[----:B------:R1:W-:Y:S01]  /*32bd0*/  STL.64 [R1+0x210], R16 ;  /* 0x0002101001007387 */ /* 0x0003e20000100a00 */
[----:B------:R-:W-:Y:S03]  /*32be0*/  STL.64 [R1+0x218], R18 ;  /* 0x0002181201007387 */ /* 0x000fe60000100a00 */
[----:B-1----:R-:W3:Y:S01]  /*32bf0*/  LDL.LU.64 R16, [R1+0x1718] ;  /* 0x0017180001107983 */ /* 0x002ee20000300a00 */
[C---:B----4-:R-:W-:Y:S03]  /*32c00*/  HMMA.1688.F32.TF32 R8, R20.reuse, R8, R12 ;  /* 0x000000081408723c */ /* 0x050fe6000008100c */
[----:B--2---:R-:W-:Y:S04]  /*32c10*/  LDS R19, [R2+0x8b900] ;  /* 0x08b9000002137984 */ /* 0x004fe80000000800 */
[----:B------:R-:W-:Y:S04]  /*32c20*/  LDS R18, [R0+0x8b900] ;  /* 0x08b9000000127984 */ /* 0x000fe80000000800 */
[----:B------:R-:W-:Y:S04]  /*32c30*/  LDS R3, [R0+0x8b180] ;  /* 0x08b1800000037984 */ /* 0x000fe80000000800 */
[----:B------:R-:W-:Y:S04]  /*32c40*/  LDS R12, [R0+0x8b980] ;  /* 0x08b98000000c7984 */ /* 0x000fe80000000800 */
[----:B------:R-:W-:Y:S01]  /*32c50*/  LDS R28, [R2+0x8b180] ;  /* 0x08b18000021c7984 */ /* 0x000fe20000000800 */
[C---:B---3--:R-:W-:Y:S03]  /*32c60*/  HMMA.1688.F32.TF32 R4, R20.reuse, R4, R24 ;  /* 0x000000041404723c */ /* 0x048fe60000081018 */
[----:B------:R-:W2:Y:S01]  /*32c70*/  LDL.LU.64 R26, [R1+0x1710] ;  /* 0x00171000011a7983 */ /* 0x000ea20000300a00 */
[----:B------:R-:W2:Y:S11]  /*32c80*/  LDL.LU.64 R24, [R1+0x1708] ;  /* 0x0017080001187983 */ /* 0x000eb60000300a00 */
[----:B------:R-:W-:Y:S08]  /*32c90*/  @!UPT UIADD3 URZ, URZ, URZ, URZ ;  /* 0x0000003f3f3ff290 */ /* 0x000ff0000fffe03f */
[----:B------:R-:W-:Y:S01]  /*32ca0*/  STL.64 [R1+0x250], R4 ;  /* 0x0002500401007387 */ /* 0x000fe20000100a00 */
[----:B------:R2:W-:Y:S02]  /*32cb0*/  STL.64 [R1+0x258], R6 ;  /* 0x0002580601007387 */ /* 0x0005e40000100a00 */
[----:B------:R-:W-:Y:S02]  /*32cc0*/  STL.64 [R1+0x240], R8 ;  /* 0x0002400801007387 */ /* 0x000fe40000100a00 */
[----:B------:R-:W-:Y:S01]  /*32cd0*/  STL.64 [R1+0x248], R10 ;  /* 0x0002480a01007387 */ /* 0x000fe20000100a00 */
[----:B--2---:R-:W-:Y:S01]  /*32ce0*/  HMMA.1688.F32.TF32 R4, R20, R16, R24 ;  /* 0x000000101404723c */ /* 0x004fe20000081018 */
[----:B------:R-:W-:Y:S04]  /*32cf0*/  LDS R22, [R0+0x8b880] ;  /* 0x08b8800000167984 */ /* 0x000fe80000000800 */
[----:B------:R-:W1:Y:S04]  /*32d00*/  LDS R23, [R2+0x8b880] ;  /* 0x08b8800002177984 */ /* 0x000e680000000800 */
[----:B------:R-:W-:Y:S04]  /*32d10*/  LDS R20, [R0+0x8b080] ;  /* 0x08b0800000147984 */ /* 0x000fe80000000800 */
[----:B------:R-:W2:Y:S04]  /*32d20*/  LDS R21, [R2+0x8b080] ;  /* 0x08b0800002157984 */ /* 0x000ea80000000800 */
[----:B------:R-:W-:Y:S04]  /*32d30*/  LDS R16, [R0+0x8b100] ;  /* 0x08b1000000107984 */ /* 0x000fe80000000800 */
[----:B------:R-:W3:Y:S04]  /*32d40*/  LDS R17, [R2+0x8b100] ;  /* 0x08b1000002117984 */ /* 0x000ee80000000800 */
[----:B------:R-:W-:Y:S04]  /*32d50*/  LDS R24, [R0+0x8b000] ;  /* 0x08b0000000187984 */ /* 0x000fe80000000800 */
[----:B------:R-:W-:Y:S04]  /*32d60*/  LDS R26, [R0+0x8b800] ;  /* 0x08b80000001a7984 */ /* 0x000fe80000000800 */
[----:B------:R-:W-:Y:S04]  /*32d70*/  LDS R25, [R2+0x8b000] ;  /* 0x08b0000002197984 */ /* 0x000fe80000000800 */
[----:B------:R-:W4:Y:S04]  /*32d80*/  LDS R27, [R2+0x8b800] ;  /* 0x08b80000021b7984 */ /* 0x000f280000000800 */
[----:B------:R-:W-:Y:S01]  /*32d90*/  STL.64 [R1+0x180], R4 ;  /* 0x0001800401007387 */ /* 0x000fe20000100a00 */
[----:B------:R-:W-:Y:S03]  /*32da0*/  STL.64 [R1+0x188], R6 ;  /* 0x0001880601007387 */ /* 0x000fe60000100a00 */
[----:B-1----:R-:W-:Y:S01]  /*32db0*/  STL.64 [R1+0x16a8], R22 ;  /* 0x0016a81601007387 */ /* 0x002fe20000100a00 */
[----:B--2---:R1:W-:Y:S03]  /*32dc0*/  STL.64 [R1+0x16a0], R20 ;  /* 0x0016a01401007387 */ /* 0x0043e60000100a00 */
[----:B-1----:R-:W2:Y:S01]  /*32dd0*/  LDL.LU R20, [R1+0xc0] ;  /* 0x0000c00001147983 */ /* 0x002ea20000300800 */
[----:B------:R-:W2:Y:S02]  /*32de0*/  LDL.LU R21, [R1+0xc4] ;  /* 0x0000c40001157983 */ /* 0x000ea40000300800 */
[----:B------:R-:W2:Y:S02]  /*32df0*/  LDL.LU R22, [R1+0xc8] ;  /* 0x0000c80001167983 */ /* 0x000ea40000300800 */
[----:B------:R-:W2:Y:S01]  /*32e00*/  LDL.LU R23, [R1+0xcc] ;  /* 0x0000cc0001177983 */ /* 0x000ea20000300800 */
[----:B------:R-:W2:Y:S01]  /*32e10*/  LDL.LU R8, [R1+0x100] ;  /* 0x0001000001087983 */ /* 0x000ea20000300800 */
[----:B------:R-:W2:Y:S02]  /*32e20*/  LDL.LU R9, [R1+0x104] ;  /* 0x0001040001097983 */ /* 0x000ea40000300800 */
[----:B------:R-:W2:Y:S02]  /*32e30*/  LDL.LU R10, [R1+0x108] ;  /* 0x00010800010a7983 */ /* 0x000ea40000300800 */
[----:B------:R-:W2:Y:S02]  /*32e40*/  LDL.LU R11, [R1+0x10c] ;  /* 0x00010c00010b7983 */ /* 0x000ea40000300800 */
[----:B--2---:R-:W-:Y:S01]  /*32e50*/  STL.64 [R1+0x1700], R10 ;  /* 0x0017000a01007387 */ /* 0x004fe20000100a00 */
[----:B------:R1:W-:Y:S02]  /*32e60*/  STL.64 [R1+0x16f8], R8 ;  /* 0x0016f80801007387 */ /* 0x0003e40000100a00 */
[----:B------:R-:W4:Y:S02]  /*32e70*/  LDL R14, [R1+0x18] ;  /* 0x00001800010e7983 */ /* 0x000f240000100800 */
[----:B------:R-:W4:Y:S01]  /*32e80*/  LDL R15, [R1+0x1c] ;  /* 0x00001c00010f7983 */ /* 0x000f220000100800 */
[----:B-1----:R-:W4:Y:S01]  /*32e90*/  LDL.LU R8, [R1+0x110] ;  /* 0x0001100001087983 */ /* 0x002f220000300800 */
[----:B------:R-:W4:Y:S02]  /*32ea0*/  LDL.LU R9, [R1+0x114] ;  /* 0x0001140001097983 */ /* 0x000f240000300800 */
[----:B------:R-:W4:Y:S02]  /*32eb0*/  LDL.LU R10, [R1+0x118] ;  /* 0x00011800010a7983 */ /* 0x000f240000300800 */
[----:B------:R-:W4:Y:S01]  /*32ec0*/  LDL.LU R11, [R1+0x11c] ;  /* 0x00011c00010b7983 */ /* 0x000f220000300800 */
[----:B------:R1:W-:Y:S01]  /*32ed0*/  STL.64 [R1+0x16b8], R22 ;  /* 0x0016b81601007387 */ /* 0x0003e20000100a00 */
[----:B------:R2:W-:Y:S03]  /*32ee0*/  STL.64 [R1+0x16b0], R20 ;  /* 0x0016b01401007387 */ /* 0x0005e60000100a00 */
[----:B-1----:R-:W2:Y:S04]  /*32ef0*/  LDL R22, [R1+0x58] ;  /* 0x0000580001167983 */ /* 0x002ea80000100800 */
[----:B------:R-:W2:Y:S01]  /*32f00*/  LDL R23, [R1+0x5c] ;  /* 0x00005c0001177983 */ /* 0x000ea20000100800 */
[----:B------:R-:W3:Y:S02]  /*32f10*/  LDL.LU R4, [R1+0xf0] ;  /* 0x0000f00001047983 */ /* 0x000ee40000300800 */
[----:B------:R-:W3:Y:S02]  /*32f20*/  LDL.LU R5, [R1+0xf4] ;  /* 0x0000f40001057983 */ /* 0x000ee40000300800 */
[----:B------:R-:W3:Y:S01]  /*32f30*/  LDL.LU R6, [R1+0xf8] ;  /* 0x0000f80001067983 */ /* 0x000ee20000300800 */
[----:B------:R-:W3:Y:S04]  /*32f40*/  LDL.LU R7, [R1+0xfc] ;  /* 0x0000fc0001077983 */ /* 0x000ee80000300800 */
[----:B--2---:R1:W-:Y:S01]  /*32f50*/  STL.64 [R1+0x16c8], R22 ;  /* 0x0016c81601007387 */ /* 0x0043e20000100a00 */
[----:B------:R-:W2:Y:S02]  /*32f60*/  LDL.LU R20, [R1+0xe0] ;  /* 0x0000e00001147983 */ /* 0x000ea40000300800 */
[----:B------:R-:W2:Y:S01]  /*32f70*/  LDL.LU R21, [R1+0xe4] ;  /* 0x0000e40001157983 */ /* 0x000ea20000300800 */
[----:B-1----:R-:W2:Y:S01]  /*32f80*/  LDL.LU R22, [R1+0xe8] ;  /* 0x0000e80001167983 */ /* 0x002ea20000300800 */
[----:B------:R-:W2:Y:S02]  /*32f90*/  LDL.LU R23, [R1+0xec] ;  /* 0x0000ec0001177983 */ /* 0x000ea40000300800 */
[----:B------:R1:W-:Y:S02]  /*32fa0*/  STL.64 [R1+0x1610], R18 ;  /* 0x0016101201007387 */ /* 0x0003e40000100a00 */
[----:B---3--:R3:W-:Y:S01]  /*32fb0*/  STL.64 [R1+0x1608], R16 ;  /* 0x0016081001007387 */ /* 0x0087e20000100a00 */
[----:B-1----:R-:W2:Y:S04]  /*32fc0*/  LDL R18, [R1+0x48] ;  /* 0x0000480001127983 */ /* 0x002ea80000100800 */
[----:B------:R-:W2:Y:S04]  /*32fd0*/  LDL R19, [R1+0x4c] ;  /* 0x00004c0001137983 */ /* 0x000ea80000100800 */
[----:B--2---:R1:W-:Y:S01]  /*32fe0*/  STL.64 [R1+0x16c0], R18 ;  /* 0x0016c01201007387 */ /* 0x0043e20000100a00 */
[----:B---3--:R-:W2:Y:S02]  /*32ff0*/  LDL.LU R16, [R1+0xd0] ;  /* 0x0000d00001107983 */ /* 0x008ea40000300800 */
[----:B------:R-:W2:Y:S01]  /*33000*/  LDL.LU R17, [R1+0xd4] ;  /* 0x0000d40001117983 */ /* 0x000ea20000300800 */
[----:B-1----:R-:W2:Y:S01]  /*33010*/  LDL.LU R18, [R1+0xd8] ;  /* 0x0000d80001127983 */ /* 0x002ea20000300800 */
[----:B------:R-:W2:Y:S02]  /*33020*/  LDL.LU R19, [R1+0xdc] ;  /* 0x0000dc0001137983 */ /* 0x000ea40000300800 */
[----:B------:R-:W-:Y:S02]  /*33030*/  STL [R1], R3 ;  /* 0x0000000301007387 */ /* 0x000fe40000100800 */
[----:B------:R-:W1:Y:S04]  /*33040*/  LDS R3, [R2+0x8b980] ;  /* 0x08b9800002037984 */ /* 0x000e680000000800 */
[----:B------:R4:W-:Y:S02]  /*33050*/  STL [R1+0x8], R12 ;  /* 0x0000080c01007387 */ /* 0x0009e40000100800 */
[C---:B----4-:R-:W-:Y:S02]  /*33060*/  HMMA.1688.F32.TF32 R12, R24.reuse, R14, R8 ;  /* 0x0000000e180c723c */ /* 0x050fe40000081008 */
[----:B------:R-:W-:Y:S01]  /*33070*/  STL [R1+0x4], R28 ;  /* 0x0000041c01007387 */ /* 0x000fe20000100800 */
[----:B------:R-:W3:Y:S03]  /*33080*/  LDL.LU.64 R10, [R1+0x1700] ;  /* 0x00170000010a7983 */ /* 0x000ee60000300a00 */
[----:B-1----:R-:W-:Y:S01]  /*33090*/  STL [R1+0xc], R3 ;  /* 0x00000c0301007387 */ /* 0x002fe20000100800 */
[----:B------:R-:W3:Y:S11]  /*330a0*/  LDL.LU.64 R8, [R1+0x16f8] ;  /* 0x0016f80001087983 */ /* 0x000ef60000300a00 */
[----:B------:R-:W-:Y:S05]  /*330b0*/  @!UPT UIADD3 URZ, URZ, URZ, URZ ;  /* 0x0000003f3f3ff290 */ /* 0x000fea000fffe03f */
[----:B------:R-:W-:Y:S02]  /*330c0*/  STL.64 [R1+0x110], R12 ;  /* 0x0001100c01007387 */ /* 0x000fe40000100a00 */
[----:B------:R1:W-:Y:S02]  /*330d0*/  STL.64 [R1+0x118], R14 ;  /* 0x0001180e01007387 */ /* 0x0003e40000100a00 */
[----:B-1----:R-:W3:Y:S01]  /*330e0*/  LDL.LU.64 R14, [R1+0x16f0] ;  /* 0x0016f000010e7983 */ /* 0x002ee20000300a00 */
[----:B------:R-:W4:Y:S01]  /*330f0*/  LDL.LU.64 R12, [R1+0x16e8] ;  /* 0x0016e800010c7983 */ /* 0x000f220000300a00 */
        /* <DEDUP_REMOVED lines=8> */
[----:B----4-:R1:W-:Y:S02]  /*33180*/  STL.64 [R1+0x1688], R12 ;  /* 0x0016880c01007387 */ /* 0x0103e40000100a00 */
[----:B-1----:R-:W4:Y:S01]  /*33190*/  LDL.LU R12, [R1+0xa0] ;  /* 0x0000a000010c7983 */ /* 0x002f220000300800 */
[----:B------:R-:W4:Y:S02]  /*331a0*/  LDL.LU R13, [R1+0xa4] ;  /* 0x0000a400010d7983 */ /* 0x000f240000300800 */
[----:B------:R-:W4:Y:S02]  /*331b0*/  LDL.LU R14, [R1+0xa8] ;  /* 0x0000a800010e7983 */ /* 0x000f240000300800 */
[----:B------:R-:W4:Y:S01]  /*331c0*/  LDL.LU R15, [R1+0xac] ;  /* 0x0000ac00010f7983 */ /* 0x000f220000300800 */
[C---:B---3--:R-:W-:Y:S11]  /*331d0*/  HMMA.1688.F32.TF32 R4, R24.reuse, R10, R4 ;  /* 0x0000000a1804723c */ /* 0x048ff60000081004 */
[----:B------:R-:W-:Y:S11]  /*331e0*/  @!UPT UIADD3 URZ, URZ, URZ, URZ ;  /* 0x0000003f3f3ff290 */ /* 0x000ff6000fffe03f */
[----:B------:R-:W-:Y:S01]  /*331f0*/  @!UPT UIADD3 URZ, URZ, URZ, URZ ;  /* 0x0000003f3f3ff290 */ /* 0x000fe2000fffe03f */
[----:B------:R-:W-:Y:S01]  /*33200*/  STL.64 [R1+0xf0], R4 ;  /* 0x0000f00401007387 */ /* 0x000fe20000100a00 */
[----:B------:R1:W-:Y:S03]  /*33210*/  STL.64 [R1+0xf8], R6 ;  /* 0x0000f80601007387 */ /* 0x0003e60000100a00 */
[----:B-1----:R-:W3:Y:S01]  /*33220*/  LDL.LU.64 R6, [R1+0x16d0] ;  /* 0x0016d00001067983 */ /* 0x002ee20000300a00 */
[----:B------:R1:W-:Y:S02]  /*33230*/  STL.64 [R1+0x1680], R10 ;  /* 0x0016800a01007387 */ /* 0x0003e40000100a00 */
[----:B--2---:R-:W-:Y:S01]  /*33240*/  STL.64 [R1+0x1678], R8 ;  /* 0x0016780801007387 */ /* 0x004fe20000100a00 */
[----:B-1----:R-:W4:Y:S01]  /*33250*/  LDL.64 R10, [R1+0x28] ;  /* 0x00002800010a7983 */ /* 0x002f220000100a00 */
[C---:B---3--:R-:W-:Y:S11]  /*33260*/  HMMA.1688.F32.TF32 R20, R24.reuse, R6, R20 ;  /* 0x000000061814723c */ /* 0x048ff60000081014 */
[----:B------:R-:W-:Y:S11]  /*33270*/  @!UPT UIADD3 URZ, URZ, URZ, URZ ;  /* 0x0000003f3f3ff290 */ /* 0x000ff6000fffe03f */
[----:B------:R-:W-:Y:S01]  /*33280*/  @!UPT UIADD3 URZ, URZ, URZ, URZ ;  /* 0x0000003f3f3ff290 */ /* 0x000fe2000fffe03f */
[----:B------:R-:W-:Y:S01]  /*33290*/  STL.64 [R1+0x310], R20 ;  /* 0x0003101401007387 */ /* 0x000fe20000100a00 */
[----:B------:R1:W-:Y:S03]  /*332a0*/  STL.64 [R1+0x318], R22 ;  /* 0x0003181601007387 */ /* 0x0003e60000100a00 */
[----:B-1----:R-:W2:Y:S01]  /*332b0*/  LDL.LU.64 R22, [R1+0x16c8] ;  /* 0x0016c80001167983 */ /* 0x002ea20000300a00 */
[----:B------:R1:W-:Y:S02]  /*332c0*/  STL.64 [R1+0x1698], R6 ;  /* 0x0016980601007387 */ /* 0x0003e40000100a00 */
[----:B------:R-:W3:Y:S02]  /*332d0*/  LDL.LU R4, [R1+0xb0] ;  /* 0x0000b00001047983 */ /* 0x000ee40000300800 */
[----:B------:R-:W3:Y:S01]  /*332e0*/  LDL.LU R5, [R1+0xb4] ;  /* 0x0000b40001057983 */ /* 0x000ee20000300800 */
[----:B-1----:R-:W3:Y:S01]  /*332f0*/  LDL.LU R6, [R1+0xb8] ;  /* 0x0000b80001067983 */ /* 0x002ee20000300800 */
[----:B------:R-:W3:Y:S01]  /*33300*/  LDL.LU R7, [R1+0xbc] ;  /* 0x0000bc0001077983 */ /* 0x000ee20000300800 */
[C---:B--2---:R-:W-:Y:S02]  /*33310*/  HMMA.1688.F32.TF32 R20, R24.reuse, R22, R16 ;  /* 0x000000161814723c */ /* 0x044fe40000081010 */
[----:B------:R-:W2:Y:S11]  /*33320*/  LDL.LU.64 R18, [R1+0x16c0] ;  /* 0x0016c00001127983 */ /* 0x000eb60000300a00 */
[----:B------:R-:W-:Y:S10]  /*33330*/  @!UPT UIADD3 URZ, URZ, URZ, URZ ;  /* 0x0000003f3f3ff290 */ /* 0x000ff4000fffe03f */
        /* <DEDUP_REMOVED lines=8> */
[----:B------:R1:W-:Y:S01]  /*333c0*/  STL.64 [R1+0x2f0], R16 ;  /* 0x0002f01001007387 */ /* 0x0003e20000100a00 */
[----:B------:R3:W-:Y:S03]  /*333d0*/  STL.64 [R1+0x2f8], R18 ;  /* 0x0002f81201007387 */ /* 0x0007e60000100a00 */
[----:B-1----:R-:W2:Y:S01]  /*333e0*/  LDL.LU R16, [R1+0x70] ;  /* 0x0000700001107983 */ /* 0x002ea20000300800 */
[----:B------:R-:W2:Y:S02]  /*333f0*/  LDL.LU R17, [R1+0x74] ;  /* 0x0000740001117983 */ /* 0x000ea40000300800 */
[----:B---3--:R-:W3:Y:S02]  /*33400*/  LDL.LU R18, [R1+0x78] ;  /* 0x0000780001127983 */ /* 0x008ee40000300800 */
[----:B------:R-:W3:Y:S02]  /*33410*/  LDL.LU R19, [R1+0x7c] ;  /* 0x00007c0001137983 */ /* 0x000ee40000300800 */
[----:B---3--:R1:W-:Y:S01]  /*33420*/  STL.64 [R1+0x1620], R18 ;  /* 0x0016201201007387 */ /* 0x0083e20000100a00 */
[----:B--2---:R-:W-:Y:S03]  /*33430*/  STL.64 [R1+0x1618], R16 ;  /* 0x0016181001007387 */ /* 0x004fe60000100a00 */
[----:B-1----:R-:W2:Y:S02]  /*33440*/  LDL.64 R18, [R1+0x38] ;  /* 0x0000380001127983 */ /* 0x002ea40000100a00 */
[C---:B--2---:R-:W-:Y:S02]  /*33450*/  HMMA.1688.F32.TF32 R4, R24.reuse, R18, R4 ;  /* 0x000000121804723c */ /* 0x044fe40000081004 */
[----:B------:R1:W-:Y:S04]  /*33460*/  STL.64 [R1+0x1638], R18 ;  /* 0x0016381201007387 */ /* 0x0003e80000100a00 */
[----:B-1----:R-:W2:Y:S11]  /*33470*/  LDL.64 R18, [R1+0x48] ;  /* 0x0000480001127983 */ /* 0x002eb60000100a00 */
[----:B------:R-:W-:Y:S06]  /*33480*/  @!UPT UIADD3 URZ, URZ, URZ, URZ ;  /* 0x0000003f3f3ff290 */ /* 0x000fec000fffe03f */
[----:B------:R-:W-:Y:S01]  /*33490*/  STL.64 [R1+0x2e0], R4 ;  /* 0x0002e00401007387 */ /* 0x000fe20000100a00 */
[----:B------:R4:W-:Y:S02]  /*334a0*/  STL.64 [R1+0x2e8], R6 ;  /* 0x0002e80601007387 */ /* 0x0009e40000100a00 */
[----:B----4-:R-:W-:Y:S01]  /*334b0*/  HMMA.1688.F32.TF32 R4, R24, R10, R12 ;  /* 0x0000000a1804723c */ /* 0x010fe2000008100c */
[----:B------:R-:W-:-:S06]  /*334c0*/  IMAD.MOV.U32 R3, RZ, RZ, R11 ;  /* 0x000000ffff037224 */ /* 0x000fcc00078e000b */
[----:B------:R-:W-:Y:S01]  /*334d0*/  IMAD.MOV.U32 R12, RZ, RZ, R10 ;  /* 0x000000ffff0c7224 */ /* 0x000fe200078e000a */
[----:B--2---:R-:W-:Y:S11]  /*334e0*/  STL.64 [R1+0x1648], R18 ;  /* 0x0016481201007387 */ /* 0x004ff60000100a00 */
[----:B------:R-:W-:Y:S04]  /*334f0*/  @!UPT UIADD3 URZ, URZ, URZ, URZ ;  /* 0x0000003f3f3ff290 */ /* 0x000fe8000fffe03f */
[----:B------:R1:W-:Y:S02]  /*33500*/  STL.64 [R1+0x2d0], R4 ;  /* 0x0002d00401007387 */ /* 0x0003e40000100a00 */
[----:B------:R2:W-:Y:S01]  /*33510*/  STL.64 [R1+0x2d8], R6 ;  /* 0x0002d80601007387 */ /* 0x0005e20000100a00 */
[----:B-1----:R-:W3:Y:S01]  /*33520*/  LDL.LU R4, [R1+0x90] ;  /* 0x0000900001047983 */ /* 0x002ee20000300800 */
[----:B------:R-:W3:Y:S02]  /*33530*/  LDL.LU R5, [R1+0x94] ;  /* 0x0000940001057983 */ /* 0x000ee40000300800 */
[----:B--2---:R-:W3:Y:S02]  /*33540*/  LDL.LU R6, [R1+0x98] ;  /* 0x0000980001067983 */ /* 0x004ee40000300800 */
[----:B------:R-:W3:Y:S01]  /*33550*/  LDL.LU R7, [R1+0x9c] ;  /* 0x00009c0001077983 */ /* 0x000ee20000300800 */
[----:B------:R-:W3:Y:S01]  /*33560*/  LDL.LU.64 R14, [R1+0x18] ;  /* 0x00001800010e7983 */ /* 0x000ee20000300a00 */
[----:B------:R-:W2:Y:S02]  /*33570*/  LDL.LU R8, [R1+0x80] ;  /* 0x0000800001087983 */ /* 0x000ea40000300800 */
[----:B------:R-:W2:Y:S02]  /*33580*/  LDL.LU R9, [R1+0x84] ;  /* 0x0000840001097983 */ /* 0x000ea40000300800 */
[----:B------:R-:W2:Y:S01]  /*33590*/  LDL.LU R10, [R1+0x88] ;  /* 0x00008800010a7983 */ /* 0x000ea20000300800 */
[----:B------:R-:W2:Y:S01]  /*335a0*/  LDL.LU R11, [R1+0x8c] ;  /* 0x00008c00010b7983 */ /* 0x000ea20000300800 */
[----:B------:R-:W4:Y:S03]  /*335b0*/  LDL.64 R18, [R1+0x58] ;  /* 0x0000580001127983 */ /* 0x000f260000100a00 */
[----:B----4-:R1:W-:Y:S01]  /*335c0*/  STL.64 [R1+0x1660], R18 ;  /* 0x0016601201007387 */ /* 0x0103e20000100a00 */
[----:B------:R-:W4:Y:S02]  /*335d0*/  LDL.LU R16, [R1+0x160] ;  /* 0x0001600001107983 */ /* 0x000f240000300800 */
[----:B------:R-:W4:Y:S01]  /*335e0*/  LDL.LU R17, [R1+0x164] ;  /* 0x0001640001117983 */ /* 0x000f220000300800 */
[----:B-1----:R-:W2:Y:S01]  /*335f0*/  LDL.LU R18, [R1+0x168] ;  /* 0x0001680001127983 */ /* 0x002ea20000300800 */
[----:B------:R-:W2:Y:S03]  /*33600*/  LDL.LU R19, [R1+0x16c] ;  /* 0x00016c0001137983 */ /* 0x000ea60000300800 */
[----:B--2---:R-:W-:Y:S01]  /*33610*/  STL.64 [R1+0x1670], R18 ;  /* 0x0016701201007387 */ /* 0x004fe20000100a00 */
[----:B----4-:R1:W-:Y:S03]  /*33620*/  STL.64 [R1+0x1668], R16 ;  /* 0x0016681001007387 */ /* 0x0103e60000100a00 */
[----:B-1----:R-:W2:Y:S01]  /*33630*/  LDL.LU R16, [R1+0x170] ;  /* 0x0001700001107983 */ /* 0x002ea20000300800 */
[----:B------:R-:W2:Y:S02]  /*33640*/  LDL.LU R17, [R1+0x174] ;  /* 0x0001740001117983 */ /* 0x000ea40000300800 */
[----:B------:R-:W2:Y:S02]  /*33650*/  LDL.LU R18, [R1+0x178] ;  /* 0x0001780001127983 */ /* 0x000ea40000300800 */
[----:B------:R-:W2:Y:S01]  /*33660*/  LDL.LU R19, [R1+0x17c] ;  /* 0x00017c0001137983 */ /* 0x000ea20000300800 */
[----:B------:R-:W4:Y:S01]  /*33670*/  LDL.64 R24, [R1] ;  /* 0x0000000001187983 */ /* 0x000f220000100a00 */
[----:B------:R-:W2:Y:S01]  /*33680*/  LDL.LU.64 R26, [R1+0x8] ;  /* 0x00000800011a7983 */ /* 0x000ea20000300a00 */
[----:B---3--:R-:W-:Y:S02]  /*33690*/  HMMA.1688.F32.TF32 R4, R20, R14, R4 ;  /* 0x0000000e1404723c */ /* 0x008fe40000081004 */
[----:B--2---:R1:W-:Y:S01]  /*336a0*/  STL.64 [R1+0x1570], R26 ;  /* 0x0015701a01007387 */ /* 0x0043e20000100a00 */
[----:B----4-:R2:W-:Y:S02]  /*336b0*/  STL.64 [R1+0x1568], R24 ;  /* 0x0015681801007387 */ /* 0x0105e40000100a00 */
[----:B-1----:R-:W-:-:S02]  /*336c0*/  IMAD.MOV.U32 R26, RZ, RZ, R12 ;  /* 0x000000ffff1a7224 */ /* 0x002fc400078e000c */
[----:B------:R-:W-:-:S05]  /*336d0*/  IMAD.MOV.U32 R27, RZ, RZ, R3 ;  /* 0x000000ffff1b7224 */ /* 0x000fca00078e0003 */
[----:B------:R1:W-:Y:S01]  /*336e0*/  STL.64 [R1+0x1640], R26 ;  /* 0x0016401a01007387 */ /* 0x0003e20000100a00 */
[----:B--2---:R-:W2:Y:S02]  /*336f0*/  LDL.LU R24, [R1+0x140] ;  /* 0x0001400001187983 */ /* 0x004ea40000300800 */
[----:B------:R-:W2:Y:S01]  /*33700*/  LDL.LU R25, [R1+0x144] ;  /* 0x0001440001197983 */ /* 0x000ea20000300800 */
[----:B-1----:R-:W3:Y:S01]  /*33710*/  LDL.LU R26, [R1+0x148] ;  /* 0x00014800011a7983 */ /* 0x002ee20000300800 */
[----:B------:R-:W3:Y:S03]  /*33720*/  LDL.LU R27, [R1+0x14c] ;  /* 0x00014c00011b7983 */ /* 0x000ee60000300800 */
[----:B---3--:R-:W-:Y:S01]  /*33730*/  STL.64 [R1+0x1658], R26 ;  /* 0x0016581a01007387 */ /* 0x008fe20000100a00 */
[----:B--2---:R1:W-:Y:S03]  /*33740*/  STL.64 [R1+0x1650], R24 ;  /* 0x0016501801007387 */ /* 0x0043e60000100a00 */
[----:B-1----:R-:W2:Y:S01]  /*33750*/  LDL.LU R24, [R1+0x150] ;  /* 0x0001500001187983 */ /* 0x002ea20000300800 */
[----:B------:R-:W2:Y:S02]  /*33760*/  LDL.LU R25, [R1+0x154] ;  /* 0x0001540001197983 */ /* 0x000ea40000300800 */
[----:B------:R-:W2:Y:S02]  /*33770*/  LDL.LU R26, [R1+0x158] ;  /* 0x00015800011a7983 */ /* 0x000ea40000300800 */
[----:B------:R-:W2:Y:S01]  /*33780*/  LDL.LU R27, [R1+0x15c] ;  /* 0x00015c00011b7983 */ /* 0x000ea20000300800 */
[----:B------:R1:W-:Y:S01]  /*33790*/  STL.64 [R1+0xd0], R4 ;  /* 0x0000d00401007387 */ /* 0x0003e20000100a00 */
[----:B------:R3:W-:Y:S02]  /*337a0*/  STL.64 [R1+0xd8], R6 ;  /* 0x0000d80601007387 */ /* 0x0007e40000100a00 */
[----:B-1----:R-:W-:Y:S01]  /*337b0*/  IMAD.MOV.U32 R5, RZ, RZ, R14 ;  /* 0x000000ffff057224 */ /* 0x002fe200078e000e */
[----:B---3--:R-:W3:Y:S01]  /*337c0*/  LDL.LU.64 R6, [R1+0x1698] ;  /* 0x0016980001067983 */ /* 0x008ee20000300a00 */
[----:B------:R-:W-:-:S02]  /*337d0*/  IMAD.MOV.U32 R4, RZ, RZ, R15 ;  /* 0x000000ffff047224 */ /* 0x000fc400078e000f */
[----:B------:R-:W4:Y:S02]  /*337e0*/  LDL.LU.64 R14, [R1+0x1690] ;  /* 0x00169000010e7983 */ /* 0x000f240000300a00 */
[----:B------:R-:W2:Y:S01]  /*337f0*/  LDL.LU.64 R12, [R1+0x1688] ;  /* 0x00168800010c7983 */ /* 0x000ea20000300a00 */
[C---:B----4-:R-:W-:Y:S11]  /*33800*/  HMMA.1688.F32.TF32 R8, R20.reuse, R14, R8 ;  /* 0x0000000e1408723c */ /* 0x050ff60000081008 */
[----:B------:R-:W-:Y:S11]  /*33810*/  @!UPT UIADD3 URZ, URZ, URZ, URZ ;  /* 0x0000003f3f3ff290 */ /* 0x000ff6000fffe03f */
[----:B------:R-:W-:Y:S01]  /*33820*/  @!UPT UIADD3 URZ, URZ, URZ, URZ ;  /* 0x0000003f3f3ff290 */ /* 0x000fe2000fffe03f */
[----:B------:R-:W-:Y:S01]  /*33830*/  STL.64 [R1+0xc0], R8 ;  /* 0x0000c00801007387 */ /* 0x000fe20000100a00 */
[----:B------:R1:W-:Y:S03]  /*33840*/  STL.64 [R1+0xc8], R10 ;  /* 0x0000c80a01007387 */ /* 0x0003e60000100a00 */
[----:B-1----:R-:W4:Y:S01]  /*33850*/  LDL.LU.64 R10, [R1+0x1680] ;  /* 0x00168000010a7983 */ /* 0x002f220000300a00 */
[----:B------:R-:W3:Y:S02]  /*33860*/  LDL.LU.64 R8, [R1+0x1678] ;  /* 0x0016780001087983 */ /* 0x000ee40000300a00 */
[----:B------:R-:W-:Y:S02]  /*33870*/  STL.64 [R1+0x1630], R14 ;  /* 0x0016300e01007387 */ /* 0x000fe40000100a00 */
[----:B--2---:R1:W-:Y:S02]  /*33880*/  STL.64 [R1+0x1628], R12 ;  /* 0x0016280c01007387 */ /* 0x0043e40000100a00 */
[----:B-1----:R-:W2:Y:S01]  /*33890*/  LDL.LU R12, [R1+0x130] ;  /* 0x00013000010c7983 */ /* 0x002ea20000300800 */
[----:B------:R-:W2:Y:S02]  /*338a0*/  LDL.LU R13, [R1+0x134] ;  /* 0x00013400010d7983 */ /* 0x000ea40000300800 */
[----:B------:R-:W2:Y:S02]  /*338b0*/  LDL.LU R14, [R1+0x138] ;  /* 0x00013800010e7983 */ /* 0x000ea40000300800 */
[----:B------:R-:W2:Y:S01]  /*338c0*/  LDL.LU R15, [R1+0x13c] ;  /* 0x00013c00010f7983 */ /* 0x000ea20000300800 */
[C---:B----4-:R-:W-:Y:S11]  /*338d0*/  HMMA.1688.F32.TF32 R16, R20.reuse, R10, R16 ;  /* 0x0000000a1410723c */ /* 0x050ff60000081010 */
[----:B------:R-:W-:Y:S11]  /*338e0*/  @!UPT UIADD3 URZ, URZ, URZ, URZ ;  /* 0x0000003f3f3ff290 */ /* 0x000ff6000fffe03f */
[----:B------:R-:W-:Y:S01]  /*338f0*/  @!UPT UIADD3 URZ, URZ, URZ, URZ ;  /* 0x0000003f3f3ff290 */ /* 0x000fe2000fffe03f */
[----:B------:R-:W-:Y:S01]  /*33900*/  STL.64 [R1+0xe0], R16 ;  /* 0x0000e01001007387 */ /* 0x000fe20000100a00 */
[----:B------:R1:W-:Y:S03]  /*33910*/  STL.64 [R1+0xe8], R18 ;  /* 0x0000e81201007387 */ /* 0x0003e60000100a00 */
[----:B-1----:R-:W4:Y:S01]  /*33920*/  LDL.LU.64 R18, [R1+0x1670] ;  /* 0x0016700001127983 */ /* 0x002f220000300a00 */
[----:B------:R-:W4:Y:S02]  /*33930*/  LDL.LU.64 R16, [R1+0x1668] ;  /* 0x0016680001107983 */ /* 0x000f240000300a00 */
[----:B------:R-:W-:Y:S02]  /*33940*/  STL.64 [R1+0x15e8], R10 ;  /* 0x0015e80a01007387 */ /* 0x000fe40000100a00 */
[----:B---3--:R1:W-:Y:S02]  /*33950*/  STL.64 [R1+0x15e0], R8 ;  /* 0x0015e00801007387 */ /* 0x0083e40000100a00 */
[----:B-1----:R-:W3:Y:S01]  /*33960*/  LDL.LU R8, [R1+0x60] ;  /* 0x0000600001087983 */ /* 0x002ee20000300800 */
[----:B------:R-:W3:Y:S02]  /*33970*/  LDL.LU R9, [R1+0x64] ;  /* 0x0000640001097983 */ /* 0x000ee40000300800 */
[----:B------:R-:W3:Y:S02]  /*33980*/  LDL.LU R10, [R1+0x68] ;  /* 0x00006800010a7983 */ /* 0x000ee40000300800 */
[----:B------:R-:W3:Y:S01]  /*33990*/  LDL.LU R11, [R1+0x6c] ;  /* 0x00006c00010b7983 */ /* 0x000ee20000300800 */
[C---:B----4-:R-:W-:Y:S11]  /*339a0*/  HMMA.1688.F32.TF32 R16, R20.reuse, R6, R16 ;  /* 0x000000061410723c */ /* 0x050ff60000081010 */
[----:B------:R-:W-:Y:S11]  /*339b0*/  @!UPT UIADD3 URZ, URZ, URZ, URZ ;  /* 0x0000003f3f3ff290 */ /* 0x000ff6000fffe03f */
[----:B------:R-:W-:Y:S01]  /*339c0*/  @!UPT UIADD3 URZ, URZ, URZ, URZ ;  /* 0x0000003f3f3ff290 */ /* 0x000fe2000fffe03f */
[----:B------:R-:W-:Y:S01]  /*339d0*/  STL.64 [R1+0x2c0], R16 ;  /* 0x0002c01001007387 */ /* 0x000fe20000100a00 */
[----:B------:R1:W-:Y:S03]  /*339e0*/  STL.64 [R1+0x2c8], R18 ;  /* 0x0002c81201007387 */ /* 0x0003e60000100a00 */
[----:B-1----:R-:W4:Y:S01]  /*339f0*/  LDL.LU.64 R18, [R1+0x1660] ;  /* 0x0016600001127983 */ /* 0x002f220000300a00 */
[----:B------:R1:W-:Y:S01]  /*33a00*/  STL.64 [R1+0x15d0], R6 ;  /* 0x0015d00601007387 */ /* 0x0003e20000100a00 */
[C---:B----4-:R-:W-:Y:S01]  /*33a10*/  HMMA.1688.F32.TF32 R24, R20.reuse, R18, R24 ;  /* 0x000000121418723c */ /* 0x050fe20000081018 */
[----:B-1----:R-:W-:Y:S02]  /*33a20*/  IMAD.MOV.U32 R7, RZ, RZ, R18 ;  /* 0x000000ffff077224 */ /* 0x002fe400078e0012 */
        /* <DEDUP_REMOVED lines=10> */
[----:B------:R1:W-:Y:S01]  /*33ad0*/  STL.64 [R1+0x2a0], R24 ;  /* 0x0002a01801007387 */ /* 0x0003e20000100a00 */
[----:B------:R4:W-:Y:S02]  /*33ae0*/  STL.64 [R1+0x2a8], R26 ;  /* 0x0002a81a01007387 */ /* 0x0009e40000100a00 */
[----:B-1----:R-:W-:Y:S01]  /*33af0*/  IMAD.MOV.U32 R25, RZ, RZ, R18 ;  /* 0x000000ffff197224 */ /* 0x002fe200078e0012 */
[----:B----4-:R-:W4:Y:S01]  /*33b00*/  LDL.LU.64 R26, [R1+0x1640] ;  /* 0x00164000011a7983 */ /* 0x010f220000300a00 */
        /* <DEDUP_REMOVED lines=12> */
[----:B----4-:R-:W-:Y:S01]  /*33bd0*/  HMMA.1688.F32.TF32 R20, R20, R26, R16 ;  /* 0x0000001a1414723c */ /* 0x010fe20000081010 */
[----:B------:R-:W3:Y:S01]  /*33be0*/  LDL.LU.64 R18, [R1+0x1610] ;  /* 0x0016100001127983 */ /* 0x000ee20000300a00 */
[----:B------:R-:W3:Y:S02]  /*33bf0*/  LDL.LU.64 R16, [R1+0x1608] ;  /* 0x0016080001107983 */ /* 0x000ee40000300a00 */
[----:B------:R1:W-:Y:S03]  /*33c00*/  STL.64 [R1+0x1580], R26 ;  /* 0x0015801a01007387 */ /* 0x0003e60000100a00 */
[----:B-1----:R-:W-:-:S02]  /*33c10*/  IMAD.MOV.U32 R26, RZ, RZ, R3 ;  /* 0x000000ffff1a7224 */ /* 0x002fc400078e0003 */
[----:B------:R-:W-:Y:S11]  /*33c20*/  IMAD.MOV.U32 R27, RZ, RZ, R28 ;  /* 0x000000ffff1b7224 */ /* 0x000ff600078e001c */
[----:B------:R-:W-:Y:S03]  /*33c30*/  @!UPT UIADD3 URZ, URZ, URZ, URZ ;  /* 0x0000003f3f3ff290 */ /* 0x000fe6000fffe03f */
[----:B------:R1:W-:Y:S01]  /*33c40*/  STL.64 [R1+0x280], R20 ;  /* 0x0002801401007387 */ /* 0x0003e20000100a00 */
[----:B------:R4:W-:Y:S02]  /*33c50*/  STL.64 [R1+0x288], R22 ;  /* 0x0002881601007387 */ /* 0x0009e40000100a00 */
[----:B------:R-:W3:Y:S02]  /*33c60*/  LDL.LU R3, [R1+0x1600] ;  /* 0x0016000001037983 */ /* 0x000ee40000300800 */
[----:B------:R-:W3:Y:S01]  /*33c70*/  LDL.LU R28, [R1+0x15fc] ;  /* 0x0015fc00011c7983 */ /* 0x000ee20000300800 */
[----:B------:R4:W-:Y:S04]  /*33c80*/  STL.64 [R1+0x1598], R26 ;  /* 0x0015981a01007387 */ /* 0x0009e80000100a00 */
[----:B-1----:R-:W3:Y:S01]  /*33c90*/  LDL.LU R20, [R1+0x230] ;  /* 0x0002300001147983 */ /* 0x002ee20000300800 */
[----:B--2---:R-:W-:-:S02]  /*33ca0*/  IMAD.MOV.U32 R21, RZ, RZ, R12 ;  /* 0x000000ffff157224 */ /* 0x004fc400078e000c */
[----:B------:R-:W2:Y:S02]  /*33cb0*/  LDL.LU R12, [R1+0x15f8] ;  /* 0x0015f800010c7983 */ /* 0x000ea40000300800 */
[----:B----4-:R-:W-:Y:S02]  /*33cc0*/  IMAD.MOV.U32 R22, RZ, RZ, R13 ;  /* 0x000000ffff167224 */ /* 0x010fe400078e000d */
[----:B------:R-:W4:Y:S01]  /*33cd0*/  LDL.LU R13, [R1+0x15f4] ;  /* 0x0015f400010d7983 */ /* 0x000f220000300800 */
[----:B------:R-:W-:Y:S02]  /*33ce0*/  IMAD.MOV.U32 R26, RZ, RZ, R25 ;  /* 0x000000ffff1a7224 */ /* 0x000fe400078e0019 */
[----:B------:R-:W-:Y:S02]  /*33cf0*/  IMAD.MOV.U32 R27, RZ, RZ, R24 ;  /* 0x000000ffff1b7224 */ /* 0x000fe400078e0018 */
[----:B------:R-:W-:Y:S02]  /*33d00*/  IMAD.MOV.U32 R23, RZ, RZ, R29 ;  /* 0x000000ffff177224 */ /* 0x000fe400078e001d */
[----:B------:R-:W2:Y:S01]  /*33d10*/  LDL.LU R29, [R1+0x15f0] ;  /* 0x0015f000011d7983 */ /* 0x000ea20000300800 */
[----:B------:R1:W-:Y:S02]  /*33d20*/  STL.64 [R1+0x15b0], R26 ;  /* 0x0015b01a01007387 */ /* 0x0003e40000100a00 */
[----:B------:R-:W-:Y:S02]  /*33d30*/  STL.64 [R1+0x1548], R22 ;  /* 0x0015481601007387 */ /* 0x000fe40000100a00 */
[----:B-1----:R-:W-:-:S02]  /*33d40*/  IMAD.MOV.U32 R26, RZ, RZ, R7 ;  /* 0x000000ffff1a7224 */ /* 0x002fc400078e0007 */
[----:B------:R-:W-:Y:S01]  /*33d50*/  IMAD.MOV.U32 R27, RZ, RZ, R6 ;  /* 0x000000ffff1b7224 */ /* 0x000fe200078e0006 */
[----:B---3--:R1:W-:Y:S04]  /*33d60*/  STL.64 [R1+0x1540], R20 ;  /* 0x0015401401007387 */ /* 0x0083e80000100a00 */
[----:B-1----:R-:W3:Y:S01]  /*33d70*/  LDL.LU R20, [R1+0x1c0] ;  /* 0x0001c00001147983 */ /* 0x002ee20000300800 */
[----:B------:R-:W3:Y:S02]  /*33d80*/  LDL.LU R21, [R1+0x1c4] ;  /* 0x0001c40001157983 */ /* 0x000ee40000300800 */
[----:B----4-:R-:W-:Y:S02]  /*33d90*/  IMAD.MOV.U32 R22, RZ, RZ, R13 ;  /* 0x000000ffff167224 */ /* 0x010fe400078e000d */
[----:B--2---:R-:W-:Y:S01]  /*33da0*/  IMAD.MOV.U32 R23, RZ, RZ, R12 ;  /* 0x000000ffff177224 */ /* 0x004fe200078e000c */
[----:B------:R-:W-:Y:S04]  /*33db0*/  STL.64 [R1+0x15c8], R26 ;  /* 0x0015c81a01007387 */ /* 0x000fe80000100a00 */
[----:B------:R1:W-:Y:S02]  /*33dc0*/  STL.64 [R1+0x1558], R22 ;  /* 0x0015581601007387 */ /* 0x0003e40000100a00 */
[----:B-1----:R-:W-:-:S02]  /*33dd0*/  IMAD.MOV.U32 R22, RZ, RZ, R5 ;  /* 0x000000ffff167224 */ /* 0x002fc400078e0005 */
[----:B------:R-:W-:-:S07]  /*33de0*/  IMAD.MOV.U32 R23, RZ, RZ, R4 ;  /* 0x000000ffff177224 */ /* 0x000fce00078e0004 */
[C---:B------:R-:W-:Y:S01]  /*33df0*/  HMMA.1688.F32.TF32 R4, R16.reuse, R22, R8 ;  /* 0x000000161004723c */ /* 0x040fe20000081008 */
[----:B---3--:R-:W-:Y:S01]  /*33e00*/  STL.64 [R1+0x1550], R20 ;  /* 0x0015501401007387 */ /* 0x008fe20000100a00 */
[----:B------:R-:W2:Y:S11]  /*33e10*/  LDL.LU R8, [R1+0x120] ;  /* 0x0001200001087983 */ /* 0x000eb60000300800 */
[----:B------:R-:W-:Y:S10]  /*33e20*/  @!UPT UIADD3 URZ, URZ, URZ, URZ ;  /* 0x0000003f3f3ff290 */ /* 0x000ff4000fffe03f */
[----:B------:R1:W-:Y:S02]  /*33e30*/  STL.64 [R1+0xb0], R4 ;  /* 0x0000b00401007387 */ /* 0x0003e40000100a00 */
[----:B------:R3:W-:Y:S01]  /*33e40*/  STL.64 [R1+0xb8], R6 ;  /* 0x0000b80601007387 */ /* 0x0007e20000100a00 */
[----:B------:R-:W2:Y:S01]  /*33e50*/  LDL.LU R9, [R1+0x124] ;  /* 0x0001240001097983 */ /* 0x000ea20000300800 */
[----:B------:R-:W2:Y:S02]  /*33e60*/  LDL.LU R10, [R1+0x128] ;  /* 0x00012800010a7983 */ /* 0x000ea40000300800 */
[----:B------:R-:W2:Y:S01]  /*33e70*/  LDL.LU R11, [R1+0x12c] ;  /* 0x00012c00010b7983 */ /* 0x000ea20000300800 */
[----:B-1----:R-:W4:Y:S01]  /*33e80*/  LDL.LU R4, [R1+0x1b0] ;  /* 0x0001b00001047983 */ /* 0x002f220000300800 */
[----:B------:R-:W4:Y:S02]  /*33e90*/  LDL.LU R5, [R1+0x1b4] ;  /* 0x0001b40001057983 */ /* 0x000f240000300800 */
[----:B---3--:R-:W4:Y:S02]  /*33ea0*/  LDL.LU R6, [R1+0x1b8] ;  /* 0x0001b80001067983 */ /* 0x008f240000300800 */
[----:B------:R-:W4:Y:S01]  /*33eb0*/  LDL.LU R7, [R1+0x1bc] ;  /* 0x0001bc0001077983 */ /* 0x000f220000300800 */
[----:B------:R-:W3:Y:S01]  /*33ec0*/  LDL.LU R24, [R1+0x200] ;  /* 0x0002000001187983 */ /* 0x000ee20000300800 */
[----:B------:R-:W3:Y:S02]  /*33ed0*/  LDL.LU R25, [R1+0x204] ;  /* 0x0002040001197983 */ /* 0x000ee40000300800 */
[----:B------:R-:W3:Y:S02]  /*33ee0*/  LDL.LU R26, [R1+0x208] ;  /* 0x00020800011a7983 */ /* 0x000ee40000300800 */
[----:B------:R-:W3:Y:S01]  /*33ef0*/  LDL.LU R27, [R1+0x20c] ;  /* 0x00020c00011b7983 */ /* 0x000ee20000300800 */
[----:B------:R1:W-:Y:S01]  /*33f00*/  STL.64 [R1+0x1578], R22 ;  /* 0x0015781601007387 */ /* 0x0003e20000100a00 */
[----:B------:R-:W2:Y:S02]  /*33f10*/  LDL.LU R20, [R1+0x1a0] ;  /* 0x0001a00001147983 */ /* 0x000ea40000300800 */
[----:B------:R-:W2:Y:S01]  /*33f20*/  LDL.LU R21, [R1+0x1a4] ;  /* 0x0001a40001157983 */ /* 0x000ea20000300800 */
[----:B-1----:R-:W2:Y:S01]  /*33f30*/  LDL.LU R22, [R1+0x1a8] ;  /* 0x0001a80001167983 */ /* 0x002ea20000300800 */
[----:B------:R-:W2:Y:S03]  /*33f40*/  LDL.LU R23, [R1+0x1ac] ;  /* 0x0001ac0001177983 */ /* 0x000ea60000300800 */
[----:B--2---:R-:W-:Y:S01]  /*33f50*/  STL.64 [R1+0x1590], R22 ;  /* 0x0015901601007387 */ /* 0x004fe20000100a00 */
[----:B------:R1:W-:Y:S03]  /*33f60*/  STL.64 [R1+0x1588], R20 ;  /* 0x0015881401007387 */ /* 0x0003e60000100a00 */
[----:B-1----:R-:W2:Y:S01]  /*33f70*/  LDL.LU R20, [R1+0x1d0] ;  /* 0x0001d00001147983 */ /* 0x002ea20000300800 */
[----:B------:R-:W2:Y:S02]  /*33f80*/  LDL.LU R21, [R1+0x1d4] ;  /* 0x0001d40001157983 */ /* 0x000ea40000300800 */
[----:B------:R-:W2:Y:S02]  /*33f90*/  LDL.LU R22, [R1+0x1d8] ;  /* 0x0001d80001167983 */ /* 0x000ea40000300800 */
[----:B------:R-:W2:Y:S01]  /*33fa0*/  LDL.LU R23, [R1+0x1dc] ;  /* 0x0001dc0001177983 */ /* 0x000ea20000300800 */
[----:B------:R-:W-:Y:S01]  /*33fb0*/  HMMA.1688.F32.TF32 R8, R16, R14, R8 ;  /* 0x0000000e1008723c */ /* 0x000fe20000081008 */
        /* <DEDUP_REMOVED lines=12> */
[----:B------:R-:W-:Y:S01]  /*34080*/  STL.64 [R1+0xa0], R8 ;  /* 0x0000a00801007387 */ /* 0x000fe20000100a00 */
[----:B------:R1:W-:Y:S03]  /*34090*/  STL.64 [R1+0xa8], R10 ;  /* 0x0000a80a01007387 */ /* 0x0003e60000100a00 */
[----:B-1----:R-:W4:Y:S01]  /*340a0*/  LDL.LU.64 R10, [R1+0x15e8] ;  /* 0x0015e800010a7983 */ /* 0x002f220000300a00 */
[----:B------:R-:W2:Y:S02]  /*340b0*/  LDL.LU.64 R8, [R1+0x15e0] ;  /* 0x0015e00001087983 */ /* 0x000ea40000300a00 */
[----:B------:R1:W-:Y:S02]  /*340c0*/  STL.64 [R1+0x1560], R14 ;  /* 0x0015600e01007387 */ /* 0x0003e40000100a00 */
[----:B------:R-:W2:Y:S01]  /*340d0*/  LDL.LU R12, [R1+0x190] ;  /* 0x00019000010c7983 */ /* 0x000ea20000300800 */
[----:B------:R-:W2:Y:S04]  /*340e0*/  LDL.LU R13, [R1+0x194] ;  /* 0x00019400010d7983 */ /* 0x000ea80000300800 */
[----:B-1----:R-:W2:Y:S01]  /*340f0*/  LDL.LU R14, [R1+0x198] ;  /* 0x00019800010e7983 */ /* 0x002ea20000300800 */
[----:B------:R-:W-:-:S02]  /*34100*/  IMAD.MOV.U32 R15, RZ, RZ, R29 ;  /* 0x000000ffff0f7224 */ /* 0x000fc400078e001d */
[----:B------:R-:W2:Y:S01]  /*34110*/  LDL.LU R29, [R1+0x15d8] ;  /* 0x0015d800011d7983 */ /* 0x000ea20000300800 */
[C---:B----4-:R-:W-:Y:S11]  /*34120*/  HMMA.1688.F32.TF32 R4, R16.reuse, R10, R4 ;  /* 0x0000000a1004723c */ /* 0x050ff60000081004 */
[----:B------:R-:W-:Y:S11]  /*34130*/  @!UPT UIADD3 URZ, URZ, URZ, URZ ;  /* 0x0000003f3f3ff290 */ /* 0x000ff6000fffe03f */
[----:B------:R-:W-:Y:S01]  /*34140*/  @!UPT UIADD3 URZ, URZ, URZ, URZ ;  /* 0x0000003f3f3ff290 */ /* 0x000fe2000fffe03f */
[----:B------:R-:W-:Y:S01]  /*34150*/  STL.64 [R1+0x90], R4 ;  /* 0x0000900401007387 */ /* 0x000fe20000100a00 */
[----:B------:R1:W-:Y:S03]  /*34160*/  STL.64 [R1+0x98], R6 ;  /* 0x0000980601007387 */ /* 0x0003e60000100a00 */
[----:B-1----:R-:W3:Y:S02]  /*34170*/  LDL.LU.64 R6, [R1+0x15d0] ;  /* 0x0015d00001067983 */ /* 0x002ee40000300a00 */
[C---:B---3--:R-:W-:Y:S11]  /*34180*/  HMMA.1688.F32.TF32 R24, R16.reuse, R6, R24 ;  /* 0x000000061018723c */ /* 0x048ff60000081018 */
[----:B------:R-:W-:Y:S11]  /*34190*/  @!UPT UIADD3 URZ, URZ, URZ, URZ ;  /* 0x0000003f3f3ff290 */ /* 0x000ff6000fffe03f */
[----:B------:R-:W-:Y:S01]  /*341a0*/  @!UPT UIADD3 URZ, URZ, URZ, URZ ;  /* 0x0000003f3f3ff290 */ /* 0x000fe2000fffe03f */
        /* <DEDUP_REMOVED lines=24> */
[----:B--2---:R-:W-:Y:S02]  /*34330*/  HMMA.1688.F32.TF32 R16, R16, R26, R20 ;  /* 0x0000001a1010723c */ /* 0x004fe40000081014 */
[----:B------:R-:W2:Y:S01]  /*34340*/  LDL.LU.64 R22, [R1+0x1578] ;  /* 0x0015780001167983 */ /* 0x000ea20000300a00 */
[----:B------:R-:W2:Y:S02]  /*34350*/  LDL.LU.64 R26, [R1+0x1570] ;  /* 0x00157000011a7983 */ /* 0x000ea40000300a00 */
[----:B------:R-:W2:Y:S11]  /*34360*/  LDL.LU.64 R24, [R1+0x1568] ;  /* 0x0015680001187983 */ /* 0x000eb60000300a00 */
[----:B------:R-:W-:Y:S07]  /*34370*/  @!UPT UIADD3 URZ, URZ, URZ, URZ ;  /* 0x0000003f3f3ff290 */ /* 0x000fee000fffe03f */
[----:B------:R1:W-:Y:S01]  /*34380*/  STL.64 [R1+0x260], R16 ;  /* 0x0002601001007387 */ /* 0x0003e20000100a00 */
[----:B------:R3:W-:Y:S02]  /*34390*/  STL.64 [R1+0x268], R18 ;  /* 0x0002681201007387 */ /* 0x0007e40000100a00 */
[----:B-1----:R-:W-:Y:S02]  /*343a0*/  IMAD.MOV.U32 R16, RZ, RZ, R28 ;  /* 0x000000ffff107224 */ /* 0x002fe400078e001c */
[----:B---3--:R-:W-:Y:S01]  /*343b0*/  IMAD.MOV.U32 R19, RZ, RZ, R3 ;  /* 0x000000ffff137224 */ /* 0x008fe200078e0003 */
[----:B--2---:R-:W-:Y:S01]  /*343c0*/  HMMA.1688.F32.TF32 R20, R24, R22, R12 ;  /* 0x000000161814723c */ /* 0x004fe2000008100c */
[----:B------:R-:W2:Y:S11]  /*343d0*/  LDL.LU.64 R14, [R1+0x1560] ;  /* 0x00156000010e7983 */ /* 0x000eb60000300a00 */
[----:B------:R-:W-:Y:S11]  /*343e0*/  @!UPT UIADD3 URZ, URZ, URZ, URZ ;  /* 0x0000003f3f3ff290 */ /* 0x000ff6000fffe03f */
[----:B------:R1:W-:Y:S01]  /*343f0*/  STL.64 [R1+0x80], R20 ;  /* 0x0000801401007387 */ /* 0x0003e20000100a00 */
[----:B------:R-:W-:Y:S02]  /*34400*/  IMAD.MOV.U32 R28, RZ, RZ, R22 ;  /* 0x000000ffff1c7224 */ /* 0x000fe400078e0016 */
[----:B------:R-:W-:Y:S02]  /*34410*/  IMAD.MOV.U32 R3, RZ, RZ, R23 ;  /* 0x000000ffff037224 */ /* 0x000fe400078e0017 */
[----:B------:R-:W2:Y:S04]  /*34420*/  LDL.LU.64 R22, [R1+0x1558] ;  /* 0x0015580001167983 */ /* 0x000ea80000300a00 */
[----:B-1----:R-:W2:Y:S01]  /*34430*/  LDL.LU.64 R20, [R1+0x1550] ;  /* 0x0015500001147983 */ /* 0x002ea20000300a00 */
[----:B------:R1:W-:Y:S02]  /*34440*/  STL [R1+0x153c], R3 ;  /* 0x00153c0301007387 */ /* 0x0003e40000100800 */
[----:B------:R3:W-:Y:S02]  /*34450*/  STL [R1+0x1538], R28 ;  /* 0x0015381c01007387 */ /* 0x0007e40000100800 */
[----:B------:R-:W-:-:S02]  /*34460*/  IMAD.MOV.U32 R17, RZ, RZ, R9 ;  /* 0x000000ffff117224 */ /* 0x000fc400078e0009 */
[----:B------:R-:W-:Y:S01]  /*34470*/  IMAD.MOV.U32 R18, RZ, RZ, R8 ;  /* 0x000000ffff127224 */ /* 0x000fe200078e0008 */
[C---:B--2---:R-:W-:Y:S01]  /*34480*/  HMMA.1688.F32.TF32 R12, R24.reuse, R14, R20 ;  /* 0x0000000e180c723c */ /* 0x044fe20000081014 */
[----:B------:R-:W2:Y:S01]  /*34490*/  LDL.LU.64 R22, [R1+0x1548] ;  /* 0x0015480001167983 */ /* 0x000ea20000300a00 */
[----:B------:R-:W2:Y:S06]  /*344a0*/  LDL.LU.64 R20, [R1+0x1540] ;  /* 0x0015400001147983 */ /* 0x000eac0000300a00 */
[----:B------:R-:W-:Y:S01]  /*344b0*/  HMMA.1688.F32.TF32 R8, R24, R10, R16 ;  /* 0x0000000a1808723c */ /* 0x000fe20000081010 */
[----:B------:R-:W-:Y:S01]  /*344c0*/  LDS R18, [R0+0x8c980] ;  /* 0x08c9800000127984 */ /* 0x000fe20000000800 */
[----:B------:R-:W-:Y:S04]  /*344d0*/  LDS R19, [R2+0x8c980] ;  /* 0x08c9800002137984 */ /* 0x000fe80000000800 */
[----:B------:R-:W-:Y:S04]  /*344e0*/  LDS R16, [R0+0x8c180] ;  /* 0x08c1800000107984 */ /* 0x000fe80000000800 */
[----:B------:R-:W-:Y:S05]  /*344f0*/  LDS R17, [R2+0x8c180] ;  /* 0x08c1800002117984 */ /* 0x000fea0000000800 */
[----:B------:R-:W-:Y:S01]  /*34500*/  STL.64 [R1+0x70], R12 ;  /* 0x0000700c01007387 */ /* 0x000fe20000100a00 */
[----:B------:R-:W-:Y:S07]  /*34510*/  STL.64 [R1+0x78], R14 ;  /* 0x0000780e01007387 */ /* 0x000fee0000100a00 */
[----:B------:R-:W-:Y:S02]  /*34520*/  STL.64 [R1+0x60], R8 ;  /* 0x0000600801007387 */ /* 0x000fe40000100a00 */
[----:B------:R-:W-:Y:S02]  /*34530*/  STL.64 [R1+0x68], R10 ;  /* 0x0000680a01007387 */ /* 0x000fe40000100a00 */
        /* <DEDUP_REMOVED lines=8> */
[----:B-1----:R-:W-:-:S02]  /*345c0*/  IMAD.MOV.U32 R3, RZ, RZ, R26 ;  /* 0x000000ffff037224 */ /* 0x002fc400078e001a */
[----:B---3--:R-:W-:Y:S01]  /*345d0*/  IMAD.MOV.U32 R28, RZ, RZ, R27 ;  /* 0x000000ffff1c7224 */ /* 0x008fe200078e001b */
[----:B--2---:R-:W-:Y:S01]  /*345e0*/  HMMA.1688.F32.TF32 R4, R24, R6, R20 ;  /* 0x000000061804723c */ /* 0x004fe20000081014 */
[----:B------:R-:W-:Y:S04]  /*345f0*/  LDSM.16.M88.4 R20, [R29+0x180] ;  /* 0x000180001d14783b */ /* 0x000fe80000000200 */
[----:B------:R-:W-:Y:S11]  /*34600*/  LDSM.16.M88.4 R24, [R29+0x10180] ;  /* 0x010180001d18783b */ /* 0x000ff60000000200 */
[----:B------:R-:W-:Y:S07]  /*34610*/  @!UPT UIADD3 URZ, URZ, URZ, URZ ;  /* 0x0000003f3f3ff290 */ /* 0x000fee000fffe03f */
[----:B------:R-:W-:Y:S01]  /*34620*/  STL.64 [R1+0x230], R4 ;  /* 0x0002300401007387 */ /* 0x000fe20000100a00 */
[----:B------:R-:W-:Y:S02]  /*34630*/  STL.64 [R1+0x238], R6 ;  /* 0x0002380601007387 */ /* 0x000fe40000100a00 */
[----:B------:R-:W-:Y:S04]  /*34640*/  LDS R6, [R0+0x8c800] ;  /* 0x08c8000000067984 */ /* 0x000fe80000000800 */
[----:B------:R-:W1:Y:S01]  /*34650*/  LDS R7, [R2+0x8c800] ;  /* 0x08c8000002077984 */ /* 0x000e620000000800 */
[----:B------:R-:W-:Y:S04]  /*34660*/  LDS R4, [R0+0x8c000] ;  /* 0x08c0000000047984 */ /* 0x000fe80000000800 */
[----:B------:R-:W2:Y:S04]  /*34670*/  LDS R5, [R2+0x8c000] ;  /* 0x08c0000002057984 */ /* 0x000ea80000000800 */
[----:B-1----:R-:W-:Y:S01]  /*34680*/  STL.64 [R1+0x14d0], R6 ;  /* 0x0014d00601007387 */ /* 0x002fe20000100a00 */
[----:B--2---:R-:W-:Y:S02]  /*34690*/  STL.64 [R1+0x14c8], R4 ;  /* 0x0014c80401007387 */ /* 0x004fe40000100a00 */
[----:B------:R-:W-:Y:S02]  /*346a0*/  STL.64 [R1+0x14c0], R10 ;  /* 0x0014c00a01007387 */ /* 0x000fe40000100a00 */
[----:B------:R-:W-:Y:S01]  /*346b0*/  STL.64 [R1+0x14b8], R8 ;  /* 0x0014b80801007387 */ /* 0x000fe20000100a00 */
[----:B------:R-:W-:Y:S01]  /*346c0*/  STL.64 [R1+0x14b0], R14 ;  /* 0x0014b00e01007387 */ /* 0x000fe20000100a00 */
[----:B------:R-:W-:Y:S02]  /*346d0*/  STL.64 [R1+0x14a8], R12 ;  /* 0x0014a80c01007387 */ /* 0x000fe40000100a00 */
[----:B------:R1:W-:Y:S02]  /*346e0*/  STL [R1+0x1340], R0 ;  /* 0x0013400001007387 */ /* 0x0003e40000100800 */
[----:B------:R-:W-:Y:S01]  /*346f0*/  STL.64 [R1+0x14a0], R18 ;  /* 0x0014a01201007387 */ /* 0x000fe20000100a00 */
[----:B------:R-:W-:Y:S01]  /*34700*/  STL.64 [R1+0x1498], R16 ;  /* 0x0014981001007387 */ /* 0x000fe20000100a00 */
[----:B------:R2:W-:Y:S02]  /*34710*/  STL [R1+0x1344], R2 ;  /* 0x0013440201007387 */ /* 0x0005e40000100800 */
[----:B------:R-:W-:Y:S02]  /*34720*/  STL.64 [R1+0x18], R22 ;  /* 0x0000181601007387 */ /* 0x000fe40000100a00 */
[----:B-1----:R-:W-:-:S02]  /*34730*/  IMAD.MOV.U32 R0, RZ, RZ, R21 ;  /* 0x000000ffff007224 */ /* 0x002fc400078e0015 */
[----:B--2---:R-:W-:Y:S02]  /*34740*/  IMAD.MOV.U32 R2, RZ, RZ, R20 ;  /* 0x000000ffff027224 */ /* 0x004fe400078e0014 */
[----:B------:R-:W1:Y:S04]  /*34750*/  LDSM.16.M88.4 R20, [R29+0x8180] ;  /* 0x008180001d14783b */ /* 0x000e680000000200 */
[----:B-1----:R-:W-:Y:S01]  /*34760*/  STL.64 [R1+0x1480], R22 ;  /* 0x0014801601007387 */ /* 0x002fe20000100a00 */
[----:B------:R1:W-:Y:S02]  /*34770*/  STL.64 [R1+0x1478], R20 ;  /* 0x0014781401007387 */ /* 0x0003e40000100a00 */
[----:B-1----:R-:W-:Y:S02]  /*34780*/  IMAD.MOV.U32 R20, RZ, RZ, R2 ;  /* 0x000000ffff147224 */ /* 0x002fe400078e0002 */
[----:B------:R-:W-:-:S05]  /*34790*/  IMAD.MOV.U32 R21, RZ, RZ, R0 ;  /* 0x000000ffff157224 */ /* 0x000fca00078e0000 */
[----:B------:R-:W-:Y:S01]  /*347a0*/  STL.64 [R1+0x14d8], R20 ;  /* 0x0014d81401007387 */ /* 0x000fe20000100a00 */
[----:B------:R-:W-:Y:S02]  /*347b0*/  STL.64 [R1+0x1440], R26 ;  /* 0x0014401a01007387 */ /* 0x000fe40000100a00 */
[----:B------:R1:W-:Y:S02]  /*347c0*/  STL.64 [R1+0x1438], R24 ;  /* 0x0014381801007387 */ /* 0x0003e40000100a00 */
[----:B-1----:R-:W2:Y:S01]  /*347d0*/  LDL.LU R24, [R1+0x70] ;  /* 0x0000700001187983 */ /* 0x002ea20000300800 */
[----:B------:R-:W2:Y:S02]  /*347e0*/  LDL.LU R25, [R1+0x74] ;  /* 0x0000740001197983 */ /* 0x000ea40000300800 */
[----:B------:R-:W3:Y:S02]  /*347f0*/  LDL.LU R26, [R1+0x78] ;  /* 0x00007800011a7983 */ /* 0x000ee40000300800 */
[----:B------:R-:W3:Y:S01]  /*34800*/  LDL.LU R27, [R1+0x7c] ;  /* 0x00007c00011b7983 */ /* 0x000ee20000300800 */
[----:B------:R-:W4:Y:S01]  /*34810*/  LDL.LU R16, [R1+0xb0] ;  /* 0x0000b00001107983 */ /* 0x000f220000300800 */
[----:B------:R-:W4:Y:S02]  /*34820*/  LDL.LU R17, [R1+0xb4] ;  /* 0x0000b40001117983 */ /* 0x000f240000300800 */
[----:B------:R-:W2:Y:S02]  /*34830*/  LDL.LU R18, [R1+0xb8] ;  /* 0x0000b80001127983 */ /* 0x000ea40000300800 */
[----:B------:R-:W2:Y:S02]  /*34840*/  LDL.LU R19, [R1+0xbc] ;  /* 0x0000bc0001137983 */ /* 0x000ea40000300800 */
[----:B------:R-:W-:-:S02]  /*34850*/  IMAD.MOV.U32 R6, RZ, RZ, R3 ;  /* 0x000000ffff067224 */ /* 0x000fc400078e0003 */
[----:B------:R-:W-:Y:S01]  /*34860*/  IMAD.MOV.U32 R7, RZ, RZ, R28 ;  /* 0x000000ffff077224 */ /* 0x000fe200078e001c */
[----:B--2---:R-:W-:Y:S01]  /*34870*/  STL.64 [R1+0x14e8], R18 ;  /* 0x0014e81201007387 */ /* 0x004fe20000100a00 */
[----:B----4-:R-:W-:Y:S02]  /*34880*/  STL.64 [R1+0x14e0], R16 ;  /* 0x0014e01001007387 */ /* 0x010fe40000100a00 */
[----:B------:R-:W2:Y:S02]  /*34890*/  LDL.LU R4, [R1] ;  /* 0x0000000001047983 */ /* 0x000ea40000300800 */
[----:B------:R-:W2:Y:S01]  /*348a0*/  LDL.LU R5, [R1+0x4] ;  /* 0x0000040001057983 */ /* 0x000ea20000300800 */
[----:B------:R-:W4:Y:S01]  /*348b0*/  LDL.LU R3, [R1+0x153c] ;  /* 0x00153c0001037983 */ /* 0x000f220000300800 */
[----:B------:R-:W2:Y:S02]  /*348c0*/  LDL.LU R28, [R1+0x1538] ;  /* 0x00153800011c7983 */ /* 0x000ea40000300800 */
[----:B------:R-:W2:Y:S02]  /*348d0*/  LDL.LU R12, [R1+0xd0] ;  /* 0x0000d000010c7983 */ /* 0x000ea40000300800 */
[----:B------:R-:W2:Y:S01]  /*348e0*/  LDL.LU R13, [R1+0xd4] ;  /* 0x0000d400010d7983 */ /* 0x000ea20000300800 */
[----:B------:R-:W2:Y:S01]  /*348f0*/  LDL.LU R14, [R1+0xd8] ;  /* 0x0000d800010e7983 */ /* 0x000ea20000300800 */
[----:B------:R-:W2:Y:S03]  /*34900*/  LDL.LU R15, [R1+0xdc] ;  /* 0x0000dc00010f7983 */ /* 0x000ea60000300800 */
[----:B--2---:R1:W-:Y:S01]  /*34910*/  STL.64 [R1+0x14f8], R14 ;  /* 0x0014f80e01007387 */ /* 0x0043e20000100a00 */
[----:B------:R-:W-:Y:S02]  /*34920*/  STL.64 [R1+0x14f0], R12 ;  /* 0x0014f00c01007387 */ /* 0x000fe40000100a00 */
[----:B------:R-:W2:Y:S02]  /*34930*/  LDL.LU R8, [R1+0x110] ;  /* 0x0001100001087983 */ /* 0x000ea40000300800 */
[----:B------:R-:W2:Y:S01]  /*34940*/  LDL.LU R9, [R1+0x114] ;  /* 0x0001140001097983 */ /* 0x000ea20000300800 */
[----:B------:R-:W2:Y:S01]  /*34950*/  LDL.LU R10, [R1+0x118] ;  /* 0x00011800010a7983 */ /* 0x000ea20000300800 */
[----:B------:R-:W2:Y:S03]  /*34960*/  LDL.LU R11, [R1+0x11c] ;  /* 0x00011c00010b7983 */ /* 0x000ea60000300800 */
[----:B--2---:R-:W-:Y:S01]  /*34970*/  STL.64 [R1+0x1508], R10 ;  /* 0x0015080a01007387 */ /* 0x004fe20000100a00 */
[----:B------:R-:W-:Y:S02]  /*34980*/  STL.64 [R1+0x1500], R8 ;  /* 0x0015000801007387 */ /* 0x000fe40000100a00 */
[----:B------:R-:W2:Y:S02]  /*34990*/  LDL.LU R22, [R1+0x28] ;  /* 0x0000280001167983 */ /* 0x000ea40000300800 */
[----:B------:R-:W2:Y:S02]  /*349a0*/  LDL.LU R23, [R1+0x2c] ;  /* 0x00002c0001177983 */ /* 0x000ea40000300800 */
[----:B--2---:R2:W-:Y:S01]  /*349b0*/  STL.64 [R1+0x1510], R22 ;  /* 0x0015101601007387 */ /* 0x0045e20000100a00 */
[----:B-1----:R-:W2:Y:S02]  /*349c0*/  LDL.LU R14, [R1+0x38] ;  /* 0x00003800010e7983 */ /* 0x002ea40000300800 */
[----:B------:R-:W2:Y:S02]  /*349d0*/  LDL.LU R15, [R1+0x3c] ;  /* 0x00003c00010f7983 */ /* 0x000ea40000300800 */
[----:B--2---:R1:W-:Y:S01]  /*349e0*/  STL.64 [R1+0x1518], R14 ;  /* 0x0015180e01007387 */ /* 0x0043e20000100a00 */
[----:B------:R-:W2:Y:S02]  /*349f0*/  LDL.LU R22, [R1+0x48] ;  /* 0x0000480001167983 */ /* 0x000ea40000300800 */
[----:B------:R-:W2:Y:S02]  /*34a00*/  LDL.LU R23, [R1+0x4c] ;  /* 0x00004c0001177983 */ /* 0x000ea40000300800 */
[----:B--2---:R2:W-:Y:S01]  /*34a10*/  STL.64 [R1+0x1520], R22 ;  /* 0x0015201601007387 */ /* 0x0045e20000100a00 */
[----:B------:R-:W2:Y:S02]  /*34a20*/  LDL.LU R12, [R1+0x250] ;  /* 0x00025000010c7983 */ /* 0x000ea40000300800 */
[----:B------:R-:W2:Y:S02]  /*34a30*/  LDL.LU R13, [R1+0x254] ;  /* 0x00025400010d7983 */ /* 0x000ea40000300800 */
[----:B-1----:R-:W2:Y:S01]  /*34a40*/  LDL.LU R14, [R1+0x258] ;  /* 0x00025800010e7983 */ /* 0x002ea20000300800 */
[----:B------:R-:W2:Y:S04]  /*34a50*/  LDL.LU R15, [R1+0x25c] ;  /* 0x00025c00010f7983 */ /* 0x000ea80000300800 */
[----:B--2---:R-:W-:Y:S01]  /*34a60*/  STL.64 [R1+0x1530], R14 ;  /* 0x0015300e01007387 */ /* 0x004fe20000100a00 */
[----:B------:R1:W-:Y:S02]  /*34a70*/  STL.64 [R1+0x1528], R12 ;  /* 0x0015280c01007387 */ /* 0x0003e40000100a00 */
[----:B------:R-:W2:Y:S02]  /*34a80*/  LDL.LU R22, [R1+0x58] ;  /* 0x0000580001167983 */ /* 0x000ea40000300800 */
[----:B------:R-:W2:Y:S01]  /*34a90*/  LDL.LU R23, [R1+0x5c] ;  /* 0x00005c0001177983 */ /* 0x000ea20000300800 */
[----:B-1----:R-:W2:Y:S01]  /*34aa0*/  LDL.LU R12, [R1+0x210] ;  /* 0x00021000010c7983 */ /* 0x002ea20000300800 */
[----:B------:R-:W2:Y:S02]  /*34ab0*/  LDL.LU R13, [R1+0x214] ;  /* 0x00021400010d7983 */ /* 0x000ea40000300800 */
[----:B------:R-:W2:Y:S02]  /*34ac0*/  LDL.LU R14, [R1+0x218] ;  /* 0x00021800010e7983 */ /* 0x000ea40000300800 */
[----:B------:R-:W2:Y:S01]  /*34ad0*/  LDL.LU R15, [R1+0x21c] ;  /* 0x00021c00010f7983 */ /* 0x000ea20000300800 */
        /* <DEDUP_REMOVED lines=8> */
[----:B---3--:R-:W-:Y:S01]  /*34b60*/  STL.64 [R1+0x1450], R26 ;  /* 0x0014501a01007387 */ /* 0x008fe20000100a00 */
[----:B------:R1:W-:Y:S03]  /*34b70*/  STL.64 [R1+0x1448], R24 ;  /* 0x0014481801007387 */ /* 0x0003e60000100a00 */
        /* <DEDUP_REMOVED lines=8> */
[----:B------:R-:W3:Y:S02]  /*34c00*/  LDL.LU R26, [R1+0xc8] ;  /* 0x0000c800011a7983 */ /* 0x000ee40000300800 */
[----:B------:R-:W3:Y:S01]  /*34c10*/  LDL.LU R27, [R1+0xcc] ;  /* 0x0000cc00011b7983 */ /* 0x000ee20000300800 */
[C---:B------:R-:W-:Y:S01]  /*34c20*/  HMMA.1688.F32.TF32 R20, R4.reuse, R22, R12 ;  /* 0x000000160414723c */ /* 0x040fe2000008100c */
[----:B---3--:R-:W-:Y:S01]  /*34c30*/  STL.64 [R1+0x1470], R26 ;  /* 0x0014701a01007387 */ /* 0x008fe20000100a00 */
[----:B--2---:R1:W-:Y:S03]  /*34c40*/  STL.64 [R1+0x1468], R24 ;  /* 0x0014681801007387 */ /* 0x0043e60000100a00 */
        /* <DEDUP_REMOVED lines=8> */
[----:B------:R-:W3:Y:S02]  /*34cd0*/  LDL.LU.64 R14, [R1+0x1530] ;  /* 0x00153000010e7983 */ /* 0x000ee40000300a00 */
[----:B------:R-:W3:Y:S02]  /*34ce0*/  LDL.LU.64 R12, [R1+0x1528] ;  /* 0x00152800010c7983 */ /* 0x000ee40000300a00 */
[----:B------:R-:W-:Y:S01]  /*34cf0*/  STL.64 [R1+0x210], R20 ;  /* 0x0002101401007387 */ /* 0x000fe20000100a00 */
[----:B------:R1:W-:Y:S03]  /*34d00*/  STL.64 [R1+0x218], R22 ;  /* 0x0002181601007387 */ /* 0x0003e60000100a00 */
[----:B-1----:R-:W3:Y:S02]  /*34d10*/  LDL.LU.64 R22, [R1+0x1520] ;  /* 0x0015200001167983 */ /* 0x002ee40000300a00 */
[C---:B---3--:R-:W-:Y:S02]  /*34d20*/  HMMA.1688.F32.TF32 R20, R4.reuse, R22, R12 ;  /* 0x000000160414723c */ /* 0x048fe4000008100c */
[----:B------:R-:W3:Y:S11]  /*34d30*/  LDL.LU.64 R14, [R1+0x1518] ;  /* 0x00151800010e7983 */ /* 0x000ef60000300a00 */
[----:B------:R-:W-:Y:S10]  /*34d40*/  @!UPT UIADD3 URZ, URZ, URZ, URZ ;  /* 0x0000003f3f3ff290 */ /* 0x000ff4000fffe03f */
[----:B------:R-:W-:Y:S01]  /*34d50*/  STL.64 [R1+0x1e0], R20 ;  /* 0x0001e01401007387 */ /* 0x000fe20000100a00 */
[----:B------:R1:W-:Y:S03]  /*34d60*/  STL.64 [R1+0x1e8], R22 ;  /* 0x0001e81601007387 */ /* 0x0003e60000100a00 */
[----:B-1----:R-:W2:Y:S01]  /*34d70*/  LDL.LU.64 R22, [R1+0x1510] ;  /* 0x0015100001167983 */ /* 0x002ea20000300a00 */
[----:B------:R-:W-:Y:S02]  /*34d80*/  IMAD.MOV.U32 R26, RZ, RZ, R28 ;  /* 0x000000ffff1a7224 */ /* 0x000fe400078e001c */
[----:B----4-:R-:W-:Y:S01]  /*34d90*/  IMAD.MOV.U32 R27, RZ, RZ, R3 ;  /* 0x000000ffff1b7224 */ /* 0x010fe200078e0003 */
[C---:B---3--:R-:W-:Y:S01]  /*34da0*/  HMMA.1688.F32.TF32 R12, R4.reuse, R14, R8 ;  /* 0x0000000e040c723c */ /* 0x048fe20000081008 */
[----:B------:R-:W3:Y:S01]  /*34db0*/  LDL.LU.64 R10, [R1+0x1508] ;  /* 0x00150800010a7983 */ /* 0x000ee20000300a00 */
[----:B------:R-:W3:Y:S06]  /*34dc0*/  LDL.LU.64 R8, [R1+0x1500] ;  /* 0x0015000001087983 */ /* 0x000eec0000300a00 */
[----:B--2---:R-:W-:Y:S11]  /*34dd0*/  HMMA.1688.F32.TF32 R4, R4, R22, R16 ;  /* 0x000000160404723c */ /* 0x004ff60000081010 */
[----:B------:R-:W-:Y:S05]  /*34de0*/  @!UPT UIADD3 URZ, URZ, URZ, URZ ;  /* 0x0000003f3f3ff290 */ /* 0x000fea000fffe03f */
[----:B------:R-:W-:Y:S02]  /*34df0*/  IMAD.MOV.U32 R2, RZ, RZ, R12 ;  /* 0x000000ffff027224 */ /* 0x000fe400078e000c */
[----:B------:R-:W-:Y:S02]  /*34e00*/  IMAD.MOV.U32 R28, RZ, RZ, R14 ;  /* 0x000000ffff1c7224 */ /* 0x000fe400078e000e */
[----:B------:R-:W-:Y:S02]  /*34e10*/  IMAD.MOV.U32 R3, RZ, RZ, R15 ;  /* 0x000000ffff037224 */ /* 0x000fe400078e000f */
[----:B------:R-:W-:Y:S01]  /*34e20*/  IMAD.MOV.U32 R0, RZ, RZ, R13 ;  /* 0x000000ffff007224 */ /* 0x000fe200078e000d */
[----:B------:R-:W2:Y:S01]  /*34e30*/  LDL.LU.64 R14, [R1+0x14f8] ;  /* 0x0014f800010e7983 */ /* 0x000ea20000300a00 */
[----:B------:R-:W2:Y:S02]  /*34e40*/  LDL.LU.64 R12, [R1+0x14f0] ;  /* 0x0014f000010c7983 */ /* 0x000ea40000300a00 */
[----:B------:R-:W-:Y:S02]  /*34e50*/  STL [R1+0x1398], R2 ;  /* 0x0013980201007387 */ /* 0x000fe40000100800 */
[----:B------:R-:W4:Y:S01]  /*34e60*/  LDL.LU.64 R18, [R1+0x14e8] ;  /* 0x0014e80001127983 */ /* 0x000f220000300a00 */
[----:B------:R-:W4:Y:S01]  /*34e70*/  LDL.LU.64 R16, [R1+0x14e0] ;  /* 0x0014e00001107983 */ /* 0x000f220000300a00 */
[----:B------:R-:W3:Y:S03]  /*34e80*/  LDL.LU.64 R20, [R1+0x14d8] ;  /* 0x0014d80001147983 */ /* 0x000ee60000300a00 */
[----:B------:R-:W-:Y:S01]  /*34e90*/  STL.64 [R1+0x170], R4 ;  /* 0x0001700401007387 */ /* 0x000fe20000100a00 */
[----:B------:R1:W-:Y:S03]  /*34ea0*/  STL.64 [R1+0x178], R6 ;  /* 0x0001780601007387 */ /* 0x0003e60000100a00 */
[----:B-1----:R-:W3:Y:S01]  /*34eb0*/  LDL.LU.64 R6, [R1+0x14d0] ;  /* 0x0014d00001067983 */ /* 0x002ee20000300a00 */
[----:B------:R-:W3:Y:S02]  /*34ec0*/  LDL.LU.64 R4, [R1+0x14c8] ;  /* 0x0014c80001047983 */ /* 0x000ee40000300a00 */
[-C--:B---3--:R-:W-:Y:S11]  /*34ed0*/  HMMA.1688.F32.TF32 R8, R4, R20.reuse, R8 ;  /* 0x000000140408723c */ /* 0x088ff60000081008 */
[----:B------:R-:W-:Y:S11]  /*34ee0*/  @!UPT UIADD3 URZ, URZ, URZ, URZ ;  /* 0x0000003f3f3ff290 */ /* 0x000ff6000fffe03f */
[----:B------:R-:W-:Y:S01]  /*34ef0*/  @!UPT UIADD3 URZ, URZ, URZ, URZ ;  /* 0x0000003f3f3ff290 */ /* 0x000fe2000fffe03f */
[----:B------:R-:W-:Y:S01]  /*34f00*/  STL.64 [R1+0x200], R8 ;  /* 0x0002000801007387 */ /* 0x000fe20000100a00 */
[----:B------:R1:W-:Y:S03]  /*34f10*/  STL.64 [R1+0x208], R10 ;  /* 0x0002080a01007387 */ /* 0x0003e60000100a00 */
[----:B-1----:R-:W2:Y:S01]  /*34f20*/  LDL.LU.64 R10, [R1+0x14c0] ;  /* 0x0014c000010a7983 */ /* 0x002ea20000300a00 */
[----:B------:R-:W2:Y:S02]  /*34f30*/  LDL.LU.64 R8, [R1+0x14b8] ;  /* 0x0014b80001087983 */ /* 0x000ea40000300a00 */
[-C--:B--2---:R-:W-:Y:S11]  /*34f40*/  HMMA.1688.F32.TF32 R12, R8, R20.reuse, R12 ;  /* 0x00000014080c723c */ /* 0x084ff6000008100c */
[----:B------:R-:W-:Y:S11]  /*34f50*/  @!UPT UIADD3 URZ, URZ, URZ, URZ ;  /* 0x0000003f3f3ff290 */ /* 0x000ff6000fffe03f */
[----:B------:R-:W-:Y:S01]  /*34f60*/  @!UPT UIADD3 URZ, URZ, URZ, URZ ;  /* 0x0000003f3f3ff290 */ /* 0x000fe2000fffe03f */
[----:B------:R-:W-:Y:S01]  /*34f70*/  STL.64 [R1+0x1d0], R12 ;  /* 0x0001d00c01007387 */ /* 0x000fe20000100a00 */
[----:B------:R1:W-:Y:S03]  /*34f80*/  STL.64 [R1+0x1d8], R14 ;  /* 0x0001d80e01007387 */ /* 0x0003e60000100a00 */
[----:B-1----:R-:W4:Y:S01]  /*34f90*/  LDL.LU.64 R14, [R1+0x14b0] ;  /* 0x0014b000010e7983 */ /* 0x002f220000300a00 */
[----:B------:R-:W4:Y:S02]  /*34fa0*/  LDL.LU.64 R12, [R1+0x14a8] ;  /* 0x0014a800010c7983 */ /* 0x000f240000300a00 */
[-C--:B----4-:R-:W-:Y:S11]  /*34fb0*/  HMMA.1688.F32.TF32 R16, R12, R20.reuse, R16 ;  /* 0x000000140c10723c */ /* 0x090ff60000081010 */
[----:B------:R-:W-:Y:S11]  /*34fc0*/  @!UPT UIADD3 URZ, URZ, URZ, URZ ;  /* 0x0000003f3f3ff290 */ /* 0x000ff6000fffe03f */
[----:B------:R-:W-:Y:S01]  /*34fd0*/  @!UPT UIADD3 URZ, URZ, URZ, URZ ;  /* 0x0000003f3f3ff290 */ /* 0x000fe2000fffe03f */
[----:B------:R-:W-:Y:S01]  /*34fe0*/  STL.64 [R1+0x220], R16 ;  /* 0x0002201001007387 */ /* 0x000fe20000100a00 */
[----:B------:R1:W-:Y:S03]  /*34ff0*/  STL.64 [R1+0x228], R18 ;  /* 0x0002281201007387 */ /* 0x0003e60000100a00 */
[----:B-1----:R-:W2:Y:S01]  /*35000*/  LDL.LU.64 R18, [R1+0x14a0] ;  /* 0x0014a00001127983 */ /* 0x002ea20000300a00 */
[----:B------:R-:W2:Y:S02]  /*35010*/  LDL.LU.64 R16, [R1+0x1498] ;  /* 0x0014980001107983 */ /* 0x000ea40000300a00 */
[----:B--2---:R-:W-:Y:S01]  /*35020*/  HMMA.1688.F32.TF32 R20, R16, R20, R24 ;  /* 0x000000141014723c */ /* 0x004fe20000081018 */
[----:B------:R-:W2:Y:S01]  /*35030*/  LDL.LU.64 R26, [R1+0x1490] ;  /* 0x00149000011a7983 */ /* 0x000ea20000300a00 */
[----:B------:R-:W2:Y:S11]  /*35040*/  LDL.LU.64 R24, [R1+0x1488] ;  /* 0x0014880001187983 */ /* 0x000eb60000300a00 */
[----:B------:R-:W-:Y:S10]  /*35050*/  @!UPT UIADD3 URZ, URZ, URZ, URZ ;  /* 0x0000003f3f3ff290 */ /* 0x000ff4000fffe03f */
[----:B------:R-:W-:Y:S01]  /*35060*/  STL.64 [R1+0x360], R20 ;  /* 0x0003601401007387 */ /* 0x000fe20000100a00 */
[----:B------:R1:W-:Y:S03]  /*35070*/  STL.64 [R1+0x368], R22 ;  /* 0x0003681601007387 */ /* 0x0003e60000100a00 */
[----:B-1----:R-:W3:Y:S01]  /*35080*/  LDL.LU.64 R22, [R1+0x1480] ;  /* 0x0014800001167983 */ /* 0x002ee20000300a00 */
[----:B------:R-:W2:Y:S02]  /*35090*/  LDL.LU.64 R20, [R1+0x1478] ;  /* 0x0014780001147983 */ /* 0x000ea40000300a00 */
[-C--:B--2---:R-:W-:Y:S11]  /*350a0*/  HMMA.1688.F32.TF32 R24, R4, R20.reuse, R24 ;  /* 0x000000140418723c */ /* 0x084ff60000081018 */
        /* <DEDUP_REMOVED lines=13> */
[----:B------:R-:W-:Y:S02]  /*35180*/  STL.64 [R1+0x1430], R10 ;  /* 0x0014300a01007387 */ /* 0x000fe40000100a00 */
[----:B------:R1:W-:Y:S02]  /*35190*/  STL.64 [R1+0x1428], R8 ;  /* 0x0014280801007387 */ /* 0x0003e40000100a00 */
[----:B-1----:R-:W4:Y:S01]  /*351a0*/  LDL.LU R8, [R1+0xf0] ;  /* 0x0000f00001087983 */ /* 0x002f220000300800 */
[----:B------:R-:W4:Y:S02]  /*351b0*/  LDL.LU R9, [R1+0xf4] ;  /* 0x0000f40001097983 */ /* 0x000f240000300800 */
[----:B------:R-:W4:Y:S02]  /*351c0*/  LDL.LU R10, [R1+0xf8] ;  /* 0x0000f800010a7983 */ /* 0x000f240000300800 */
[----:B------:R-:W4:Y:S01]  /*351d0*/  LDL.LU R11, [R1+0xfc] ;  /* 0x0000fc00010b7983 */ /* 0x000f220000300800 */
        /* <DEDUP_REMOVED lines=9> */
[----:B-1----:R-:W3:Y:S01]  /*35270*/  LDL.LU R12, [R1+0xe0] ;  /* 0x0000e000010c7983 */ /* 0x002ee20000300800 */
[----:B------:R-:W3:Y:S02]  /*35280*/  LDL.LU R13, [R1+0xe4] ;  /* 0x0000e400010d7983 */ /* 0x000ee40000300800 */
[----:B------:R-:W3:Y:S02]  /*35290*/  LDL.LU R14, [R1+0xe8] ;  /* 0x0000e800010e7983 */ /* 0x000ee40000300800 */
[----:B------:R-:W3:Y:S01]  /*352a0*/  LDL.LU R15, [R1+0xec] ;  /* 0x0000ec00010f7983 */ /* 0x000ee20000300800 */
[----:B--2---:R-:W-:Y:S11]  /*352b0*/  HMMA.1688.F32.TF32 R24, R16, R20, R24 ;  /* 0x000000141018723c */ /* 0x004ff60000081018 */
[----:B------:R-:W-:Y:S11]  /*352c0*/  @!UPT UIADD3 URZ, URZ, URZ, URZ ;  /* 0x0000003f3f3ff290 */ /* 0x000ff6000fffe03f */
[----:B------:R-:W-:Y:S01]  /*352d0*/  @!UPT UIADD3 URZ, URZ, URZ, URZ ;  /* 0x0000003f3f3ff290 */ /* 0x000fe2000fffe03f */
[----:B------:R-:W-:Y:S01]  /*352e0*/  STL.64 [R1+0x350], R24 ;  /* 0x0003501801007387 */ /* 0x000fe20000100a00 */
[----:B------:R1:W-:Y:S03]  /*352f0*/  STL.64 [R1+0x358], R26 ;  /* 0x0003581a01007387 */ /* 0x0003e60000100a00 */
[----:B-1----:R-:W2:Y:S01]  /*35300*/  LDL.LU.64 R26, [R1+0x1440] ;  /* 0x00144000011a7983 */ /* 0x002ea20000300a00 */
[----:B------:R-:W4:Y:S02]  /*35310*/  LDL.LU.64 R24, [R1+0x1438] ;  /* 0x0014380001187983 */ /* 0x000f240000300a00 */
[----:B---3--:R1:W-:Y:S01]  /*35320*/  STL.64 [R1+0x12c8], R22 ;  /* 0x0012c81601007387 */ /* 0x0083e20000100a00 */
[-C--:B----4-:R-:W-:Y:S11]  /*35330*/  HMMA.1688.F32.TF32 R8, R4, R24.reuse, R8 ;  /* 0x000000180408723c */ /* 0x090ff60000081008 */
[----:B------:R-:W-:Y:S11]  /*35340*/  @!UPT UIADD3 URZ, URZ, URZ, URZ ;  /* 0x0000003f3f3ff290 */ /* 0x000ff6000fffe03f */
[----:B------:R-:W-:Y:S01]  /*35350*/  @!UPT UIADD3 URZ, URZ, URZ, URZ ;  /* 0x0000003f3f3ff290 */ /* 0x000fe2000fffe03f */
[----:B------:R3:W-:Y:S01]  /*35360*/  STL.64 [R1+0x160], R8 ;  /* 0x0001600801007387 */ /* 0x0007e20000100a00 */
[----:B-1----:R-:W-:Y:S02]  /*35370*/  IMAD.MOV.U32 R23, RZ, RZ, R10 ;  /* 0x000000ffff177224 */ /* 0x002fe400078e000a */
[----:B------:R-:W-:Y:S02]  /*35380*/  IMAD.MOV.U32 R22, RZ, RZ, R11 ;  /* 0x000000ffff167224 */ /* 0x000fe400078e000b */
[----:B------:R-:W4:Y:S04]  /*35390*/  LDL.LU.64 R10, [R1+0x1430] ;  /* 0x00143000010a7983 */ /* 0x000f280000300a00 */
[----:B---3--:R-:W4:Y:S01]  /*353a0*/  LDL.LU.64 R8, [R1+0x1428] ;  /* 0x0014280001087983 */ /* 0x008f220000300a00 */
[----:B------:R1:W-:Y:S02]  /*353b0*/  STL [R1+0x12e4], R22 ;  /* 0x0012e41601007387 */ /* 0x0003e40000100800 */
[----:B------:R3:W-:Y:S02]  /*353c0*/  STL [R1+0x12e0], R23 ;  /* 0x0012e01701007387 */ /* 0x0007e40000100800 */
[----:B------:R-:W2:Y:S01]  /*353d0*/  LDL.LU R20, [R1+0x60] ;  /* 0x0000600001147983 */ /* 0x000ea20000300800 */
[----:B------:R-:W2:Y:S04]  /*353e0*/  LDL.LU R21, [R1+0x64] ;  /* 0x0000640001157983 */ /* 0x000ea80000300800 */
[----:B-1----:R-:W2:Y:S01]  /*353f0*/  LDL.LU R22, [R1+0x68] ;  /* 0x0000680001167983 */ /* 0x002ea20000300800 */
[----:B---3--:R-:W2:Y:S01]  /*35400*/  LDL.LU R23, [R1+0x6c] ;  /* 0x00006c0001177983 */ /* 0x008ea20000300800 */
[-C--:B----4-:R-:W-:Y:S11]  /*35410*/  HMMA.1688.F32.TF32 R12, R8, R24.reuse, R12 ;  /* 0x00000018080c723c */ /* 0x090ff6000008100c */
[----:B------:R-:W-:Y:S11]  /*35420*/  @!UPT UIADD3 URZ, URZ, URZ, URZ ;  /* 0x0000003f3f3ff290 */ /* 0x000ff6000fffe03f */
[----:B------:R-:W-:Y:S01]  /*35430*/  @!UPT UIADD3 URZ, URZ, URZ, URZ ;  /* 0x0000003f3f3ff290 */ /* 0x000fe2000fffe03f */
[----:B------:R-:W-:Y:S01]  /*35440*/  STL.64 [R1+0x150], R12 ;  /* 0x0001500c01007387 */ /* 0x000fe20000100a00 */
[----:B------:R1:W-:Y:S03]  /*35450*/  STL.64 [R1+0x158], R14 ;  /* 0x0001580e01007387 */ /* 0x0003e60000100a00 */
[----:B-1----:R-:W3:Y:S01]  /*35460*/  LDL.LU.64 R14, [R1+0x1420] ;  /* 0x00142000010e7983 */ /* 0x002ee20000300a00 */
[----:B------:R-:W3:Y:S02]  /*35470*/  LDL.LU.64 R12, [R1+0x1418] ;  /* 0x00141800010c7983 */ /* 0x000ee40000300a00 */
[----:B------:R-:W-:Y:S02]  /*35480*/  STL.64 [R1+0x13f0], R10 ;  /* 0x0013f00a01007387 */ /* 0x000fe40000100a00 */
[----:B------:R1:W-:Y:S02]  /*35490*/  STL.64 [R1+0x13e8], R8 ;  /* 0x0013e80801007387 */ /* 0x0003e40000100a00 */
[----:B-1----:R-:W3:Y:S01]  /*354a0*/  LDL.LU R8, [R1+0x90] ;  /* 0x0000900001087983 */ /* 0x002ee20000300800 */
[----:B------:R-:W3:Y:S02]  /*354b0*/  LDL.LU R9, [R1+0x94] ;  /* 0x0000940001097983 */ /* 0x000ee40000300800 */
[----:B------:R-:W3:Y:S02]  /*354c0*/  LDL.LU R10, [R1+0x98] ;  /* 0x00009800010a7983 */ /* 0x000ee40000300800 */
[----:B------:R-:W3:Y:S02]  /*354d0*/  LDL.LU R11, [R1+0x9c] ;  /* 0x00009c00010b7983 */ /* 0x000ee40000300800 */
[-C--:B---3--:R-:W-:Y:S01]  /*354e0*/  HMMA.1688.F32.TF32 R8, R12, R24.reuse, R8 ;  /* 0x000000180c08723c */ /* 0x088fe20000081008 */
[----:B------:R-:W-:Y:S01]  /*354f0*/  STL.64 [R1+0x13a8], R14 ;  /* 0x0013a80e01007387 */ /* 0x000fe20000100a00 */
[----:B------:R1:W-:Y:S11]  /*35500*/  STL.64 [R1+0x13a0], R12 ;  /* 0x0013a00c01007387 */ /* 0x0003f60000100a00 */
[----:B------:R-:W-:Y:S10]  /*35510*/  @!UPT UIADD3 URZ, URZ, URZ, URZ ;  /* 0x0000003f3f3ff290 */ /* 0x000ff4000fffe03f */
[----:B------:R-:W-:Y:S01]  /*35520*/  STL.64 [R1+0x1a0], R8 ;  /* 0x0001a00801007387 */ /* 0x000fe20000100a00 */
[----:B------:R2:W-:Y:S02]  /*35530*/  STL.64 [R1+0x1a8], R10 ;  /* 0x0001a80a01007387 */ /* 0x0005e40000100a00 */
[----:B-1----:R-:W3:Y:S01]  /*35540*/  LDL.LU R12, [R1+0x2a0] ;  /* 0x0002a000010c7983 */ /* 0x002ee20000300800 */
[----:B--2---:R-:W-:Y:S01]  /*35550*/  HMMA.1688.F32.TF32 R8, R16, R24, R20 ;  /* 0x000000181008723c */ /* 0x004fe20000081014 */
[----:B------:R-:W1:Y:S11]  /*35560*/  LDSM.16.M88.4 R20, [R29+0x18180] ;  /* 0x018180001d14783b */ /* 0x000e760000000200 */
[----:B------:R-:W-:Y:S11]  /*35570*/  @!UPT UIADD3 URZ, URZ, URZ, URZ ;  /* 0x0000003f3f3ff290 */ /* 0x000ff6000fffe03f */
[----:B------:R-:W-:Y:S01]  /*35580*/  STL.64 [R1+0x1f0], R8 ;  /* 0x0001f00801007387 */ /* 0x000fe20000100a00 */
[----:B------:R-:W-:Y:S02]  /*35590*/  STL.64 [R1+0x1f8], R10 ;  /* 0x0001f80a01007387 */ /* 0x000fe40000100a00 */
[----:B------:R-:W3:Y:S02]  /*355a0*/  LDL.LU R13, [R1+0x2a4] ;  /* 0x0002a400010d7983 */ /* 0x000ee40000300800 */
[----:B------:R-:W2:Y:S01]  /*355b0*/  LDL.LU R14, [R1+0x2a8] ;  /* 0x0002a800010e7983 */ /* 0x000ea20000300800 */
[----:B------:R-:W2:Y:S04]  /*355c0*/  LDL.LU R15, [R1+0x2ac] ;  /* 0x0002ac00010f7983 */ /* 0x000ea80000300800 */
[----:B------:R-:W4:Y:S04]  /*355d0*/  LDSM.16.M88.4 R8, [R29+0x28180] ;  /* 0x028180001d08783b */ /* 0x000f280000000200 */
[----:B--2---:R-:W-:Y:S01]  /*355e0*/  STL.64 [R1+0x13b8], R14 ;  /* 0x0013b80e01007387 */ /* 0x004fe20000100a00 */
[----:B---3--:R-:W-:Y:S02]  /*355f0*/  STL.64 [R1+0x13b0], R12 ;  /* 0x0013b00c01007387 */ /* 0x008fe40000100a00 */
[----:B------:R-:W-:Y:S02]  /*35600*/  STL.64 [R1+0x1358], R18 ;  /* 0x0013581201007387 */ /* 0x000fe40000100a00 */
[----:B------:R-:W-:Y:S01]  /*35610*/  STL.64 [R1+0x1350], R16 ;  /* 0x0013501001007387 */ /* 0x000fe20000100a00 */
[----:B------:R2:W-:Y:S01]  /*35620*/  STL.64 [R1+0x1348], R26 ;  /* 0x0013481a01007387 */ /* 0x0005e20000100a00 */
[----:B------:R-:W3:Y:S02]  /*35630*/  LDL.LU R24, [R1+0x2f0] ;  /* 0x0002f00001187983 */ /* 0x000ee40000300800 */
[----:B------:R-:W3:Y:S01]  /*35640*/  LDL.LU R25, [R1+0x2f4] ;  /* 0x0002f40001197983 */ /* 0x000ee20000300800 */
[----:B------:R-:W1:Y:S04]  /*35650*/  LDSM.16.M88.4 R12, [R29+0x20180] ;  /* 0x020180001d0c783b */ /* 0x000e680000000200 */
[----:B------:R-:W-:Y:S04]  /*35660*/  LDSM.16.M88.4 R16, [R29+0x30180] ;  /* 0x030180001d10783b */ /* 0x000fe80000000200 */
[----:B--2---:R-:W2:Y:S01]  /*35670*/  LDL.LU R26, [R1+0x2f8] ;  /* 0x0002f800011a7983 */ /* 0x004ea20000300800 */
[----:B------:R-:W2:Y:S03]  /*35680*/  LDL.LU R27, [R1+0x2fc] ;  /* 0x0002fc00011b7983 */ /* 0x000ea60000300800 */
[----:B--2---:R-:W-:Y:S01]  /*35690*/  STL.64 [R1+0x1410], R26 ;  /* 0x0014101a01007387 */ /* 0x004fe20000100a00 */
[----:B---3--:R2:W-:Y:S03]  /*356a0*/  STL.64 [R1+0x1408], R24 ;  /* 0x0014081801007387 */ /* 0x0085e60000100a00 */
[----:B--2---:R-:W2:Y:S01]  /*356b0*/  LDL.LU R24, [R1+0x310] ;  /* 0x0003100001187983 */ /* 0x004ea20000300800 */
[----:B------:R-:W2:Y:S02]  /*356c0*/  LDL.LU R25, [R1+0x314] ;  /* 0x0003140001197983 */ /* 0x000ea40000300800 */
[----:B------:R-:W2:Y:S02]  /*356d0*/  LDL.LU R26, [R1+0x318] ;  /* 0x00031800011a7983 */ /* 0x000ea40000300800 */
[----:B------:R-:W2:Y:S01]  /*356e0*/  LDL.LU R27, [R1+0x31c] ;  /* 0x00031c00011b7983 */ /* 0x000ea20000300800 */
[----:B-1----:R-:W-:Y:S01]  /*356f0*/  STL.64 [R1+0x80], R20 ;  /* 0x0000801401007387 */ /* 0x002fe20000100a00 */
[----:B----4-:R-:W-:Y:S02]  /*35700*/  STL.64 [R1+0x60], R8 ;  /* 0x0000600801007387 */ /* 0x010fe40000100a00 */
[----:B------:R-:W-:Y:S02]  /*35710*/  STL.64 [R1+0x68], R10 ;  /* 0x0000680a01007387 */ /* 0x000fe40000100a00 */
[----:B------:R-:W1:Y:S04]  /*35720*/  LDSM.16.M88.4 R8, [R29+0x38180] ;  /* 0x038180001d08783b */ /* 0x000e680000000200 */
[----:B------:R-:W-:Y:S01]  /*35730*/  STL.64 [R1+0x88], R22 ;  /* 0x0000881601007387 */ /* 0x000fe20000100a00 */
[----:B------:R3:W-:Y:S02]  /*35740*/  STL.64 [R1+0x78], R14 ;  /* 0x0000780e01007387 */ /* 0x0007e40000100a00 */
[----:B------:R-:W-:-:S02]  /*35750*/  IMAD.MOV.U32 R2, RZ, RZ, R21 ;  /* 0x000000ffff027224 */ /* 0x000fc400078e0015 */
[----:B---3--:R-:W-:Y:S01]  /*35760*/  IMAD.MOV.U32 R14, RZ, RZ, R20 ;  /* 0x000000ffff0e7224 */ /* 0x008fe200078e0014 */
[C---:B--2---:R-:W-:Y:S11]  /*35770*/  HMMA.1688.F32.TF32 R24, R4.reuse, R20, R24 ;  /* 0x000000140418723c */ /* 0x044ff60000081018 */
[----:B------:R-:W-:Y:S11]  /*35780*/  @!UPT UIADD3 URZ, URZ, URZ, URZ ;  /* 0x0000003f3f3ff290 */ /* 0x000ff6000fffe03f */
[----:B------:R-:W-:Y:S01]  /*35790*/  @!UPT UIADD3 URZ, URZ, URZ, URZ ;  /* 0x0000003f3f3ff290 */ /* 0x000fe2000fffe03f */
[----:B------:R2:W-:Y:S01]  /*357a0*/  STL.64 [R1+0x100], R24 ;  /* 0x0001001801007387 */ /* 0x0005e20000100a00 */
[----:B------:R-:W-:Y:S02]  /*357b0*/  IMAD.MOV.U32 R21, RZ, RZ, R26 ;  /* 0x000000ffff157224 */ /* 0x000fe400078e001a */
[----:B------:R-:W-:Y:S02]  /*357c0*/  IMAD.MOV.U32 R20, RZ, RZ, R27 ;  /* 0x000000ffff147224 */ /* 0x000fe400078e001b */
[----:B------:R-:W3:Y:S04]  /*357d0*/  LDL.LU.64 R26, [R1+0x1410] ;  /* 0x00141000011a7983 */ /* 0x000ee80000300a00 */
[----:B--2---:R-:W3:Y:S01]  /*357e0*/  LDL.LU.64 R24, [R1+0x1408] ;  /* 0x0014080001187983 */ /* 0x004ee20000300a00 */
[----:B-1----:R-:W-:Y:S02]  /*357f0*/  STL.64 [R1+0x8], R10 ;  /* 0x0000080a01007387 */ /* 0x002fe40000100a00 */
[----:B------:R1:W-:Y:S02]  /*35800*/  STL.64 [R1+0x1400], R8 ;  /* 0x0014000801007387 */ /* 0x0003e40000100a00 */
[----:B-1----:R-:W2:Y:S01]  /*35810*/  LDL.LU R8, [R1+0x300] ;  /* 0x0003000001087983 */ /* 0x002ea20000300800 */
[----:B------:R-:W2:Y:S02]  /*35820*/  LDL.LU R9, [R1+0x304] ;  /* 0x0003040001097983 */ /* 0x000ea40000300800 */
[----:B------:R-:W2:Y:S02]  /*35830*/  LDL.LU R10, [R1+0x308] ;  /* 0x00030800010a7983 */ /* 0x000ea40000300800 */
[----:B------:R-:W2:Y:S01]  /*35840*/  LDL.LU R11, [R1+0x30c] ;  /* 0x00030c00010b7983 */ /* 0x000ea20000300800 */
[----:B------:R-:W-:Y:S01]  /*35850*/  STL.64 [R1+0x28], R18 ;  /* 0x0000281201007387 */ /* 0x000fe20000100a00 */
[----:B------:R-:W-:Y:S02]  /*35860*/  STL [R1+0x12ec], R20 ;  /* 0x0012ec1401007387 */ /* 0x000fe40000100800 */
[----:B------:R1:W-:Y:S02]  /*35870*/  STL [R1+0x12e8], R21 ;  /* 0x0012e81501007387 */ /* 0x0003e40000100800 */
[----:B-1----:R-:W3:Y:S01]  /*35880*/  LDL.LU.64 R20, [R1+0x60] ;  /* 0x0000600001147983 */ /* 0x002ee20000300a00 */
[----:B------:R1:W-:Y:S01]  /*35890*/  STL.64 [R1+0x13d0], R12 ;  /* 0x0013d00c01007387 */ /* 0x0003e20000100a00 */
[C---:B--2---:R-:W-:Y:S08]  /*358a0*/  HMMA.1688.F32.TF32 R8, R4.reuse, R12, R8 ;  /* 0x0000000c0408723c */ /* 0x044ff00000081008 */
[----:B---3--:R-:W-:Y:S01]  /*358b0*/  HMMA.1688.F32.TF32 R24, R4, R20, R24 ;  /* 0x000000140418723c */ /* 0x008fe20000081018 */
[----:B-1----:R-:W-:-:S02]  /*358c0*/  IMAD.MOV.U32 R12, RZ, RZ, R14 ;  /* 0x000000ffff0c7224 */ /* 0x002fc400078e000e */
[----:B------:R-:W-:Y:S11]  /*358d0*/  IMAD.MOV.U32 R13, RZ, RZ, R2 ;  /* 0x000000ffff0d7224 */ /* 0x000ff600078e0002 */
[----:B------:R-:W-:Y:S01]  /*358e0*/  @!UPT UIADD3 URZ, URZ, URZ, URZ ;  /* 0x0000003f3f3ff290 */ /* 0x000fe2000fffe03f */
[----:B------:R1:W-:Y:S01]  /*358f0*/  STL.64 [R1+0xf0], R8 ;  /* 0x0000f00801007387 */ /* 0x0003e20000100a00 */
[----:B------:R2:W-:Y:S02]  /*35900*/  STL.64 [R1+0xf8], R10 ;  /* 0x0000f80a01007387 */ /* 0x0005e40000100a00 */
[----:B------:R-:W-:Y:S02]  /*35910*/  IMAD.MOV.U32 R18, RZ, RZ, R20 ;  /* 0x000000ffff127224 */ /* 0x000fe400078e0014 */
[----:B------:R-:W-:Y:S01]  /*35920*/  IMAD.MOV.U32 R2, RZ, RZ, R21 ;  /* 0x000000ffff027224 */ /* 0x000fe200078e0015 */
[----:B-1----:R-:W3:Y:S01]  /*35930*/  LDL.LU R8, [R1+0x2e0] ;  /* 0x0002e00001087983 */ /* 0x002ee20000300800 */
[----:B------:R-:W3:Y:S02]  /*35940*/  LDL.LU R9, [R1+0x2e4] ;  /* 0x0002e40001097983 */ /* 0x000ee40000300800 */
[----:B--2---:R-:W3:Y:S02]  /*35950*/  LDL.LU R10, [R1+0x2e8] ;  /* 0x0002e800010a7983 */ /* 0x004ee40000300800 */
[----:B------:R-:W3:Y:S01]  /*35960*/  LDL.LU R11, [R1+0x2ec] ;  /* 0x0002ec00010b7983 */ /* 0x000ee20000300800 */
[----:B------:R1:W-:Y:S01]  /*35970*/  STL.64 [R1+0x13f8], R12 ;  /* 0x0013f80c01007387 */ /* 0x0003e20000100a00 */
[----:B------:R-:W-:-:S02]  /*35980*/  IMAD.MOV.U32 R20, RZ, RZ, R24 ;  /* 0x000000ffff147224 */ /* 0x000fc400078e0018 */
[----:B------:R-:W-:Y:S02]  /*35990*/  IMAD.MOV.U32 R21, RZ, RZ, R25 ;  /* 0x000000ffff157224 */ /* 0x000fe400078e0019 */
[----:B------:R-:W-:Y:S02]  /*359a0*/  IMAD.MOV.U32 R22, RZ, RZ, R26 ;  /* 0x000000ffff167224 */ /* 0x000fe400078e001a */
[----:B------:R-:W-:Y:S01]  /*359b0*/  IMAD.MOV.U32 R23, RZ, RZ, R27 ;  /* 0x000000ffff177224 */ /* 0x000fe200078e001b */
[----:B-1----:R-:W2:Y:S01]  /*359c0*/  LDL.LU R12, [R1+0x2d0] ;  /* 0x0002d000010c7983 */ /* 0x002ea20000300800 */
[----:B------:R-:W2:Y:S02]  /*359d0*/  LDL.LU R13, [R1+0x2d4] ;  /* 0x0002d400010d7983 */ /* 0x000ea40000300800 */
[----:B------:R-:W2:Y:S02]  /*359e0*/  LDL.LU R14, [R1+0x2d8] ;  /* 0x0002d800010e7983 */ /* 0x000ea40000300800 */
[----:B------:R-:W2:Y:S01]  /*359f0*/  LDL.LU R15, [R1+0x2dc] ;  /* 0x0002dc00010f7983 */ /* 0x000ea20000300800 */
[----:B------:R-:W4:Y:S01]  /*35a00*/  LDL.LU R24, [R1+0x280] ;  /* 0x0002800001187983 */ /* 0x000f220000300800 */
        /* <DEDUP_REMOVED lines=8> */
[----:B------:R-:W4:Y:S01]  /*35a90*/  LDL.LU R27, [R1+0x2bc] ;  /* 0x0002bc00011b7983 */ /* 0x000f220000300800 */
[C---:B---3--:R-:W-:Y:S01]  /*35aa0*/  HMMA.1688.F32.TF32 R8, R4.reuse, R16, R8 ;  /* 0x000000100408723c */ /* 0x048fe20000081008 */
[----:B----4-:R-:W-:Y:S01]  /*35ab0*/  STL.64 [R1+0x13e0], R26 ;  /* 0x0013e01a01007387 */ /* 0x010fe20000100a00 */
[----:B--2---:R1:W-:Y:S03]  /*35ac0*/  STL.64 [R1+0x13d8], R24 ;  /* 0x0013d81801007387 */ /* 0x0043e60000100a00 */
[----:B-1----:R-:W2:Y:S01]  /*35ad0*/  LDL.LU R24, [R1+0x2c0] ;  /* 0x0002c00001187983 */ /* 0x002ea20000300800 */
[----:B------:R-:W2:Y:S02]  /*35ae0*/  LDL.LU R25, [R1+0x2c4] ;  /* 0x0002c40001197983 */ /* 0x000ea40000300800 */
[----:B------:R-:W2:Y:S02]  /*35af0*/  LDL.LU R26, [R1+0x2c8] ;  /* 0x0002c800011a7983 */ /* 0x000ea40000300800 */
[----:B------:R-:W2:Y:S01]  /*35b00*/  LDL.LU R27, [R1+0x2cc] ;  /* 0x0002cc00011b7983 */ /* 0x000ea20000300800 */
[----:B------:R-:W-:Y:S01]  /*35b10*/  STL.64 [R1+0x12f8], R22 ;  /* 0x0012f81601007387 */ /* 0x000fe20000100a00 */
[----:B------:R-:W-:Y:S11]  /*35b20*/  STL.64 [R1+0x12f0], R20 ;  /* 0x0012f01401007387 */ /* 0x000ff60000100a00 */
[----:B------:R1:W-:Y:S02]  /*35b30*/  STL.64 [R1+0xd0], R8 ;  /* 0x0000d00801007387 */ /* 0x0003e40000100a00 */
[----:B------:R3:W-:Y:S01]  /*35b40*/  STL.64 [R1+0xd8], R10 ;  /* 0x0000d80a01007387 */ /* 0x0007e20000100a00 */
[----:B-1----:R-:W4:Y:S01]  /*35b50*/  LDL.LU.64 R8, [R1+0x1400] ;  /* 0x0014000001087983 */ /* 0x002f220000300a00 */
[----:B------:R-:W-:Y:S01]  /*35b60*/  IMAD.MOV.U32 R21, RZ, RZ, R2 ;  /* 0x000000ffff157224 */ /* 0x000fe200078e0002 */
[----:B----4-:R-:W-:Y:S02]  /*35b70*/  HMMA.1688.F32.TF32 R4, R4, R8, R12 ;  /* 0x000000080404723c */ /* 0x010fe4000008100c */
[----:B------:R-:W2:Y:S01]  /*35b80*/  LDL.LU.64 R12, [R1+0x13f8] ;  /* 0x0013f800010c7983 */ /* 0x000ea20000300a00 */
[----:B------:R-:W-:-:S04]  /*35b90*/  IMAD.MOV.U32 R2, RZ, RZ, R9 ;  /* 0x000000ffff027224 */ /* 0x000fc800078e0009 */
[----:B------:R-:W-:Y:S11]  /*35ba0*/  IMAD.MOV.U32 R14, RZ, RZ, R8 ;  /* 0x000000ffff0e7224 */ /* 0x000ff600078e0008 */
[----:B------:R-:W-:Y:S05]  /*35bb0*/  @!UPT UIADD3 URZ, URZ, URZ, URZ ;  /* 0x0000003f3f3ff290 */ /* 0x000fea000fffe03f */
[----:B------:R1:W-:Y:S01]  /*35bc0*/  STL.64 [R1+0xc0], R4 ;  /* 0x0000c00401007387 */ /* 0x0003e20000100a00 */
[----:B------:R-:W-:Y:S02]  /*35bd0*/  STL.64 [R1+0xc8], R6 ;  /* 0x0000c80601007387 */ /* 0x000fe40000100a00 */
[----:B---3--:R-:W2:Y:S02]  /*35be0*/  LDL.LU.64 R10, [R1+0x13f0] ;  /* 0x0013f000010a7983 */ /* 0x008ea40000300a00 */
[----:B------:R-:W2:Y:S02]  /*35bf0*/  LDL.LU.64 R8, [R1+0x13e8] ;  /* 0x0013e80001087983 */ /* 0x000ea40000300a00 */
[----:B-1----:R-:W-:Y:S02]  /*35c00*/  IMAD.MOV.U32 R4, RZ, RZ, R14 ;  /* 0x000000ffff047224 */ /* 0x002fe400078e000e */
[C---:B--2---:R-:W-:Y:S01]  /*35c10*/  HMMA.1688.F32.TF32 R12, R8.reuse, R12, R24 ;  /* 0x0000000c080c723c */ /* 0x044fe20000081018 */
[----:B------:R-:W2:Y:S01]  /*35c20*/  LDL.LU.64 R26, [R1+0x13e0] ;  /* 0x0013e000011a7983 */ /* 0x000ea20000300a00 */
[----:B------:R-:W2:Y:S11]  /*35c30*/  LDL.LU.64 R24, [R1+0x13d8] ;  /* 0x0013d80001187983 */ /* 0x000eb60000300a00 */
[----:B------:R-:W-:Y:S10]  /*35c40*/  @!UPT UIADD3 URZ, URZ, URZ, URZ ;  /* 0x0000003f3f3ff290 */ /* 0x000ff4000fffe03f */
[----:B------:R1:W-:Y:S01]  /*35c50*/  STL.64 [R1+0xb0], R12 ;  /* 0x0000b00c01007387 */ /* 0x0003e20000100a00 */
[----:B------:R-:W-:Y:S03]  /*35c60*/  STL.64 [R1+0xb8], R14 ;  /* 0x0000b80e01007387 */ /* 0x000fe60000100a00 */
[----:B-1----:R-:W2:Y:S01]  /*35c70*/  LDL.LU.64 R12, [R1+0x13d0] ;  /* 0x0013d000010c7983 */ /* 0x002ea20000300a00 */
[----:B------:R-:W-:Y:S01]  /*35c80*/  IMAD.MOV.U32 R5, RZ, RZ, R2 ;  /* 0x000000ffff057224 */ /* 0x000fe200078e0002 */
        /* <DEDUP_REMOVED lines=8> */
[----:B------:R-:W3:Y:S02]  /*35d10*/  LDL.LU.64 R14, [R1+0x13b8] ;  /* 0x0013b800010e7983 */ /* 0x000ee40000300a00 */
[----:B------:R-:W3:Y:S02]  /*35d20*/  LDL.LU.64 R12, [R1+0x13b0] ;  /* 0x0013b000010c7983 */ /* 0x000ee40000300a00 */
[----:B------:R-:W-:-:S07]  /*35d30*/  IMAD.MOV.U32 R20, RZ, RZ, R18 ;  /* 0x000000ffff147224 */ /* 0x000fce00078e0012 */
[C---:B---3--:R-:W-:Y:S11]  /*35d40*/  HMMA.1688.F32.TF32 R12, R8.reuse, R20, R12 ;  /* 0x00000014080c723c */ /* 0x048ff6000008100c */
[----:B------:R-:W-:Y:S11]  /*35d50*/  @!UPT UIADD3 URZ, URZ, URZ, URZ ;  /* 0x0000003f3f3ff290 */ /* 0x000ff6000fffe03f */
[----:B------:R-:W-:Y:S01]  /*35d60*/  @!UPT UIADD3 URZ, URZ, URZ, URZ ;  /* 0x0000003f3f3ff290 */ /* 0x000fe2000fffe03f */
[----:B------:R-:W-:Y:S01]  /*35d70*/  STL.64 [R1+0x90], R12 ;  /* 0x0000900c01007387 */ /* 0x000fe20000100a00 */
[----:B------:R1:W-:Y:S03]  /*35d80*/  STL.64 [R1+0x98], R14 ;  /* 0x0000980e01007387 */ /* 0x0003e60000100a00 */
[----:B-1----:R-:W3:Y:S01]  /*35d90*/  LDL.LU.64 R14, [R1+0x13a8] ;  /* 0x0013a800010e7983 */ /* 0x002ee20000300a00 */
[----:B------:R-:W3:Y:S02]  /*35da0*/  LDL.LU.64 R12, [R1+0x13a0] ;  /* 0x0013a000010c7983 */ /* 0x000ee40000300a00 */
[----:B------:R1:W-:Y:S02]  /*35db0*/  STL.64 [R1+0x1370], R20 ;  /* 0x0013701401007387 */ /* 0x0003e40000100a00 */
        /* <DEDUP_REMOVED lines=9> */
[----:B-1----:R-:W3:Y:S01]  /*35e50*/  LDL.LU R20, [R1+0x130] ;  /* 0x0001300001147983 */ /* 0x002ee20000300800 */
[----:B------:R-:W3:Y:S02]  /*35e60*/  LDL.LU R21, [R1+0x134] ;  /* 0x0001340001157983 */ /* 0x000ee40000300800 */
[----:B----4-:R-:W4:Y:S02]  /*35e70*/  LDL.LU R22, [R1+0x138] ;  /* 0x0001380001167983 */ /* 0x010f240000300800 */
[----:B------:R-:W4:Y:S01]  /*35e80*/  LDL.LU R23, [R1+0x13c] ;  /* 0x00013c0001177983 */ /* 0x000f220000300800 */
[----:B--2---:R-:W-:Y:S01]  /*35e90*/  HMMA.1688.F32.TF32 R24, R8, R4, R24 ;  /* 0x000000040818723c */ /* 0x004fe20000081018 */
[----:B----4-:R-:W-:Y:S01]  /*35ea0*/  STL.64 [R1+0x1380], R22 ;  /* 0x0013801601007387 */ /* 0x010fe20000100a00 */
[----:B---3--:R1:W-:Y:S03]  /*35eb0*/  STL.64 [R1+0x1378], R20 ;  /* 0x0013781401007387 */ /* 0x0083e60000100a00 */
[----:B-1----:R-:W2:Y:S01]  /*35ec0*/  LDL.LU.64 R20, [R1+0x80] ;  /* 0x0000800001147983 */ /* 0x002ea20000300a00 */
[----:B------:R1:W-:Y:S03]  /*35ed0*/  STL.64 [R1+0x1368], R16 ;  /* 0x0013681001007387 */ /* 0x0003e60000100a00 */
        /* <DEDUP_REMOVED lines=10> */
[----:B------:R1:W-:Y:S01]  /*35f80*/  STL.64 [R1+0x1360], R4 ;  /* 0x0013600401007387 */ /* 0x0003e20000100a00 */
[----:B------:R-:W3:Y:S02]  /*35f90*/  LDL.LU R8, [R1+0x170] ;  /* 0x0001700001087983 */ /* 0x000ee40000300800 */
[----:B------:R4:W-:Y:S02]  /*35fa0*/  STL.64 [R1+0x40], R24 ;  /* 0x0000401801007387 */ /* 0x0009e40000100a00 */
[----:B------:R4:W-:Y:S01]  /*35fb0*/  STL.64 [R1+0x48], R26 ;  /* 0x0000481a01007387 */ /* 0x0009e20000100a00 */
[----:B------:R-:W3:Y:S01]  /*35fc0*/  LDL.LU R9, [R1+0x174] ;  /* 0x0001740001097983 */ /* 0x000ee20000300800 */
[----:B------:R-:W2:Y:S02]  /*35fd0*/  LDL.LU R10, [R1+0x178] ;  /* 0x00017800010a7983 */ /* 0x000ea40000300800 */
[----:B------:R-:W2:Y:S01]  /*35fe0*/  LDL.LU R11, [R1+0x17c] ;  /* 0x00017c00010b7983 */ /* 0x000ea20000300800 */
[----:B-1----:R-:W3:Y:S01]  /*35ff0*/  LDL.LU R4, [R1+0x270] ;  /* 0x0002700001047983 */ /* 0x002ee20000300800 */
[----:B------:R-:W3:Y:S02]  /*36000*/  LDL.LU R5, [R1+0x274] ;  /* 0x0002740001057983 */ /* 0x000ee40000300800 */
[----:B------:R-:W3:Y:S02]  /*36010*/  LDL.LU R6, [R1+0x278] ;  /* 0x0002780001067983 */ /* 0x000ee40000300800 */
[----:B------:R-:W3:Y:S01]  /*36020*/  LDL.LU R7, [R1+0x27c] ;  /* 0x00027c0001077983 */ /* 0x000ee20000300800 */
[----:B----4-:R-:W4:Y:S01]  /*36030*/  LDL.LU R24, [R1+0x260] ;  /* 0x0002600001187983 */ /* 0x010f220000300800 */
[----:B------:R-:W4:Y:S02]  /*36040*/  LDL.LU R25, [R1+0x264] ;  /* 0x0002640001197983 */ /* 0x000f240000300800 */
[----:B------:R-:W4:Y:S02]  /*36050*/  LDL.LU R26, [R1+0x268] ;  /* 0x00026800011a7983 */ /* 0x000f240000300800 */
[----:B------:R-:W4:Y:S01]  /*36060*/  LDL.LU R27, [R1+0x26c] ;  /* 0x00026c00011b7983 */ /* 0x000f220000300800 */
[----:B--2---:R-:W-:Y:S01]  /*36070*/  STL.64 [R1+0x1308], R10 ;  /* 0x0013080a01007387 */ /* 0x004fe20000100a00 */
[----:B---3--:R1:W-:Y:S03]  /*36080*/  STL.64 [R1+0x1300], R8 ;  /* 0x0013000801007387 */ /* 0x0083e60000100a00 */
[----:B-1----:R-:W2:Y:S01]  /*36090*/  LDL.LU R8, [R1+0x1e0] ;  /* 0x0001e00001087983 */ /* 0x002ea20000300800 */
[----:B------:R-:W2:Y:S02]  /*360a0*/  LDL.LU R9, [R1+0x1e4] ;  /* 0x0001e40001097983 */ /* 0x000ea40000300800 */
[----:B------:R-:W3:Y:S02]  /*360b0*/  LDL.LU R10, [R1+0x1e8] ;  /* 0x0001e800010a7983 */ /* 0x000ee40000300800 */
[----:B------:R-:W3:Y:S01]  /*360c0*/  LDL.LU R11, [R1+0x1ec] ;  /* 0x0001ec00010b7983 */ /* 0x000ee20000300800 */
[----:B------:R-:W-:Y:S01]  /*360d0*/  HMMA.1688.F32.TF32 R16, R12, R20, R16 ;  /* 0x000000140c10723c */ /* 0x000fe20000081010 */
[----:B---3--:R-:W-:Y:S01]  /*360e0*/  STL.64 [R1+0x1318], R10 ;  /* 0x0013180a01007387 */ /* 0x008fe20000100a00 */
[----:B--2---:R1:W-:Y:S02]  /*360f0*/  STL.64 [R1+0x1310], R8 ;  /* 0x0013100801007387 */ /* 0x0043e40000100a00 */
[----:B-1----:R-:W-:-:S02]  /*36100*/  IMAD.MOV.U32 R8, RZ, RZ, R2 ;  /* 0x000000ffff087224 */ /* 0x002fc400078e0002 */
[----:B------:R-:W2:Y:S11]  /*36110*/  LDL.LU R2, [R1+0x1398] ;  /* 0x0013980001027983 */ /* 0x000eb60000300800 */
[----:B------:R-:W-:Y:S06]  /*36120*/  @!UPT UIADD3 URZ, URZ, URZ, URZ ;  /* 0x0000003f3f3ff290 */ /* 0x000fec000fffe03f */
[----:B------:R-:W-:Y:S02]  /*36130*/  STL.64 [R1+0x140], R16 ;  /* 0x0001401001007387 */ /* 0x000fe40000100a00 */
[----:B------:R1:W-:Y:S02]  /*36140*/  STL.64 [R1+0x148], R18 ;  /* 0x0001481201007387 */ /* 0x0003e40000100a00 */
[----:B------:R-:W-:Y:S02]  /*36150*/  IMAD.MOV.U32 R11, RZ, RZ, R20 ;  /* 0x000000ffff0b7224 */ /* 0x000fe400078e0014 */
[----:B------:R-:W-:Y:S01]  /*36160*/  IMAD.MOV.U32 R10, RZ, RZ, R21 ;  /* 0x000000ffff0a7224 */ /* 0x000fe200078e0015 */
[----:B-1----:R-:W3:Y:S01]  /*36170*/  LDL.LU.64 R18, [R1+0x1390] ;  /* 0x0013900001127983 */ /* 0x002ee20000300a00 */
[----:B------:R-:W3:Y:S02]  /*36180*/  LDL.LU.64 R16, [R1+0x1388] ;  /* 0x0013880001107983 */ /* 0x000ee40000300a00 */
[----:B------:R-:W2:Y:S02]  /*36190*/  LDL.LU.64 R22, [R1+0x1380] ;  /* 0x0013800001167983 */ /* 0x000ea40000300a00 */
[----:B------:R-:W2:Y:S02]  /*361a0*/  LDL.LU.64 R20, [R1+0x1378] ;  /* 0x0013780001147983 */ /* 0x000ea40000300a00 */
[----:B------:R-:W-:-:S07]  /*361b0*/  IMAD.MOV.U32 R9, RZ, RZ, R29 ;  /* 0x000000ffff097224 */ /* 0x000fce00078e001d */
[C---:B--2---:R-:W-:Y:S11]  /*361c0*/  HMMA.1688.F32.TF32 R20, R12.reuse, R8, R20 ;  /* 0x000000080c14723c */ /* 0x044ff60000081014 */
[----:B------:R-:W-:Y:S11]  /*361d0*/  @!UPT UIADD3 URZ, URZ, URZ, URZ ;  /* 0x0000003f3f3ff290 */ /* 0x000ff6000fffe03f */
[----:B------:R-:W-:Y:S01]  /*361e0*/  @!UPT UIADD3 URZ, URZ, URZ, URZ ;  /* 0x0000003f3f3ff290 */ /* 0x000fe2000fffe03f */
[----:B------:R1:W-:Y:S01]  /*361f0*/  STL.64 [R1+0x130], R20 ;  /* 0x0001301401007387 */ /* 0x0003e20000100a00 */
[----:B------:R-:W-:Y:S03]  /*36200*/  STL.64 [R1+0x138], R22 ;  /* 0x0001381601007387 */ /* 0x000fe60000100a00 */
[----:B-1----:R-:W3:Y:S01]  /*36210*/  LDL.LU.64 R20, [R1+0x1370] ;  /* 0x0013700001147983 */ /* 0x002ee20000300a00 */
[----:B------:R-:W-:Y:S01]  /*36220*/  STL.64 [R1+0x1328], R8 ;  /* 0x0013280801007387 */ /* 0x000fe20000100a00 */
[C---:B---3--:R-:W-:Y:S11]  /*36230*/  HMMA.1688.F32.TF32 R16, R12.reuse, R20, R16 ;  /* 0x000000140c10723c */ /* 0x048ff60000081010 */
[----:B------:R-:W-:Y:S11]  /*36240*/  @!UPT UIADD3 URZ, URZ, URZ, URZ ;  /* 0x0000003f3f3ff290 */ /* 0x000ff6000fffe03f */
[----:B------:R-:W-:Y:S01]  /*36250*/  @!UPT UIADD3 URZ, URZ, URZ, URZ ;  /* 0x0000003f3f3ff290 */ /* 0x000fe2000fffe03f */
[----:B------:R1:W-:Y:S01]  /*36260*/  STL.64 [R1+0x120], R16 ;  /* 0x0001201001007387 */ /* 0x0003e20000100a00 */
[----:B------:R-:W-:Y:S03]  /*36270*/  STL.64 [R1+0x128], R18 ;  /* 0x0001281201007387 */ /* 0x000fe60000100a00 */
[----:B-1----:R-:W2:Y:S01]  /*36280*/  LDL.LU.64 R16, [R1+0x1368] ;  /* 0x0013680001107983 */ /* 0x002ea20000300a00 */
[----:B------:R1:W-:Y:S03]  /*36290*/  STL.64 [R1+0x1320], R20 ;  /* 0x0013201401007387 */ /* 0x0003e60000100a00 */
[----:B-1----:R-:W3:Y:S01]  /*362a0*/  LDL.LU R20, [R1+0x210] ;  /* 0x0002100001147983 */ /* 0x002ee20000300800 */
[----:B------:R-:W3:Y:S02]  /*362b0*/  LDL.LU R21, [R1+0x214] ;  /* 0x0002140001157983 */ /* 0x000ee40000300800 */
[----:B------:R-:W3:Y:S02]  /*362c0*/  LDL.LU R22, [R1+0x218] ;  /* 0x0002180001167983 */ /* 0x000ee40000300800 */
[----:B------:R-:W3:Y:S01]  /*362d0*/  LDL.LU R23, [R1+0x21c] ;  /* 0x00021c0001177983 */ /* 0x000ee20000300800 */
[----:B--2---:R-:W-:Y:S01]  /*362e0*/  HMMA.1688.F32.TF32 R4, R12, R16, R4 ;  /* 0x000000100c04723c */ /* 0x004fe20000081004 */
[----:B---3--:R-:W-:Y:S01]  /*362f0*/  STL.64 [R1+0x1338], R22 ;  /* 0x0013381601007387 */ /* 0x008fe20000100a00 */
[----:B------:R1:W-:Y:S03]  /*36300*/  STL.64 [R1+0x1330], R20 ;  /* 0x0013301401007387 */ /* 0x0003e60000100a00 */
[----:B-1----:R-:W2:Y:S01]  /*36310*/  LDL.LU R20, [R1+0x230] ;  /* 0x0002300001147983 */ /* 0x002ea20000300800 */
[----:B------:R-:W2:Y:S02]  /*36320*/  LDL.LU R21, [R1+0x234] ;  /* 0x0002340001157983 */ /* 0x000ea40000300800 */
[----:B------:R-:W2:Y:S02]  /*36330*/  LDL.LU R22, [R1+0x238] ;  /* 0x0002380001167983 */ /* 0x000ea40000300800 */
[----:B------:R-:W2:Y:S11]  /*36340*/  LDL.LU R23, [R1+0x23c] ;  /* 0x00023c0001177983 */ /* 0x000eb60000300800 */
[----:B------:R-:W-:Y:S02]  /*36350*/  @!UPT UIADD3 URZ, URZ, URZ, URZ ;  /* 0x0000003f3f3ff290 */ /* 0x000fe4000fffe03f */
[----:B------:R1:W-:Y:S01]  /*36360*/  STL.64 [R1+0x110], R4 ;  /* 0x0001100401007387 */ /* 0x0003e20000100a00 */
[----:B------:R3:W-:Y:S03]  /*36370*/  STL.64 [R1+0x118], R6 ;  /* 0x0001180601007387 */ /* 0x0007e60000100a00 */
[----:B-1----:R-:W4:Y:S01]  /*36380*/  LDL.LU.64 R4, [R1+0x1360] ;  /* 0x0013600001047983 */ /* 0x002f220000300a00 */
[----:B---3--:R-:W-:Y:S02]  /*36390*/  IMAD.MOV.U32 R7, RZ, RZ, R16 ;  /* 0x000000ffff077224 */ /* 0x008fe400078e0010 */
[----:B------:R-:W-:Y:S02]  /*363a0*/  IMAD.MOV.U32 R6, RZ, RZ, R17 ;  /* 0x000000ffff067224 */ /* 0x000fe400078e0011 */
[----:B------:R-:W2:Y:S01]  /*363b0*/  LDL.LU.64 R18, [R1+0x1358] ;  /* 0x0013580001127983 */ /* 0x000ea20000300a00 */
[----:B------:R-:W2:Y:S01]  /*363c0*/  LDL.LU.64 R16, [R1+0x1350] ;  /* 0x0013500001107983 */ /* 0x000ea20000300a00 */
[----:B------:R-:W-:-:S02]  /*363d0*/  IMAD.MOV.U32 R8, RZ, RZ, R11 ;  /* 0x000000ffff087224 */ /* 0x000fc400078e000b */
[----:B------:R-:W-:Y:S01]  /*363e0*/  IMAD.MOV.U32 R9, RZ, RZ, R10 ;  /* 0x000000ffff097224 */ /* 0x000fe200078e000a */
[----:B----4-:R-:W-:Y:S01]  /*363f0*/  HMMA.1688.F32.TF32 R12, R12, R4, R24 ;  /* 0x000000040c0c723c */ /* 0x010fe20000081018 */
[----:B------:R-:W3:Y:S07]  /*36400*/  LDL.LU.64 R26, [R1+0x1348] ;  /* 0x00134800011a7983 */ /* 0x000eee0000300a00 */
[----:B--2---:R-:W-:Y:S11]  /*36410*/  HMMA.1688.F32.TF32 R8, R16, R8, R20 ;  /* 0x000000081008723c */ /* 0x004ff60000081014 */
[----:B------:R-:W-:Y:S05]  /*36420*/  @!UPT UIADD3 URZ, URZ, URZ, URZ ;  /* 0x0000003f3f3ff290 */ /* 0x000fea000fffe03f */
[----:B------:R-:W-:Y:S02]  /*36430*/  IMAD.MOV.U32 R25, RZ, RZ, R14 ;  /* 0x000000ffff197224 */ /* 0x000fe400078e000e */
[----:B------:R-:W-:Y:S01]  /*36440*/  IMAD.MOV.U32 R24, RZ, RZ, R15 ;  /* 0x000000ffff187224 */ /* 0x000fe200078e000f */
[----:B------:R-:W-:Y:S04]  /*36450*/  STL.64 [R1+0x30], R12 ;  /* 0x0000300c01007387 */ /* 0x000fe80000100a00 */
[----:B---3--:R-:W-:Y:S01]  /*36460*/  STL.64 [R1+0x12c0], R26 ;  /* 0x0012c01a01007387 */ /* 0x008fe20000100a00 */
[----:B------:R1:W-:Y:S02]  /*36470*/  STL.64 [R1+0x12b8], R24 ;  /* 0x0012b81801007387 */ /* 0x0003e40000100a00 */
[----:B-1----:R-:W-:-:S02]  /*36480*/  IMAD.MOV.U32 R24, RZ, RZ, R2 ;  /* 0x000000ffff187224 */ /* 0x002fc400078e0002 */
[----:B------:R-:W-:Y:S01]  /*36490*/  IMAD.MOV.U32 R25, RZ, RZ, R0 ;  /* 0x000000ffff197224 */ /* 0x000fe200078e0000 */
[----:B------:R-:W2:Y:S01]  /*364a0*/  LDL.LU R2, [R1+0x1344] ;  /* 0x0013440001027983 */ /* 0x000ea20000300800 */
[----:B------:R-:W3:Y:S02]  /*364b0*/  LDL.LU R0, [R1+0x1340] ;  /* 0x0013400001007983 */ /* 0x000ee40000300800 */
[----:B------:R-:W4:Y:S02]  /*364c0*/  LDL.LU.64 R22, [R1+0x1338] ;  /* 0x0013380001167983 */ /* 0x000f240000300a00 */
[----:B------:R-:W4:Y:S01]  /*364d0*/  LDL.LU.64 R20, [R1+0x1330] ;  /* 0x0013300001147983 */ /* 0x000f220000300a00 */
[----:B------:R1:W-:Y:S01]  /*364e0*/  STL.64 [R1+0x250], R8 ;  /* 0x0002500801007387 */ /* 0x0003e20000100a00 */
[----:B------:R4:W-:Y:S03]  /*364f0*/  STL.64 [R1+0x258], R10 ;  /* 0x0002580a01007387 */ /* 0x0009e60000100a00 */
[----:B-1----:R-:W4:Y:S02]  /*36500*/  LDL.LU.64 R8, [R1+0x1328] ;  /* 0x0013280001087983 */ /* 0x002f240000300a00 */
[----:B----4-:R-:W-:Y:S02]  /*36510*/  HMMA.1688.F32.TF32 R8, R16, R8, R20 ;  /* 0x000000081008723c */ /* 0x010fe40000081014 */
[----:B------:R-:W4:Y:S11]  /*36520*/  LDL.LU.64 R20, [R1+0x1320] ;  /* 0x0013200001147983 */ /* 0x000f360000300a00 */
[----:B------:R-:W-:Y:S10]  /*36530*/  @!UPT UIADD3 URZ, URZ, URZ, URZ ;  /* 0x0000003f3f3ff290 */ /* 0x000ff4000fffe03f */
[----:B------:R-:W-:Y:S01]  /*36540*/  STL.64 [R1+0x240], R8 ;  /* 0x0002400801007387 */ /* 0x000fe20000100a00 */
[----:B------:R1:W-:Y:S03]  /*36550*/  STL.64 [R1+0x248], R10 ;  /* 0x0002480a01007387 */ /* 0x0003e60000100a00 */
[----:B-1----:R-:W4:Y:S01]  /*36560*/  LDL.LU.64 R10, [R1+0x1318] ;  /* 0x00131800010a7983 */ /* 0x002f220000300a00 */
[----:B------:R-:W4:Y:S02]  /*36570*/  LDL.LU.64 R8, [R1+0x1310] ;  /* 0x0013100001087983 */ /* 0x000f240000300a00 */
[----:B------:R-:W-:Y:S02]  /*36580*/  IMAD.MOV.U32 R26, RZ, RZ, R28 ;  /* 0x000000ffff1a7224 */ /* 0x000fe400078e001c */
[----:B------:R-:W-:Y:S02]  /*36590*/  IMAD.MOV.U32 R27, RZ, RZ, R3 ;  /* 0x000000ffff1b7224 */ /* 0x000fe400078e0003 */
[----:B------:R-:W-:-:S02]  /*365a0*/  IMAD.MOV.U32 R12, RZ, RZ, R7 ;  /* 0x000000ffff0c7224 */ /* 0x000fc400078e0007 */
[----:B------:R-:W-:-:S07]  /*365b0*/  IMAD.MOV.U32 R13, RZ, RZ, R6 ;  /* 0x000000ffff0d7224 */ /* 0x000fce00078e0006 */
[C---:B------:R-:W-:Y:S08]  /*365c0*/  HMMA.1688.F32.TF32 R12, R16.reuse, R12, R24 ;  /* 0x0000000c100c723c */ /* 0x040ff00000081018 */
[C---:B----4-:R-:W-:Y:S01]  /*365d0*/  HMMA.1688.F32.TF32 R20, R16.reuse, R20, R8 ;  /* 0x000000141014723c */ /* 0x050fe20000081008 */
[----:B------:R-:W4:Y:S01]  /*365e0*/  LDL.LU.64 R10, [R1+0x1308] ;  /* 0x00130800010a7983 */ /* 0x000f220000300a00 */
[----:B------:R-:W4:Y:S11]  /*365f0*/  LDL.LU.64 R8, [R1+0x1300] ;  /* 0x0013000001087983 */ /* 0x000f360000300a00 */
[----:B------:R-:W-:Y:S10]  /*36600*/  @!UPT UIADD3 URZ, URZ, URZ, URZ ;  /* 0x0000003f3f3ff290 */ /* 0x000ff4000fffe03f */
[----:B------:R1:W-:Y:S01]  /*36610*/  STL [R1+0x230], R20 ;  /* 0x0002301401007387 */ /* 0x0003e20000100800 */
[----:B------:R-:W-:Y:S02]  /*36620*/  IMAD.MOV.U32 R28, RZ, RZ, R22 ;  /* 0x000000ffff1c7224 */ /* 0x000fe400078e0016 */
[----:B------:R-:W-:Y:S02]  /*36630*/  IMAD.MOV.U32 R3, RZ, RZ, R23 ;  /* 0x000000ffff037224 */ /* 0x000fe400078e0017 */
[----:B------:R-:W-:Y:S01]  /*36640*/  IMAD.MOV.U32 R29, RZ, RZ, R21 ;  /* 0x000000ffff1d7224 */ /* 0x000fe200078e0015 */
[----:B------:R-:W4:Y:S04]  /*36650*/  LDL.LU.64 R22, [R1+0x12f8] ;  /* 0x0012f80001167983 */ /* 0x000f280000300a00 */
[----:B-1----:R-:W4:Y:S01]  /*36660*/  LDL.LU.64 R20, [R1+0x12f0] ;  /* 0x0012f00001147983 */ /* 0x002f220000300a00 */
[----:B------:R-:W-:Y:S02]  /*36670*/  STL [R1+0x1110], R3 ;  /* 0x0011100301007387 */ /* 0x000fe40000100800 */
[----:B------:R-:W-:Y:S02]  /*36680*/  STL [R1+0x110c], R28 ;  /* 0x00110c1c01007387 */ /* 0x000fe40000100800 */
[----:B------:R1:W-:Y:S01]  /*36690*/  STL [R1+0x1108], R29 ;  /* 0x0011081d01007387 */ /* 0x0003e20000100800 */
[----:B------:R-:W-:Y:S01]  /*366a0*/  STL.64 [R1+0x210], R12 ;  /* 0x0002100c01007387 */ /* 0x000fe20000100a00 */
[----:B------:R-:W-:Y:S02]  /*366b0*/  STL.64 [R1+0x218], R14 ;  /* 0x0002180e01007387 */ /* 0x000fe40000100a00 */
[----:B---3--:R-:W-:Y:S04]  /*366c0*/  LDS R14, [R0+0x8d880] ;  /* 0x08d88000000e7984 */ /* 0x008fe80000000800 */
[----:B--2---:R-:W2:Y:S01]  /*366d0*/  LDS R15, [R2+0x8d880] ;  /* 0x08d88000020f7984 */ /* 0x004ea20000000800 */
[----:B------:R-:W-:Y:S04]  /*366e0*/  LDS R12, [R0+0x8d080] ;  /* 0x08d08000000c7984 */ /* 0x000fe80000000800 */
[----:B------:R-:W3:Y:S01]  /*366f0*/  LDS R13, [R2+0x8d080] ;  /* 0x08d08000020d7984 */ /* 0x000ee20000000800 */
[----:B----4-:R-:W-:Y:S03]  /*36700*/  HMMA.1688.F32.TF32 R4, R16, R4, R8 ;  /* 0x000000041004723c */ /* 0x010fe60000081008 */
[----:B------:R-:W-:Y:S04]  /*36710*/  LDS R18, [R0+0x8d900] ;  /* 0x08d9000000127984 */ /* 0x000fe80000000800 */
[----:B------:R-:W4:Y:S04]  /*36720*/  LDS R19, [R2+0x8d900] ;  /* 0x08d9000002137984 */ /* 0x000f280000000800 */
[----:B------:R-:W-:Y:S04]  /*36730*/  LDS R16, [R0+0x8d100] ;  /* 0x08d1000000107984 */ /* 0x000fe80000000800 */
[----:B------:R-:W4:Y:S04]  /*36740*/  LDS R17, [R2+0x8d100] ;  /* 0x08d1000002117984 */ /* 0x000f280000000800 */
[----:B------:R-:W-:Y:S04]  /*36750*/  LDS R8, [R0+0x8d000] ;  /* 0x08d0000000087984 */ /* 0x000fe80000000800 */
[----:B------:R-:W-:Y:S04]  /*36760*/  LDS R10, [R0+0x8d800] ;  /* 0x08d80000000a7984 */ /* 0x000fe80000000800 */
[----:B------:R-:W-:Y:S04]  /*36770*/  LDS R9, [R2+0x8d000] ;  /* 0x08d0000002097984 */ /* 0x000fe80000000800 */
[----:B------:R-:W4:Y:S01]  /*36780*/  LDS R11, [R2+0x8d800] ;  /* 0x08d80000020b7984 */ /* 0x000f220000000800 */
[----:B-1----:R-:W-:-:S02]  /*36790*/  IMAD.MOV.U32 R29, RZ, RZ, R7 ;  /* 0x000000ffff1d7224 */ /* 0x002fc400078e0007 */
[----:B------:R-:W-:Y:S02]  /*367a0*/  IMAD.MOV.U32 R28, RZ, RZ, R6 ;  /* 0x000000ffff1c7224 */ /* 0x000fe400078e0006 */
[----:B------:R-:W-:Y:S01]  /*367b0*/  IMAD.MOV.U32 R3, RZ, RZ, R5 ;  /* 0x000000ffff037224 */ /* 0x000fe200078e0005 */
[----:B------:R-:W-:Y:S01]  /*367c0*/  STL [R1+0x1e0], R4 ;  /* 0x0001e00401007387 */ /* 0x000fe20000100800 */
[----:B------:R-:W-:Y:S02]  /*367d0*/  STL [R1+0x111c], R29 ;  /* 0x00111c1d01007387 */ /* 0x000fe40000100800 */
[----:B------:R-:W-:Y:S01]  /*367e0*/  STL [R1+0x1118], R28 ;  /* 0x0011181c01007387 */ /* 0x000fe20000100800 */
[----:B------:R-:W-:Y:S04]  /*367f0*/  LDS R6, [R0+0x8d980] ;  /* 0x08d9800000067984 */ /* 0x000fe80000000800 */
[----:B------:R-:W-:Y:S01]  /*36800*/  STL [R1+0x1114], R3 ;  /* 0x0011140301007387 */ /* 0x000fe20000100800 */
[----:B--2---:R1:W-:Y:S02]  /*36810*/  STL.64 [R1+0x1278], R14 ;  /* 0x0012780e01007387 */ /* 0x0043e40000100a00 */
[----:B---3--:R2:W-:Y:S01]  /*36820*/  STL.64 [R1+0x1270], R12 ;  /* 0x0012700c01007387 */ /* 0x0085e20000100a00 */
[----:B------:R-:W3:Y:S01]  /*36830*/  LDS R7, [R2+0x8d980] ;  /* 0x08d9800002077984 */ /* 0x000ee20000000800 */
[----:B------:R-:W-:Y:S03]  /*36840*/  LDS R4, [R0+0x8d180] ;  /* 0x08d1800000047984 */ /* 0x000fe60000000800 */
[----:B------:R-:W3:Y:S01]  /*36850*/  LDS R5, [R2+0x8d180] ;  /* 0x08d1800002057984 */ /* 0x000ee20000000800 */
[----:B-1----:R-:W-:-:S02]  /*36860*/  IMAD.MOV.U32 R14, RZ, RZ, R22 ;  /* 0x000000ffff0e7224 */ /* 0x002fc400078e0016 */
[----:B--2---:R-:W-:Y:S02]  /*36870*/  IMAD.MOV.U32 R12, RZ, RZ, R20 ;  /* 0x000000ffff0c7224 */ /* 0x004fe400078e0014 */
[----:B------:R-:W-:Y:S01]  /*36880*/  IMAD.MOV.U32 R15, RZ, RZ, R23 ;  /* 0x000000ffff0f7224 */ /* 0x000fe200078e0017 */
[----:B------:R-:W2:Y:S01]  /*36890*/  LDL.LU R20, [R1+0x12ec] ;  /* 0x0012ec0001147983 */ /* 0x000ea20000300800 */
[----:B------:R-:W-:Y:S02]  /*368a0*/  IMAD.MOV.U32 R13, RZ, RZ, R21 ;  /* 0x000000ffff0d7224 */ /* 0x000fe400078e0015 */
[----:B------:R-:W2:Y:S02]  /*368b0*/  LDL.LU R21, [R1+0x12e8] ;  /* 0x0012e80001157983 */ /* 0x000ea40000300800 */
[----:B------:R-:W2:Y:S01]  /*368c0*/  LDL.LU R22, [R1+0x12e4] ;  /* 0x0012e40001167983 */ /* 0x000ea20000300800 */
[----:B------:R-:W2:Y:S01]  /*368d0*/  LDL.LU R23, [R1+0x12e0] ;  /* 0x0012e00001177983 */ /* 0x000ea20000300800 */
[----:B------:R1:W-:Y:S02]  /*368e0*/  STL.64 [R1+0x1288], R14 ;  /* 0x0012880e01007387 */ /* 0x0003e40000100a00 */
[----:B------:R-:W-:Y:S01]  /*368f0*/  STL.64 [R1+0x1280], R12 ;  /* 0x0012800c01007387 */ /* 0x000fe20000100a00 */
[----:B-1----:R-:W2:Y:S04]  /*36900*/  LDL.64 R14, [R1+0x78] ;  /* 0x00007800010e7983 */ /* 0x002ea80000100a00 */
[----:B--2---:R1:W-:Y:S04]  /*36910*/  STL.64 [R1+0x1298], R14 ;  /* 0x0012980e01007387 */ /* 0x0043e80000100a00 */
[----:B-1----:R-:W2:Y:S04]  /*36920*/  LDL.64 R14, [R1+0x88] ;  /* 0x00008800010e7983 */ /* 0x002ea80000100a00 */
[----:B--2---:R1:W-:Y:S01]  /*36930*/  STL.64 [R1+0x12b0], R14 ;  /* 0x0012b00e01007387 */ /* 0x0043e20000100a00 */
[----:B------:R-:W2:Y:S02]  /*36940*/  LDL.LU R12, [R1+0x160] ;  /* 0x00016000010c7983 */ /* 0x000ea40000300800 */
[----:B------:R-:W2:Y:S02]  /*36950*/  LDL.LU R13, [R1+0x164] ;  /* 0x00016400010d7983 */ /* 0x000ea40000300800 */
[----:B-1----:R-:W-:-:S02]  /*36960*/  IMAD.MOV.U32 R14, RZ, RZ, R23 ;  /* 0x000000ffff0e7224 */ /* 0x002fc400078e0017 */
[----:B------:R-:W-:-:S05]  /*36970*/  IMAD.MOV.U32 R15, RZ, RZ, R22 ;  /* 0x000000ffff0f7224 */ /* 0x000fca00078e0016 */
[----:B------:R-:W-:Y:S04]  /*36980*/  STL.64 [R1+0x12d8], R14 ;  /* 0x0012d80e01007387 */ /* 0x000fe80000100a00 */
[----:B--2---:R1:W-:Y:S04]  /*36990*/  STL.64 [R1+0x12d0], R12 ;  /* 0x0012d00c01007387 */ /* 0x0043e80000100a00 */
[----:B-1----:R-:W2:Y:S01]  /*369a0*/  LDL.LU R12, [R1+0x200] ;  /* 0x00020000010c7983 */ /* 0x002ea20000300800 */
[----:B------:R-:W2:Y:S02]  /*369b0*/  LDL.LU R13, [R1+0x204] ;  /* 0x00020400010d7983 */ /* 0x000ea40000300800 */
[----:B------:R-:W2:Y:S02]  /*369c0*/  LDL.LU R14, [R1+0x208] ;  /* 0x00020800010e7983 */ /* 0x000ea40000300800 */
[----:B------:R-:W2:Y:S01]  /*369d0*/  LDL.LU R15, [R1+0x20c] ;  /* 0x00020c00010f7983 */ /* 0x000ea20000300800 */
[----:B------:R-:W2:Y:S01]  /*369e0*/  LDL.64 R22, [R1+0x18] ;  /* 0x0000180001167983 */ /* 0x000ea20000100a00 */
[----:B------:R-:W2:Y:S02]  /*369f0*/  LDL.LU R24, [R1+0x190] ;  /* 0x0001900001187983 */ /* 0x000ea40000300800 */
[----:B------:R-:W2:Y:S02]  /*36a00*/  LDL.LU R25, [R1+0x194] ;  /* 0x0001940001197983 */ /* 0x000ea40000300800 */
[----:B------:R-:W2:Y:S01]  /*36a10*/  LDL.LU R26, [R1+0x198] ;  /* 0x00019800011a7983 */ /* 0x000ea20000300800 */
[----:B------:R-:W2:Y:S01]  /*36a20*/  LDL.LU R27, [R1+0x19c] ;  /* 0x00019c00011b7983 */ /* 0x000ea20000300800 */
[----:B----4-:R1:W-:Y:S02]  /*36a30*/  STL.64 [R1+0x11f8], R18 ;  /* 0x0011f81201007387 */ /* 0x0103e40000100a00 */
[----:B------:R4:W-:Y:S01]  /*36a40*/  STL.64 [R1+0x11f0], R16 ;  /* 0x0011f01001007387 */ /* 0x0009e20000100a00 */
[----:B-1----:R-:W2:Y:S04]  /*36a50*/  LDL.64 R18, [R1+0x68] ;  /* 0x0000680001127983 */ /* 0x002ea80000100a00 */
[----:B--2---:R1:W-:Y:S01]  /*36a60*/  STL.64 [R1+0x1290], R18 ;  /* 0x0012901201007387 */ /* 0x0043e20000100a00 */
[----:B----4-:R-:W2:Y:S02]  /*36a70*/  LDL.LU R16, [R1+0xf0] ;  /* 0x0000f00001107983 */ /* 0x010ea40000300800 */
[----:B------:R-:W2:Y:S01]  /*36a80*/  LDL.LU R17, [R1+0xf4] ;  /* 0x0000f40001117983 */ /* 0x000ea20000300800 */
[----:B-1----:R-:W4:Y:S01]  /*36a90*/  LDL.LU R18, [R1+0xf8] ;  /* 0x0000f80001127983 */ /* 0x002f220000300800 */
[----:B------:R-:W4:Y:S01]  /*36aa0*/  LDL.LU R19, [R1+0xfc] ;  /* 0x0000fc0001137983 */ /* 0x000f220000300800 */
[C---:B------:R-:W-:Y:S01]  /*36ab0*/  HMMA.1688.F32.TF32 R12, R8.reuse, R22, R12 ;  /* 0x00000016080c723c */ /* 0x040fe2000008100c */
[----:B------:R-:W-:Y:S01]  /*36ac0*/  IMAD.MOV.U32 R29, RZ, RZ, R22 ;  /* 0x000000ffff1d7224 */ /* 0x000fe200078e0016 */
[----:B----4-:R-:W-:Y:S01]  /*36ad0*/  STL.64 [R1+0x12a8], R18 ;  /* 0x0012a81201007387 */ /* 0x010fe20000100a00 */
[----:B--2---:R1:W-:Y:S03]  /*36ae0*/  STL.64 [R1+0x12a0], R16 ;  /* 0x0012a01001007387 */ /* 0x0043e60000100a00 */
[----:B-1----:R-:W2:Y:S01]  /*36af0*/  LDL.LU R16, [R1+0x100] ;  /* 0x0001000001107983 */ /* 0x002ea20000300800 */
[----:B------:R-:W2:Y:S02]  /*36b00*/  LDL.LU R17, [R1+0x104] ;  /* 0x0001040001117983 */ /* 0x000ea40000300800 */
[----:B------:R-:W-:Y:S02]  /*36b10*/  STL [R1+0x1120], R0 ;  /* 0x0011200001007387 */ /* 0x000fe40000100800 */
[----:B---3--:R1:W-:Y:S01]  /*36b20*/  STL.64 [R1+0x1160], R6 ;  /* 0x0011600601007387 */ /* 0x0083e20000100a00 */
[----:B------:R3:W-:Y:S04]  /*36b30*/  STL.64 [R1+0x1158], R4 ;  /* 0x0011580401007387 */ /* 0x0007e80000100a00 */
[----:B-1----:R-:W4:Y:S01]  /*36b40*/  LDL.LU.64 R6, [R1+0x8] ;  /* 0x0000080001067983 */ /* 0x002f220000300a00 */
[----:B------:R-:W-:Y:S06]  /*36b50*/  STL [R1+0x1124], R2 ;  /* 0x0011240201007387 */ /* 0x000fec0000100800 */
[----:B------:R-:W-:Y:S02]  /*36b60*/  STL.64 [R1+0x1b0], R12 ;  /* 0x0001b00c01007387 */ /* 0x000fe40000100a00 */
[----:B------:R1:W-:Y:S02]  /*36b70*/  STL.64 [R1+0x1b8], R14 ;  /* 0x0001b80e01007387 */ /* 0x0003e40000100a00 */
[----:B---3--:R-:W-:Y:S01]  /*36b80*/  IMAD.MOV.U32 R5, RZ, RZ, R23 ;  /* 0x000000ffff057224 */ /* 0x008fe200078e0017 */
        /* <DEDUP_REMOVED lines=10> */
[----:B------:R-:W-:Y:S02]  /*36c30*/  IMAD.MOV.U32 R19, RZ, RZ, R20 ;  /* 0x000000ffff137224 */ /* 0x000fe400078e0014 */
[----:B------:R-:W2:Y:S01]  /*36c40*/  LDL.LU.64 R24, [R1+0x12b8] ;  /* 0x0012b80001187983 */ /* 0x000ea20000300a00 */
[C---:B---3--:R-:W-:Y:S11]  /*36c50*/  HMMA.1688.F32.TF32 R12, R8.reuse, R26, R12 ;  /* 0x0000001a080c723c */ /* 0x048ff6000008100c */
[----:B------:R-:W-:Y:S11]  /*36c60*/  @!UPT UIADD3 URZ, URZ, URZ, URZ ;  /* 0x0000003f3f3ff290 */ /* 0x000ff6000fffe03f */
[----:B------:R-:W-:Y:S02]  /*36c70*/  @!UPT UIADD3 URZ, URZ, URZ, URZ ;  /* 0x0000003f3f3ff290 */ /* 0x000fe4000fffe03f */
[----:B------:R-:W-:Y:S02]  /*36c80*/  IMAD.MOV.U32 R21, RZ, RZ, R14 ;  /* 0x000000ffff157224 */ /* 0x000fe400078e000e */
[----:B------:R-:W-:Y:S02]  /*36c90*/  IMAD.MOV.U32 R20, RZ, RZ, R15 ;  /* 0x000000ffff147224 */ /* 0x000fe400078e000f */
[----:B------:R-:W3:Y:S01]  /*36ca0*/  LDL.LU.64 R14, [R1+0x12b0] ;  /* 0x0012b000010e7983 */ /* 0x000ee20000300a00 */
[----:B------:R1:W-:Y:S02]  /*36cb0*/  STL.64 [R1+0x1258], R22 ;  /* 0x0012581601007387 */ /* 0x0003e40000100a00 */
[----:B------:R-:W-:Y:S02]  /*36cc0*/  STL.64 [R1+0x1250], R20 ;  /* 0x0012501401007387 */ /* 0x000fe40000100a00 */
[----:B------:R-:W-:Y:S01]  /*36cd0*/  IMAD.MOV.U32 R3, RZ, RZ, R13 ;  /* 0x000000ffff037224 */ /* 0x000fe200078e000d */
[----:B-1----:R-:W4:Y:S01]  /*36ce0*/  LDL.64 R22, [R1+0x28] ;  /* 0x0000280001167983 */ /* 0x002f220000100a00 */
[----:B------:R-:W-:Y:S02]  /*36cf0*/  STL.64 [R1+0x1248], R26 ;  /* 0x0012481a01007387 */ /* 0x000fe40000100a00 */
[----:B--2---:R1:W-:Y:S02]  /*36d00*/  STL.64 [R1+0x1240], R24 ;  /* 0x0012401801007387 */ /* 0x0043e40000100a00 */
[----:B-1----:R-:W4:Y:S01]  /*36d10*/  LDL.LU R24, [R1+0xd0] ;  /* 0x0000d00001187983 */ /* 0x002f220000300800 */
[----:B------:R-:W4:Y:S02]  /*36d20*/  LDL.LU R25, [R1+0xd4] ;  /* 0x0000d40001197983 */ /* 0x000f240000300800 */
[----:B------:R-:W4:Y:S02]  /*36d30*/  LDL.LU R26, [R1+0xd8] ;  /* 0x0000d800011a7983 */ /* 0x000f240000300800 */
[----:B------:R-:W4:Y:S01]  /*36d40*/  LDL.LU R27, [R1+0xdc] ;  /* 0x0000dc00011b7983 */ /* 0x000f220000300800 */
[----:B------:R1:W-:Y:S01]  /*36d50*/  STL [R1+0x1128], R3 ;  /* 0x0011280301007387 */ /* 0x0003e20000100800 */
[----:B---3--:R-:W-:Y:S01]  /*36d60*/  HMMA.1688.F32.TF32 R16, R8, R14, R16 ;  /* 0x0000000e0810723c */ /* 0x008fe20000081010 */
[----:B------:R-:W-:-:S02]  /*36d70*/  IMAD.MOV.U32 R4, RZ, RZ, R14 ;  /* 0x000000ffff047224 */ /* 0x000fc400078e000e */
[----:B-1----:R-:W-:Y:S11]  /*36d80*/  IMAD.MOV.U32 R3, RZ, RZ, R15 ;  /* 0x000000ffff037224 */ /* 0x002ff600078e000f */
[----:B------:R-:W-:Y:S09]  /*36d90*/  @!UPT UIADD3 URZ, URZ, URZ, URZ ;  /* 0x0000003f3f3ff290 */ /* 0x000ff2000fffe03f */
[----:B------:R-:W-:Y:S01]  /*36da0*/  STL.64 [R1+0x340], R16 ;  /* 0x0003401001007387 */ /* 0x000fe20000100a00 */
[----:B------:R1:W-:Y:S03]  /*36db0*/  STL.64 [R1+0x348], R18 ;  /* 0x0003481201007387 */ /* 0x0003e60000100a00 */
[----:B-1----:R-:W2:Y:S01]  /*36dc0*/  LDL.LU.64 R18, [R1+0x12a8] ;  /* 0x0012a80001127983 */ /* 0x002ea20000300a00 */
[----:B------:R-:W2:Y:S02]  /*36dd0*/  LDL.LU.64 R16, [R1+0x12a0] ;  /* 0x0012a00001107983 */ /* 0x000ea40000300a00 */
[----:B------:R-:W2:Y:S02]  /*36de0*/  LDL.LU.64 R14, [R1+0x1298] ;  /* 0x00129800010e7983 */ /* 0x000ea40000300a00 */
[----:B------:R-:W-:Y:S01]  /*36df0*/  IMAD.MOV.U32 R28, RZ, RZ, R12 ;  /* 0x000000ffff1c7224 */ /* 0x000fe200078e000c */
        /* <DEDUP_REMOVED lines=8> */
[----:B------:R-:W2:Y:S01]  /*36e80*/  LDL.LU.64 R12, [R1+0x1280] ;  /* 0x00128000010c7983 */ /* 0x000ea20000300a00 */
[C---:B----4-:R-:W-:Y:S08]  /*36e90*/  HMMA.1688.F32.TF32 R24, R8.reuse, R22, R24 ;  /* 0x000000160818723c */ /* 0x050ff00000081018 */
        /* <DEDUP_REMOVED lines=8> */
[----:B-1----:R-:W-:Y:S02]  /*36f20*/  IMAD.MOV.U32 R18, RZ, RZ, R2 ;  /* 0x000000ffff127224 */ /* 0x002fe400078e0002 */
[----:B------:R-:W-:-:S05]  /*36f30*/  IMAD.MOV.U32 R19, RZ, RZ, R0 ;  /* 0x000000ffff137224 */ /* 0x000fca00078e0000 */
[----:B------:R1:W-:Y:S01]  /*36f40*/  STL.64 [R1+0x1220], R18 ;  /* 0x0012201201007387 */ /* 0x0003e20000100a00 */
[----:B------:R-:W3:Y:S02]  /*36f50*/  LDL.LU R16, [R1+0xc0] ;  /* 0x0000c00001107983 */ /* 0x000ee40000300800 */
[----:B------:R-:W3:Y:S01]  /*36f60*/  LDL.LU R17, [R1+0xc4] ;  /* 0x0000c40001117983 */ /* 0x000ee20000300800 */
[----:B-1----:R-:W3:Y:S01]  /*36f70*/  LDL.LU R18, [R1+0xc8] ;  /* 0x0000c80001127983 */ /* 0x002ee20000300800 */
[----:B------:R-:W3:Y:S02]  /*36f80*/  LDL.LU R19, [R1+0xcc] ;  /* 0x0000cc0001137983 */ /* 0x000ee40000300800 */
[----:B------:R1:W-:Y:S02]  /*36f90*/  STL.64 [R1+0x310], R24 ;  /* 0x0003101801007387 */ /* 0x0003e40000100a00 */
[----:B------:R4:W-:Y:S01]  /*36fa0*/  STL.64 [R1+0x318], R26 ;  /* 0x0003181a01007387 */ /* 0x0009e20000100a00 */
[----:B-1----:R-:W2:Y:S01]  /*36fb0*/  LDL.LU R24, [R1+0x180] ;  /* 0x0001800001187983 */ /* 0x002ea20000300800 */
[----:B------:R-:W2:Y:S02]  /*36fc0*/  LDL.LU R25, [R1+0x184] ;  /* 0x0001840001197983 */ /* 0x000ea40000300800 */
[----:B----4-:R-:W4:Y:S02]  /*36fd0*/  LDL.LU R26, [R1+0x188] ;  /* 0x00018800011a7983 */ /* 0x010f240000300800 */
[----:B------:R-:W4:Y:S02]  /*36fe0*/  LDL.LU R27, [R1+0x18c] ;  /* 0x00018c00011b7983 */ /* 0x000f240000300800 */
[----:B------:R-:W-:-:S02]  /*36ff0*/  IMAD.MOV.U32 R0, RZ, RZ, R23 ;  /* 0x000000ffff007224 */ /* 0x000fc400078e0017 */
[----:B------:R-:W-:Y:S01]  /*37000*/  IMAD.MOV.U32 R23, RZ, RZ, R5 ;  /* 0x000000ffff177224 */ /* 0x000fe200078e0005 */
[----:B---3--:R-:W-:Y:S07]  /*37010*/  HMMA.1688.F32.TF32 R8, R8, R6, R16 ;  /* 0x000000060808723c */ /* 0x008fee0000081010 */
[----:B------:R-:W-:Y:S02]  /*37020*/  IMAD.MOV.U32 R18, RZ, RZ, R4 ;  /* 0x000000ffff127224 */ /* 0x000fe400078e0004 */
[----:B------:R-:W-:Y:S01]  /*37030*/  IMAD.MOV.U32 R19, RZ, RZ, R3 ;  /* 0x000000ffff137224 */ /* 0x000fe200078e0003 */
[----:B----4-:R-:W-:Y:S01]  /*37040*/  STL.64 [R1+0x1268], R26 ;  /* 0x0012681a01007387 */ /* 0x010fe20000100a00 */
[----:B--2---:R1:W-:Y:S03]  /*37050*/  STL.64 [R1+0x1260], R24 ;  /* 0x0012601801007387 */ /* 0x0043e60000100a00 */
[----:B-1----:R-:W2:Y:S01]  /*37060*/  LDL.LU R24, [R1+0x1d0] ;  /* 0x0001d00001187983 */ /* 0x002ea20000300800 */
[----:B------:R-:W2:Y:S02]  /*37070*/  LDL.LU R25, [R1+0x1d4] ;  /* 0x0001d40001197983 */ /* 0x000ea40000300800 */
[----:B------:R-:W2:Y:S02]  /*37080*/  LDL.LU R26, [R1+0x1d8] ;  /* 0x0001d800011a7983 */ /* 0x000ea40000300800 */
[----:B------:R-:W2:Y:S04]  /*37090*/  LDL.LU R27, [R1+0x1dc] ;  /* 0x0001dc00011b7983 */ /* 0x000ea80000300800 */
[----:B------:R-:W-:Y:S01]  /*370a0*/  STL.64 [R1+0x100], R8 ;  /* 0x0001000801007387 */ /* 0x000fe20000100a00 */
[----:B------:R-:W-:Y:S02]  /*370b0*/  STL.64 [R1+0x108], R10 ;  /* 0x0001080a01007387 */ /* 0x000fe40000100a00 */
[----:B------:R1:W-:Y:S02]  /*370c0*/  STL.64 [R1+0x1238], R18 ;  /* 0x0012381201007387 */ /* 0x0003e40000100a00 */
[----:B------:R-:W3:Y:S01]  /*370d0*/  LDL.LU R16, [R1+0x150] ;  /* 0x0001500001107983 */ /* 0x000ee20000300800 */
[----:B------:R-:W3:Y:S04]  /*370e0*/  LDL.LU R17, [R1+0x154] ;  /* 0x0001540001117983 */ /* 0x000ee80000300800 */
[----:B-1----:R-:W3:Y:S01]  /*370f0*/  LDL.LU R18, [R1+0x158] ;  /* 0x0001580001127983 */ /* 0x002ee20000300800 */
[----:B------:R-:W3:Y:S02]  /*37100*/  LDL.LU R19, [R1+0x15c] ;  /* 0x00015c0001137983 */ /* 0x000ee40000300800 */
[----:B------:R1:W-:Y:S02]  /*37110*/  STL.64 [R1+0x1200], R6 ;  /* 0x0012000601007387 */ /* 0x0003e40000100a00 */
[----:B------:R-:W4:Y:S01]  /*37120*/  LDL.LU R4, [R1+0x90] ;  /* 0x0000900001047983 */ /* 0x000f220000300800 */
[----:B------:R-:W4:Y:S04]  /*37130*/  LDL.LU R5, [R1+0x94] ;  /* 0x0000940001057983 */ /* 0x000f280000300800 */
[----:B-1----:R-:W2:Y:S01]  /*37140*/  LDL.LU R6, [R1+0x98] ;  /* 0x0000980001067983 */ /* 0x002ea20000300800 */
[----:B------:R-:W2:Y:S02]  /*37150*/  LDL.LU R7, [R1+0x9c] ;  /* 0x00009c0001077983 */ /* 0x000ea40000300800 */
[----:B------:R-:W-:-:S02]  /*37160*/  IMAD.MOV.U32 R2, RZ, RZ, R22 ;  /* 0x000000ffff027224 */ /* 0x000fc400078e0016 */
[----:B------:R-:W-:Y:S01]  /*37170*/  IMAD.MOV.U32 R22, RZ, RZ, R29 ;  /* 0x000000ffff167224 */ /* 0x000fe200078e001d */
[----:B--2---:R-:W-:Y:S01]  /*37180*/  STL.64 [R1+0x1218], R6 ;  /* 0x0012180601007387 */ /* 0x004fe20000100a00 */
[----:B----4-:R1:W-:Y:S03]  /*37190*/  STL.64 [R1+0x1210], R4 ;  /* 0x0012100401007387 */ /* 0x0103e60000100a00 */
[----:B-1----:R-:W2:Y:S01]  /*371a0*/  LDL.LU R4, [R1+0xa0] ;  /* 0x0000a00001047983 */ /* 0x002ea20000300800 */
[----:B------:R-:W2:Y:S02]  /*371b0*/  LDL.LU R5, [R1+0xa4] ;  /* 0x0000a40001057983 */ /* 0x000ea40000300800 */
[----:B------:R-:W4:Y:S02]  /*371c0*/  LDL.LU R6, [R1+0xa8] ;  /* 0x0000a80001067983 */ /* 0x000f240000300800 */
        /* <DEDUP_REMOVED lines=8> */
[----:B------:R-:W4:Y:S01]  /*37250*/  LDL.LU R8, [R1+0x40] ;  /* 0x0000400001087983 */ /* 0x000f220000300800 */
[----:B------:R-:W4:Y:S02]  /*37260*/  LDL.LU R9, [R1+0x44] ;  /* 0x0000440001097983 */ /* 0x000f240000300800 */
[----:B------:R-:W4:Y:S02]  /*37270*/  LDL.LU R10, [R1+0x48] ;  /* 0x00004800010a7983 */ /* 0x000f240000300800 */
[----:B------:R-:W4:Y:S01]  /*37280*/  LDL.LU R11, [R1+0x4c] ;  /* 0x00004c00010b7983 */ /* 0x000f220000300800 */
[----:B------:R-:W2:Y:S01]  /*37290*/  LDL.LU.64 R26, [R1+0x1268] ;  /* 0x00126800011a7983 */ /* 0x000ea20000300a00 */
[----:B------:R-:W2:Y:S05]  /*372a0*/  LDL.LU.64 R24, [R1+0x1260] ;  /* 0x0012600001187983 */ /* 0x000eaa0000300a00 */
[----:B------:R-:W-:Y:S02]  /*372b0*/  STL.64 [R1+0xf0], R20 ;  /* 0x0000f01401007387 */ /* 0x000fe40000100a00 */
[----:B------:R1:W-:Y:S02]  /*372c0*/  STL.64 [R1+0xf8], R22 ;  /* 0x0000f81601007387 */ /* 0x0003e40000100a00 */
[----:B-1----:R-:W2:Y:S01]  /*372d0*/  LDL.LU.64 R22, [R1+0x1258] ;  /* 0x0012580001167983 */ /* 0x002ea20000300a00 */
[----:B------:R-:W3:Y:S01]  /*372e0*/  LDL.LU.64 R20, [R1+0x1250] ;  /* 0x0012500001147983 */ /* 0x000ee20000300a00 */
[C---:B--2---:R-:W-:Y:S11]  /*372f0*/  HMMA.1688.F32.TF32 R24, R12.reuse, R22, R24 ;  /* 0x000000160c18723c */ /* 0x044ff60000081018 */
[----:B------:R-:W-:Y:S11]  /*37300*/  @!UPT UIADD3 URZ, URZ, URZ, URZ ;  /* 0x0000003f3f3ff290 */ /* 0x000ff6000fffe03f */
[----:B------:R-:W-:Y:S01]  /*37310*/  @!UPT UIADD3 URZ, URZ, URZ, URZ ;  /* 0x0000003f3f3ff290 */ /* 0x000fe2000fffe03f */
[----:B------:R-:W-:Y:S01]  /*37320*/  STL.64 [R1+0xe0], R24 ;  /* 0x0000e01801007387 */ /* 0x000fe20000100a00 */
[----:B------:R1:W-:Y:S03]  /*37330*/  STL.64 [R1+0xe8], R26 ;  /* 0x0000e81a01007387 */ /* 0x0003e60000100a00 */
[----:B-1----:R-:W2:Y:S01]  /*37340*/  LDL.LU.64 R26, [R1+0x1248] ;  /* 0x00124800011a7983 */ /* 0x002ea20000300a00 */
[----:B------:R-:W4:Y:S02]  /*37350*/  LDL.LU.64 R24, [R1+0x1240] ;  /* 0x0012400001187983 */ /* 0x000f240000300a00 */
[----:B------:R1:W-:Y:S02]  /*37360*/  STL.64 [R1+0x11d8], R22 ;  /* 0x0011d81601007387 */ /* 0x0003e40000100a00 */
[----:B---3--:R-:W-:Y:S02]  /*37370*/  STL.64 [R1+0x11d0], R20 ;  /* 0x0011d01401007387 */ /* 0x008fe40000100a00 */
[----:B-1----:R-:W-:Y:S01]  /*37380*/  IMAD.MOV.U32 R23, RZ, RZ, R0 ;  /* 0x000000ffff177224 */ /* 0x002fe200078e0000 */
[C---:B--2---:R-:W-:Y:S11]  /*37390*/  HMMA.1688.F32.TF32 R16, R12.reuse, R26, R16 ;  /* 0x0000001a0c10723c */ /* 0x044ff60000081010 */
[----:B------:R-:W-:Y:S11]  /*373a0*/  @!UPT UIADD3 URZ, URZ, URZ, URZ ;  /* 0x0000003f3f3ff290 */ /* 0x000ff6000fffe03f */
[----:B------:R-:W-:Y:S02]  /*373b0*/  @!UPT UIADD3 URZ, URZ, URZ, URZ ;  /* 0x0000003f3f3ff290 */ /* 0x000fe4000fffe03f */
[----:B------:R-:W-:Y:S02]  /*373c0*/  IMAD.MOV.U32 R0, RZ, RZ, R18 ;  /* 0x000000ffff007224 */ /* 0x000fe400078e0012 */
[----:B------:R-:W-:Y:S02]  /*373d0*/  IMAD.MOV.U32 R29, RZ, RZ, R19 ;  /* 0x000000ffff1d7224 */ /* 0x000fe400078e0013 */
[----:B------:R-:W2:Y:S01]  /*373e0*/  LDL.LU.64 R18, [R1+0x1238] ;  /* 0x0012380001127983 */ /* 0x000ea20000300a00 */
[----:B------:R-:W-:Y:S02]  /*373f0*/  IMAD.MOV.U32 R22, RZ, RZ, R2 ;  /* 0x000000ffff167224 */ /* 0x000fe400078e0002 */
[----:B------:R-:W-:Y:S02]  /*37400*/  IMAD.MOV.U32 R3, RZ, RZ, R16 ;  /* 0x000000ffff037224 */ /* 0x000fe400078e0010 */
[----:B------:R-:W-:Y:S01]  /*37410*/  IMAD.MOV.U32 R2, RZ, RZ, R17 ;  /* 0x000000ffff027224 */ /* 0x000fe200078e0011 */
[----:B------:R-:W-:Y:S01]  /*37420*/  STL.64 [R1+0x11c8], R26 ;  /* 0x0011c81a01007387 */ /* 0x000fe20000100a00 */
[----:B----4-:R1:W-:Y:S03]  /*37430*/  STL.64 [R1+0x11c0], R24 ;  /* 0x0011c01801007387 */ /* 0x0103e60000100a00 */
        /* <DEDUP_REMOVED lines=18> */
[C---:B--2---:R-:W-:Y:S11]  /*37560*/  HMMA.1688.F32.TF32 R4, R12.reuse, R18, R4 ;  /* 0x000000120c04723c */ /* 0x044ff60000081004 */
[----:B------:R-:W-:Y:S11]  /*37570*/  @!UPT UIADD3 URZ, URZ, URZ, URZ ;  /* 0x0000003f3f3ff290 */ /* 0x000ff6000fffe03f */
[----:B------:R-:W-:Y:S01]  /*37580*/  @!UPT UIADD3 URZ, URZ, URZ, URZ ;  /* 0x0000003f3f3ff290 */ /* 0x000fe2000fffe03f */
[----:B------:R-:W-:Y:S01]  /*37590*/  STL.64 [R1+0x2e0], R4 ;  /* 0x0002e00401007387 */ /* 0x000fe20000100a00 */
[----:B------:R1:W-:Y:S03]  /*375a0*/  STL.64 [R1+0x2e8], R6 ;  /* 0x0002e80601007387 */ /* 0x0003e60000100a00 */
[----:B-1----:R-:W2:Y:S01]  /*375b0*/  LDL.LU.64 R6, [R1+0x1200] ;  /* 0x0012000001067983 */ /* 0x002ea20000300a00 */
[C---:B---3--:R-:W-:Y:S01]  /*375c0*/  HMMA.1688.F32.TF32 R20, R12.reuse, R22, R24 ;  /* 0x000000160c14723c */ /* 0x048fe20000081018 */
[----:B------:R-:W-:Y:S02]  /*375d0*/  IMAD.MOV.U32 R5, RZ, RZ, R18 ;  /* 0x000000ffff057224 */ /* 0x000fe400078e0012 */
[----:B------:R-:W-:Y:S02]  /*375e0*/  IMAD.MOV.U32 R4, RZ, RZ, R19 ;  /* 0x000000ffff047224 */ /* 0x000fe400078e0013 */
[----:B------:R-:W3:Y:S01]  /*375f0*/  LDL.LU.64 R18, [R1+0x11f8] ;  /* 0x0011f80001127983 */ /* 0x000ee20000300a00 */
[----:B------:R-:W3:Y:S02]  /*37600*/  LDL.LU.64 R16, [R1+0x11f0] ;  /* 0x0011f00001107983 */ /* 0x000ee40000300a00 */
[----:B--2---:R-:W-:Y:S01]  /*37610*/  HMMA.1688.F32.TF32 R8, R12, R6, R8 ;  /* 0x000000060c08723c */ /* 0x004fe20000081008 */
[----:B------:R-:W2:Y:S11]  /*37620*/  LDL.LU R12, [R1+0x110] ;  /* 0x00011000010c7983 */ /* 0x000eb60000300800 */
[----:B------:R-:W-:Y:S03]  /*37630*/  @!UPT UIADD3 URZ, URZ, URZ, URZ ;  /* 0x0000003f3f3ff290 */ /* 0x000fe6000fffe03f */
[----:B------:R-:W-:Y:S02]  /*37640*/  STL.64 [R1+0x2d0], R20 ;  /* 0x0002d01401007387 */ /* 0x000fe40000100a00 */
[----:B------:R1:W-:Y:S06]  /*37650*/  STL.64 [R1+0x2d8], R22 ;  /* 0x0002d81601007387 */ /* 0x0003ec0000100a00 */
[----:B------:R-:W-:Y:S01]  /*37660*/  STL.64 [R1+0x2c0], R8 ;  /* 0x0002c00801007387 */ /* 0x000fe20000100a00 */
[----:B------:R-:W-:Y:S02]  /*37670*/  STL.64 [R1+0x2c8], R10 ;  /* 0x0002c80a01007387 */ /* 0x000fe40000100a00 */
[----:B------:R-:W2:Y:S02]  /*37680*/  LDL.LU R13, [R1+0x114] ;  /* 0x00011400010d7983 */ /* 0x000ea40000300800 */
[----:B------:R-:W4:Y:S01]  /*37690*/  LDL.LU R14, [R1+0x118] ;  /* 0x00011800010e7983 */ /* 0x000f220000300800 */
[----:B------:R-:W4:Y:S04]  /*376a0*/  LDL.LU R15, [R1+0x11c] ;  /* 0x00011c00010f7983 */ /* 0x000f280000300800 */
[----:B----4-:R-:W-:Y:S01]  /*376b0*/  STL.64 [R1+0x1180], R14 ;  /* 0x0011800e01007387 */ /* 0x010fe20000100a00 */
[----:B--2---:R-:W-:Y:S02]  /*376c0*/  STL.64 [R1+0x1178], R12 ;  /* 0x0011780c01007387 */ /* 0x004fe40000100a00 */
[----:B-1----:R-:W3:Y:S02]  /*376d0*/  LDL.LU.64 R22, [R1+0x18] ;  /* 0x0000180001167983 */ /* 0x002ee40000300a00 */
[----:B------:R-:W2:Y:S01]  /*376e0*/  LDL.LU R24, [R1+0x1c0] ;  /* 0x0001c00001187983 */ /* 0x000ea20000300800 */
[----:B------:R-:W2:Y:S01]  /*376f0*/  LDL.LU R25, [R1+0x1c4] ;  /* 0x0001c40001197983 */ /* 0x000ea20000300800 */
[----:B------:R-:W4:Y:S02]  /*37700*/  LDL.LU R26, [R1+0x1c8] ;  /* 0x0001c800011a7983 */ /* 0x000f240000300800 */
[----:B------:R-:W4:Y:S02]  /*37710*/  LDL.LU R27, [R1+0x1cc] ;  /* 0x0001cc00011b7983 */ /* 0x000f240000300800 */
[----:B----4-:R-:W-:Y:S01]  /*37720*/  STL.64 [R1+0x11e8], R26 ;  /* 0x0011e81a01007387 */ /* 0x010fe20000100a00 */
[----:B--2---:R1:W-:Y:S03]  /*37730*/  STL.64 [R1+0x11e0], R24 ;  /* 0x0011e01801007387 */ /* 0x0043e60000100a00 */
[----:B-1----:R-:W3:Y:S01]  /*37740*/  LDL.LU R24, [R1+0x220] ;  /* 0x0002200001187983 */ /* 0x002ee20000300800 */
[----:B------:R-:W3:Y:S02]  /*37750*/  LDL.LU R25, [R1+0x224] ;  /* 0x0002240001197983 */ /* 0x000ee40000300800 */
[----:B------:R-:W3:Y:S02]  /*37760*/  LDL.LU R26, [R1+0x228] ;  /* 0x00022800011a7983 */ /* 0x000ee40000300800 */
[----:B------:R-:W3:Y:S01]  /*37770*/  LDL.LU R27, [R1+0x22c] ;  /* 0x00022c00011b7983 */ /* 0x000ee20000300800 */
[----:B------:R-:W2:Y:S01]  /*37780*/  LDL.LU R8, [R1+0x140] ;  /* 0x0001400001087983 */ /* 0x000ea20000300800 */
[----:B------:R-:W2:Y:S02]  /*37790*/  LDL.LU R9, [R1+0x144] ;  /* 0x0001440001097983 */ /* 0x000ea40000300800 */
[----:B------:R-:W4:Y:S02]  /*377a0*/  LDL.LU R10, [R1+0x148] ;  /* 0x00014800010a7983 */ /* 0x000f240000300800 */
[----:B------:R-:W4:Y:S02]  /*377b0*/  LDL.LU R11, [R1+0x14c] ;  /* 0x00014c00010b7983 */ /* 0x000f240000300800 */
[----:B------:R-:W-:-:S02]  /*377c0*/  IMAD.MOV.U32 R14, RZ, RZ, R5 ;  /* 0x000000ffff0e7224 */ /* 0x000fc400078e0005 */
[----:B------:R-:W-:Y:S01]  /*377d0*/  IMAD.MOV.U32 R15, RZ, RZ, R4 ;  /* 0x000000ffff0f7224 */ /* 0x000fe200078e0004 */
[----:B----4-:R-:W-:Y:S01]  /*377e0*/  STL.64 [R1+0x11b8], R10 ;  /* 0x0011b80a01007387 */ /* 0x010fe20000100a00 */
[----:B--2---:R1:W-:Y:S03]  /*377f0*/  STL.64 [R1+0x11b0], R8 ;  /* 0x0011b00801007387 */ /* 0x0043e60000100a00 */
[----:B-1----:R-:W2:Y:S01]  /*37800*/  LDL.LU R8, [R1+0x1a0] ;  /* 0x0001a00001087983 */ /* 0x002ea20000300800 */
[----:B------:R-:W2:Y:S02]  /*37810*/  LDL.LU R9, [R1+0x1a4] ;  /* 0x0001a40001097983 */ /* 0x000ea40000300800 */
[----:B------:R-:W2:Y:S02]  /*37820*/  LDL.LU R10, [R1+0x1a8] ;  /* 0x0001a800010a7983 */ /* 0x000ea40000300800 */
[----:B------:R-:W2:Y:S01]  /*37830*/  LDL.LU R11, [R1+0x1ac] ;  /* 0x0001ac00010b7983 */ /* 0x000ea20000300800 */
[----:B------:R1:W-:Y:S04]  /*37840*/  STL.64 [R1+0x1190], R14 ;  /* 0x0011900e01007387 */ /* 0x0003e80000100a00 */
[----:B-1----:R-:W4:Y:S04]  /*37850*/  LDL.LU.64 R14, [R1+0x78] ;  /* 0x00007800010e7983 */ /* 0x002f280000300a00 */
[----:B----4-:R1:W-:Y:S04]  /*37860*/  STL.64 [R1+0x11a8], R14 ;  /* 0x0011a80e01007387 */ /* 0x0103e80000100a00 */
[----:B-1----:R-:W4:Y:S01]  /*37870*/  LDL.LU.64 R14, [R1+0x88] ;  /* 0x00008800010e7983 */ /* 0x002f220000300a00 */
[----:B------:R1:W-:Y:S03]  /*37880*/  STL.64 [R1+0x1170], R6 ;  /* 0x0011700601007387 */ /* 0x0003e60000100a00 */
[----:B-1----:R-:W2:Y:S01]  /*37890*/  LDL.LU.64 R6, [R1+0x28] ;  /* 0x0000280001067983 */ /* 0x002ea20000300a00 */
[----:B---3--:R-:W-:Y:S03]  /*378a0*/  HMMA.1688.F32.TF32 R24, R16, R22, R24 ;  /* 0x000000161018723c */ /* 0x008fe60000081018 */
[----:B--2---:R1:W-:Y:S01]  /*378b0*/  STL.64 [R1+0x1188], R6 ;  /* 0x0011880601007387 */ /* 0x0043e20000100a00 */
[----:B------:R-:W2:Y:S02]  /*378c0*/  LDL.LU R4, [R1+0x120] ;  /* 0x0001200001047983 */ /* 0x000ea40000300800 */
[----:B------:R-:W2:Y:S01]  /*378d0*/  LDL.LU R5, [R1+0x124] ;  /* 0x0001240001057983 */ /* 0x000ea20000300800 */
[----:B-1----:R-:W3:Y:S01]  /*378e0*/  LDL.LU R6, [R1+0x128] ;  /* 0x0001280001067983 */ /* 0x002ee20000300800 */
[----:B------:R-:W3:Y:S02]  /*378f0*/  LDL.LU R7, [R1+0x12c] ;  /* 0x00012c0001077983 */ /* 0x000ee40000300800 */
[----:B------:R-:W-:-:S02]  /*37900*/  IMAD.MOV.U32 R13, RZ, RZ, R22 ;  /* 0x000000ffff0d7224 */ /* 0x000fc400078e0016 */
[----:B------:R-:W-:Y:S01]  /*37910*/  IMAD.MOV.U32 R12, RZ, RZ, R23 ;  /* 0x000000ffff0c7224 */ /* 0x000fe200078e0017 */
[----:B---3--:R-:W-:Y:S01]  /*37920*/  STL.64 [R1+0x11a0], R6 ;  /* 0x0011a00601007387 */ /* 0x008fe20000100a00 */
[----:B--2---:R1:W-:Y:S03]  /*37930*/  STL.64 [R1+0x1198], R4 ;  /* 0x0011980401007387 */ /* 0x0043e60000100a00 */
[----:B-1----:R-:W2:Y:S01]  /*37940*/  LDL.LU R4, [R1+0x130] ;  /* 0x0001300001047983 */ /* 0x002ea20000300800 */
[----:B------:R-:W2:Y:S02]  /*37950*/  LDL.LU R5, [R1+0x134] ;  /* 0x0001340001057983 */ /* 0x000ea40000300800 */
[----:B------:R-:W2:Y:S02]  /*37960*/  LDL.LU R6, [R1+0x138] ;  /* 0x0001380001067983 */ /* 0x000ea40000300800 */
[----:B------:R-:W2:Y:S01]  /*37970*/  LDL.LU R7, [R1+0x13c] ;  /* 0x00013c0001077983 */ /* 0x000ea20000300800 */
[----:B------:R-:W-:Y:S01]  /*37980*/  STL.64 [R1+0xc0], R24 ;  /* 0x0000c01801007387 */ /* 0x000fe20000100a00 */
[----:B------:R1:W-:Y:S03]  /*37990*/  STL.64 [R1+0xc8], R26 ;  /* 0x0000c81a01007387 */ /* 0x0003e60000100a00 */
[----:B-1----:R-:W3:Y:S01]  /*379a0*/  LDL.LU.64 R26, [R1+0x11e8] ;  /* 0x0011e800011a7983 */ /* 0x002ee20000300a00 */
[----:B------:R-:W3:Y:S02]  /*379b0*/  LDL.LU.64 R24, [R1+0x11e0] ;  /* 0x0011e00001187983 */ /* 0x000ee40000300a00 */
[----:B------:R-:W3:Y:S02]  /*379c0*/  LDL.LU.64 R22, [R1+0x11d8] ;  /* 0x0011d80001167983 */ /* 0x000ee40000300a00 */
[----:B------:R-:W2:Y:S01]  /*379d0*/  LDL.LU.64 R20, [R1+0x11d0] ;  /* 0x0011d00001147983 */ /* 0x000ea20000300a00 */
[----:B---3--:R-:W-:Y:S11]  /*379e0*/  HMMA.1688.F32.TF32 R24, R16, R22, R24 ;  /* 0x000000161018723c */ /* 0x008ff60000081018 */
[----:B------:R-:W-:Y:S11]  /*379f0*/  @!UPT UIADD3 URZ, URZ, URZ, URZ ;  /* 0x0000003f3f3ff290 */ /* 0x000ff6000fffe03f */
[----:B------:R-:W-:Y:S01]  /*37a00*/  @!UPT UIADD3 URZ, URZ, URZ, URZ ;  /* 0x0000003f3f3ff290 */ /* 0x000fe2000fffe03f */
[----:B------:R-:W-:Y:S01]  /*37a10*/  STL.64 [R1+0xb0], R24 ;  /* 0x0000b01801007387 */ /* 0x000fe20000100a00 */
[----:B------:R1:W-:Y:S03]  /*37a20*/  STL.64 [R1+0xb8], R26 ;  /* 0x0000b81a01007387 */ /* 0x0003e60000100a00 */
[----:B-1----:R-:W3:Y:S01]  /*37a30*/  LDL.LU.64 R26, [R1+0x11c8] ;  /* 0x0011c800011a7983 */ /* 0x002ee20000300a00 */
[----:B------:R-:W4:Y:S02]  /*37a40*/  LDL.LU.64 R24, [R1+0x11c0] ;  /* 0x0011c00001187983 */ /* 0x000f240000300a00 */
[----:B------:R1:W-:Y:S02]  /*37a50*/  STL.64 [R1+0x1140], R22 ;  /* 0x0011401601007387 */ /* 0x0003e40000100a00 */
[----:B--2---:R2:W-:Y:S02]  /*37a60*/  STL.64 [R1+0x1138], R20 ;  /* 0x0011381401007387 */ /* 0x0045e40000100a00 */
[----:B-1----:R-:W-:-:S02]  /*37a70*/  IMAD.MOV.U32 R22, RZ, RZ, R13 ;  /* 0x000000ffff167224 */ /* 0x002fc400078e000d */
[----:B------:R-:W-:-:S05]  /*37a80*/  IMAD.MOV.U32 R23, RZ, RZ, R12 ;  /* 0x000000ffff177224 */ /* 0x000fca00078e000c */
[----:B------:R4:W-:Y:S01]  /*37a90*/  STL.64 [R1+0x1168], R22 ;  /* 0x0011681601007387 */ /* 0x0009e20000100a00 */
[----:B--2---:R-:W2:Y:S02]  /*37aa0*/  LDL.LU R20, [R1+0x30] ;  /* 0x0000300001147983 */ /* 0x004ea40000300800 */
[----:B------:R-:W2:Y:S01]  /*37ab0*/  LDL.LU R21, [R1+0x34] ;  /* 0x0000340001157983 */ /* 0x000ea20000300800 */
[C---:B---3--:R-:W-:Y:S01]  /*37ac0*/  HMMA.1688.F32.TF32 R8, R16.reuse, R26, R8 ;  /* 0x0000001a1008723c */ /* 0x048fe20000081008 */
[----:B----4-:R-:W-:Y:S02]  /*37ad0*/  IMAD.MOV.U32 R23, RZ, RZ, R24 ;  /* 0x000000ffff177224 */ /* 0x010fe400078e0018 */
[----:B------:R-:W-:Y:S11]  /*37ae0*/  IMAD.MOV.U32 R22, RZ, RZ, R25 ;  /* 0x000000ffff167224 */ /* 0x000ff600078e0019 */
[----:B------:R-:W-:Y:S09]  /*37af0*/  @!UPT UIADD3 URZ, URZ, URZ, URZ ;  /* 0x0000003f3f3ff290 */ /* 0x000ff2000fffe03f */
[----:B------:R-:W-:Y:S01]  /*37b00*/  STL.64 [R1+0xa0], R8 ;  /* 0x0000a00801007387 */ /* 0x000fe20000100a00 */
[----:B------:R1:W-:Y:S03]  /*37b10*/  STL.64 [R1+0xa8], R10 ;  /* 0x0000a80a01007387 */ /* 0x0003e60000100a00 */
[----:B-1----:R-:W3:Y:S01]  /*37b20*/  LDL.LU.64 R10, [R1+0x11b8] ;  /* 0x0011b800010a7983 */ /* 0x002ee20000300a00 */
[----:B------:R-:W3:Y:S02]  /*37b30*/  LDL.LU.64 R8, [R1+0x11b0] ;  /* 0x0011b00001087983 */ /* 0x000ee40000300a00 */
[----:B------:R1:W-:Y:S02]  /*37b40*/  STL.64 [R1+0x1130], R26 ;  /* 0x0011301a01007387 */ /* 0x0003e40000100a00 */
[----:B------:R-:W4:Y:S01]  /*37b50*/  LDL.LU R24, [R1+0x350] ;  /* 0x0003500001187983 */ /* 0x000f220000300800 */
[----:B------:R-:W4:Y:S04]  /*37b60*/  LDL.LU R25, [R1+0x354] ;  /* 0x0003540001197983 */ /* 0x000f280000300800 */
[----:B-1----:R-:W2:Y:S01]  /*37b70*/  LDL.LU R26, [R1+0x358] ;  /* 0x00035800011a7983 */ /* 0x002ea20000300800 */
[----:B------:R-:W2:Y:S01]  /*37b80*/  LDL.LU R27, [R1+0x35c] ;  /* 0x00035c00011b7983 */ /* 0x000ea20000300800 */
[C---:B---3--:R-:W-:Y:S02]  /*37b90*/  HMMA.1688.F32.TF32 R8, R16.reuse, R14, R8 ;  /* 0x0000000e1008723c */ /* 0x048fe40000081008 */
[----:B--2---:R-:W-:Y:S01]  /*37ba0*/  STL.64 [R1+0x1150], R26 ;  /* 0x0011501a01007387 */ /* 0x004fe20000100a00 */
[----:B----4-:R1:W-:Y:S03]  /*37bb0*/  STL.64 [R1+0x1148], R24 ;  /* 0x0011481801007387 */ /* 0x0103e60000100a00 */
[----:B-1----:R-:W2:Y:S01]  /*37bc0*/  LDL.LU R24, [R1+0x360] ;  /* 0x0003600001187983 */ /* 0x002ea20000300800 */
[----:B------:R-:W2:Y:S02]  /*37bd0*/  LDL.LU R25, [R1+0x364] ;  /* 0x0003640001197983 */ /* 0x000ea40000300800 */
[----:B------:R-:W2:Y:S02]  /*37be0*/  LDL.LU R26, [R1+0x368] ;  /* 0x00036800011a7983 */ /* 0x000ea40000300800 */
[----:B------:R-:W2:Y:S11]  /*37bf0*/  LDL.LU R27, [R1+0x36c] ;  /* 0x00036c00011b7983 */ /* 0x000eb60000300800 */
[----:B------:R-:W-:Y:S01]  /*37c00*/  @!UPT UIADD3 URZ, URZ, URZ, URZ ;  /* 0x0000003f3f3ff290 */ /* 0x000fe2000fffe03f */
[----:B------:R1:W-:Y:S01]  /*37c10*/  STL.64 [R1+0x2a0], R8 ;  /* 0x0002a00801007387 */ /* 0x0003e20000100a00 */
[----:B------:R3:W-:Y:S02]  /*37c20*/  STL.64 [R1+0x2a8], R10 ;  /* 0x0002a80a01007387 */ /* 0x0007e40000100a00 */
[----:B-1----:R-:W-:Y:S02]  /*37c30*/  IMAD.MOV.U32 R9, RZ, RZ, R14 ;  /* 0x000000ffff097224 */ /* 0x002fe400078e000e */
[----:B------:R-:W-:Y:S02]  /*37c40*/  IMAD.MOV.U32 R8, RZ, RZ, R15 ;  /* 0x000000ffff087224 */ /* 0x000fe400078e000f */
[----:B------:R-:W4:Y:S02]  /*37c50*/  LDL.LU.64 R14, [R1+0x11a8] ;  /* 0x0011a800010e7983 */ /* 0x000f240000300a00 */
[----:B----4-:R-:W-:Y:S01]  /*37c60*/  HMMA.1688.F32.TF32 R4, R16, R14, R4 ;  /* 0x0000000e1004723c */ /* 0x010fe20000081004 */
[----:B---3--:R-:W-:-:S02]  /*37c70*/  IMAD.MOV.U32 R11, RZ, RZ, R14 ;  /* 0x000000ffff0b7224 */ /* 0x008fc400078e000e */
[----:B------:R-:W-:Y:S11]  /*37c80*/  IMAD.MOV.U32 R10, RZ, RZ, R15 ;  /* 0x000000ffff0a7224 */ /* 0x000ff600078e000f */
[----:B------:R-:W-:Y:S09]  /*37c90*/  @!UPT UIADD3 URZ, URZ, URZ, URZ ;  /* 0x0000003f3f3ff290 */ /* 0x000ff2000fffe03f */
[----:B------:R-:W-:Y:S01]  /*37ca0*/  STL.64 [R1+0x290], R4 ;  /* 0x0002900401007387 */ /* 0x000fe20000100a00 */
[----:B------:R1:W-:Y:S03]  /*37cb0*/  STL.64 [R1+0x298], R6 ;  /* 0x0002980601007387 */ /* 0x0003e60000100a00 */
[----:B-1----:R-:W3:Y:S01]  /*37cc0*/  LDL.LU.64 R6, [R1+0x11a0] ;  /* 0x0011a00001067983 */ /* 0x002ee20000300a00 */
[----:B------:R-:W3:Y:S02]  /*37cd0*/  LDL.LU.64 R4, [R1+0x1198] ;  /* 0x0011980001047983 */ /* 0x000ee40000300a00 */
[----:B------:R-:W3:Y:S02]  /*37ce0*/  LDL.LU.64 R14, [R1+0x1190] ;  /* 0x00119000010e7983 */ /* 0x000ee40000300a00 */
[C---:B---3--:R-:W-:Y:S01]  /*37cf0*/  HMMA.1688.F32.TF32 R12, R16.reuse, R14, R4 ;  /* 0x0000000e100c723c */ /* 0x048fe20000081004 */
[----:B------:R-:W3:Y:S11]  /*37d00*/  LDL.LU.64 R6, [R1+0x1188] ;  /* 0x0011880001067983 */ /* 0x000ef60000300a00 */
[----:B------:R-:W-:Y:S11]  /*37d10*/  @!UPT UIADD3 URZ, URZ, URZ, URZ ;  /* 0x0000003f3f3ff290 */ /* 0x000ff6000fffe03f */
[----:B------:R-:W-:Y:S01]  /*37d20*/  STL.64 [R1+0x280], R12 ;  /* 0x0002800c01007387 */ /* 0x000fe20000100a00 */
[----:B------:R1:W-:Y:S03]  /*37d30*/  STL.64 [R1+0x288], R14 ;  /* 0x0002880e01007387 */ /* 0x0003e60000100a00 */
[----:B-1----:R-:W3:Y:S01]  /*37d40*/  LDL.LU.64 R14, [R1+0x1180] ;  /* 0x00118000010e7983 */ /* 0x002ee20000300a00 */
[----:B------:R-:W3:Y:S02]  /*37d50*/  LDL.LU.64 R12, [R1+0x1178] ;  /* 0x00117800010c7983 */ /* 0x000ee40000300a00 */
[C---:B---3--:R-:W-:Y:S11]  /*37d60*/  HMMA.1688.F32.TF32 R12, R16.reuse, R6, R12 ;  /* 0x00000006100c723c */ /* 0x048ff6000008100c */
[----:B------:R-:W-:Y:S11]  /*37d70*/  @!UPT UIADD3 URZ, URZ, URZ, URZ ;  /* 0x0000003f3f3ff290 */ /* 0x000ff6000fffe03f */
[----:B------:R-:W-:Y:S01]  /*37d80*/  @!UPT UIADD3 URZ, URZ, URZ, URZ ;  /* 0x0000003f3f3ff290 */ /* 0x000fe2000fffe03f */
[----:B------:R1:W-:Y:S01]  /*37d90*/  STL.64 [R1+0x270], R12 ;  /* 0x0002700c01007387 */ /* 0x0003e20000100a00 */
[----:B------:R3:W-:Y:S02]  /*37da0*/  STL.64 [R1+0x278], R14 ;  /* 0x0002780e01007387 */ /* 0x0007e40000100a00 */
[----:B-1----:R-:W-:Y:S02]  /*37db0*/  IMAD.MOV.U32 R13, RZ, RZ, R6 ;  /* 0x000000ffff0d7224 */ /* 0x002fe400078e0006 */
[----:B------:R-:W-:Y:S02]  /*37dc0*/  IMAD.MOV.U32 R12, RZ, RZ, R7 ;  /* 0x000000ffff0c7224 */ /* 0x000fe400078e0007 */
[----:B------:R-:W4:Y:S02]  /*37dd0*/  LDL.LU.64 R6, [R1+0x1170] ;  /* 0x0011700001067983 */ /* 0x000f240000300a00 */
[----:B----4-:R-:W-:Y:S02]  /*37de0*/  HMMA.1688.F32.TF32 R16, R16, R6, R20 ;  /* 0x000000061010723c */ /* 0x010fe40000081014 */
[----:B------:R-:W2:Y:S01]  /*37df0*/  LDL.LU.64 R22, [R1+0x1168] ;  /* 0x0011680001167983 */ /* 0x000ea20000300a00 */
[----:B---3--:R-:W-:-:S02]  /*37e00*/  IMAD.MOV.U32 R15, RZ, RZ, R6 ;  /* 0x000000ffff0f7224 */ /* 0x008fc400078e0006 */
[----:B------:R-:W-:Y:S11]  /*37e10*/  IMAD.MOV.U32 R14, RZ, RZ, R7 ;  /* 0x000000ffff0e7224 */ /* 0x000ff600078e0007 */
[----:B------:R-:W-:Y:S07]  /*37e20*/  @!UPT UIADD3 URZ, URZ, URZ, URZ ;  /* 0x0000003f3f3ff290 */ /* 0x000fee000fffe03f */
[----:B------:R1:W-:Y:S01]  /*37e30*/  STL.64 [R1+0x260], R16 ;  /* 0x0002601001007387 */ /* 0x0003e20000100a00 */
[----:B------:R3:W-:Y:S02]  /*37e40*/  STL.64 [R1+0x268], R18 ;  /* 0x0002681201007387 */ /* 0x0007e40000100a00 */
[----:B------:R-:W2:Y:S02]  /*37e50*/  LDL.LU.64 R6, [R1+0x1160] ;  /* 0x0011600001067983 */ /* 0x000ea40000300a00 */
[----:B------:R-:W2:Y:S01]  /*37e60*/  LDL.LU.64 R4, [R1+0x1158] ;  /* 0x0011580001047983 */ /* 0x000ea20000300a00 */
[----:B-1----:R-:W4:Y:S01]  /*37e70*/  LDL.LU R16, [R1+0x1f0] ;  /* 0x0001f00001107983 */ /* 0x002f220000300800 */
[----:B------:R-:W4:Y:S02]  /*37e80*/  LDL.LU R17, [R1+0x1f4] ;  /* 0x0001f40001117983 */ /* 0x000f240000300800 */
[----:B---3--:R-:W4:Y:S02]  /*37e90*/  LDL.LU R18, [R1+0x1f8] ;  /* 0x0001f80001127983 */ /* 0x008f240000300800 */
[----:B------:R-:W4:Y:S01]  /*37ea0*/  LDL.LU R19, [R1+0x1fc] ;  /* 0x0001fc0001137983 */ /* 0x000f220000300800 */
[C---:B--2---:R-:W-:Y:S01]  /*37eb0*/  HMMA.1688.F32.TF32 R20, R4.reuse, R22, R24 ;  /* 0x000000160414723c */ /* 0x044fe20000081018 */
[----:B------:R-:W2:Y:S01]  /*37ec0*/  LDL.LU.64 R26, [R1+0x1150] ;  /* 0x00115000011a7983 */ /* 0x000ea20000300a00 */
[----:B------:R-:W2:Y:S11]  /*37ed0*/  LDL.LU.64 R24, [R1+0x1148] ;  /* 0x0011480001187983 */ /* 0x000eb60000300a00 */
[----:B------:R-:W-:Y:S10]  /*37ee0*/  @!UPT UIADD3 URZ, URZ, URZ, URZ ;  /* 0x0000003f3f3ff290 */ /* 0x000ff4000fffe03f */
[----:B------:R-:W-:Y:S01]  /*37ef0*/  STL.64 [R1+0x90], R20 ;  /* 0x0000901401007387 */ /* 0x000fe20000100a00 */
[----:B------:R1:W-:Y:S03]  /*37f00*/  STL.64 [R1+0x98], R22 ;  /* 0x0000981601007387 */ /* 0x0003e60000100a00 */
[----:B-1----:R-:W2:Y:S01]  /*37f10*/  LDL.LU.64 R22, [R1+0x1140] ;  /* 0x0011400001167983 */ /* 0x002ea20000300a00 */
[----:B------:R-:W3:Y:S01]  /*37f20*/  LDL.LU.64 R20, [R1+0x1138] ;  /* 0x0011380001147983 */ /* 0x000ee20000300a00 */
[C---:B--2---:R-:W-:Y:S11]  /*37f30*/  HMMA.1688.F32.TF32 R24, R4.reuse, R22, R24 ;  /* 0x000000160418723c */ /* 0x044ff60000081018 */
[----:B------:R-:W-:Y:S11]  /*37f40*/  @!UPT UIADD3 URZ, URZ, URZ, URZ ;  /* 0x0000003f3f3ff290 */ /* 0x000ff6000fffe03f */
[----:B------:R-:W-:Y:S01]  /*37f50*/  @!UPT UIADD3 URZ, URZ, URZ, URZ ;  /* 0x0000003f3f3ff290 */ /* 0x000fe2000fffe03f */
[----:B------:R-:W-:Y:S01]  /*37f60*/  STL.64 [R1+0x10], R24 ;  /* 0x0000101801007387 */ /* 0x000fe20000100a00 */
[----:B------:R1:W-:Y:S03]  /*37f70*/  STL.64 [R1+0x18], R26 ;  /* 0x0000181a01007387 */ /* 0x0003e60000100a00 */
[----:B-1----:R-:W4:Y:S01]  /*37f80*/  LDL.LU.64 R26, [R1+0x1130] ;  /* 0x00113000011a7983 */ /* 0x002f220000300a00 */
[----:B------:R-:W-:Y:S02]  /*37f90*/  STL.64 [R1+0x1100], R6 ;  /* 0x0011000601007387 */ /* 0x000fe40000100a00 */
[----:B------:R-:W-:Y:S01]  /*37fa0*/  STL.64 [R1+0x10f8], R4 ;  /* 0x0010f80401007387 */ /* 0x000fe20000100a00 */
[----:B----4-:R-:W-:Y:S11]  /*37fb0*/  HMMA.1688.F32.TF32 R24, R4, R26, R16 ;  /* 0x0000001a0418723c */ /* 0x010ff60000081010 */
[----:B------:R-:W-:Y:S11]  /*37fc0*/  @!UPT UIADD3 URZ, URZ, URZ, URZ ;  /* 0x0000003f3f3ff290 */ /* 0x000ff6000fffe03f */
[----:B------:R-:W-:Y:S01]  /*37fd0*/  @!UPT UIADD3 URZ, URZ, URZ, URZ ;  /* 0x0000003f3f3ff290 */ /* 0x000fe2000fffe03f */
[----:B------:R-:W-:Y:S01]  /*37fe0*/  STL.64 [R1+0xff8], R26 ;  /* 0x000ff81a01007387 */ /* 0x000fe20000100a00 */
[----:B------:R1:W-:Y:S02]  /*37ff0*/  STL.64 [R1+0xff0], R24 ;  /* 0x000ff01801007387 */ /* 0x0003e40000100a00 */
[----:B-1----:R-:W-:Y:S02]  /*38000*/  IMAD.MOV.U32 R24, RZ, RZ, R3 ;  /* 0x000000ffff187224 */ /* 0x002fe400078e0003 */
[----:B------:R-:W-:Y:S01]  /*38010*/  IMAD.MOV.U32 R25, RZ, RZ, R2 ;  /* 0x000000ffff197224 */ /* 0x000fe200078e0002 */
[----:B------:R-:W2:Y:S01]  /*38020*/  LDL.LU R3, [R1+0x1128] ;  /* 0x0011280001037983 */ /* 0x000ea20000300800 */
[----:B------:R-:W4:Y:S02]  /*38030*/  LDL.LU R2, [R1+0x1124] ;  /* 0x0011240001027983 */ /* 0x000f240000300800 */
[----:B------:R-:W-:Y:S02]  /*38040*/  IMAD.MOV.U32 R26, RZ, RZ, R0 ;  /* 0x000000ffff1a7224 */ /* 0x000fe400078e0000 */
[----:B------:R-:W2:Y:S01]  /*38050*/  LDL.LU R0, [R1+0x1120] ;  /* 0x0011200001007983 */ /* 0x000ea20000300800 */
[----:B------:R-:W-:-:S02]  /*38060*/  IMAD.MOV.U32 R27, RZ, RZ, R29 ;  /* 0x000000ffff1b7224 */ /* 0x000fc400078e001d */
[----:B------:R-:W2:Y:S03]  /*38070*/  LDL.LU R29, [R1+0x111c] ;  /* 0x00111c00011d7983 */ /* 0x000ea60000300800 */
[----:B------:R3:W-:Y:S02]  /*38080*/  STL.64 [R1+0x1008], R26 ;  /* 0x0010081a01007387 */ /* 0x0007e40000100a00 */
[----:B---3--:R-:W-:Y:S02]  /*38090*/  IMAD.MOV.U32 R26, RZ, RZ, R21 ;  /* 0x000000ffff1a7224 */ /* 0x008fe400078e0015 */
[----:B------:R-:W-:Y:S01]  /*380a0*/  IMAD.MOV.U32 R27, RZ, RZ, R20 ;  /* 0x000000ffff1b7224 */ /* 0x000fe200078e0014 */
[----:B------:R1:W-:Y:S02]  /*380b0*/  STL.64 [R1+0x1000], R24 ;  /* 0x0010001801007387 */ /* 0x0003e40000100a00 */
[----:B-1----:R-:W-:-:S02]  /*380c0*/  IMAD.MOV.U32 R24, RZ, RZ, R28 ;  /* 0x000000ffff187224 */ /* 0x002fc400078e001c */
[----:B------:R-:W4:Y:S04]  /*380d0*/  LDL.LU R28, [R1+0x1118] ;  /* 0x00111800011c7983 */ /* 0x000f280000300800 */
[----:B----4-:R-:W-:Y:S04]  /*380e0*/  LDS R23, [R2+0x8e800] ;  /* 0x08e8000002177984 */ /* 0x010fe80000000800 */
[----:B--2---:R-:W1:Y:S04]  /*380f0*/  LDS R22, [R0+0x8e800] ;  /* 0x08e8000000167984 */ /* 0x004e680000000800 */
[----:B------:R-:W-:Y:S04]  /*38100*/  LDS R20, [R0+0x8e000] ;  /* 0x08e0000000147984 */ /* 0x000fe80000000800 */
[----:B------:R-:W2:Y:S04]  /*38110*/  LDS R21, [R2+0x8e000] ;  /* 0x08e0000002157984 */ /* 0x000ea80000000800 */
[----:B------:R-:W-:Y:S04]  /*38120*/  LDS R18, [R0+0x8e880] ;  /* 0x08e8800000127984 */ /* 0x000fe80000000800 */
[----:B------:R-:W4:Y:S04]  /*38130*/  LDS R19, [R2+0x8e880] ;  /* 0x08e8800002137984 */ /* 0x000f280000000800 */
[----:B------:R-:W-:Y:S04]  /*38140*/  LDS R16, [R0+0x8e080] ;  /* 0x08e0800000107984 */ /* 0x000fe80000000800 */
[----:B------:R-:W4:Y:S01]  /*38150*/  LDS R17, [R2+0x8e080] ;  /* 0x08e0800002117984 */ /* 0x000f220000000800 */
[----:B------:R-:W-:-:S02]  /*38160*/  IMAD.MOV.U32 R25, RZ, RZ, R3 ;  /* 0x000000ffff197224 */ /* 0x000fc400078e0003 */
[----:B------:R-:W3:Y:S02]  /*38170*/  LDL.LU R3, [R1+0x1114] ;  /* 0x0011140001037983 */ /* 0x000ee40000300800 */
[----:B------:R-:W-:Y:S01]  /*38180*/  STL.64 [R1+0x1018], R26 ;  /* 0x0010181a01007387 */ /* 0x000fe20000100a00 */
[----:B------:R-:W-:Y:S04]  /*38190*/  STL.64 [R1+0x1010], R24 ;  /* 0x0010101801007387 */ /* 0x000fe80000100a00 */
[----:B-1----:R1:W-:Y:S01]  /*381a0*/  STL.64 [R1+0x10a8], R22 ;  /* 0x0010a81601007387 */ /* 0x0023e20000100a00 */
[----:B--2---:R-:W-:Y:S03]  /*381b0*/  STL.64 [R1+0x10a0], R20 ;  /* 0x0010a01401007387 */ /* 0x004fe60000100a00 */
[----:B----4-:R2:W-:Y:S01]  /*381c0*/  STL.64 [R1+0x1098], R18 ;  /* 0x0010981201007387 */ /* 0x0105e20000100a00 */
[----:B------:R4:W-:Y:S02]  /*381d0*/  STL.64 [R1+0x1090], R16 ;  /* 0x0010901001007387 */ /* 0x0009e40000100a00 */
[----:B-1----:R-:W-:-:S02]  /*381e0*/  IMAD.MOV.U32 R22, RZ, RZ, R13 ;  /* 0x000000ffff167224 */ /* 0x002fc400078e000d */
[----:B------:R-:W-:Y:S01]  /*381f0*/  IMAD.MOV.U32 R23, RZ, RZ, R12 ;  /* 0x000000ffff177224 */ /* 0x000fe200078e000c */
[----:B------:R-:W-:Y:S04]  /*38200*/  LDS R13, [R2+0x8e100] ;  /* 0x08e10000020d7984 */ /* 0x000fe80000000800 */
[----:B------:R-:W-:Y:S01]  /*38210*/  LDS R12, [R0+0x8e100] ;  /* 0x08e10000000c7984 */ /* 0x000fe20000000800 */
[----:B--2---:R-:W-:Y:S02]  /*38220*/  IMAD.MOV.U32 R18, RZ, RZ, R15 ;  /* 0x000000ffff127224 */ /* 0x004fe400078e000f */
[----:B------:R-:W-:Y:S02]  /*38230*/  IMAD.MOV.U32 R19, RZ, RZ, R14 ;  /* 0x000000ffff137224 */ /* 0x000fe400078e000e */
[----:B------:R-:W-:Y:S01]  /*38240*/  LDS R15, [R2+0x8e900] ;  /* 0x08e90000020f7984 */ /* 0x000fe20000000800 */
[----:B------:R-:W1:Y:S04]  /*38250*/  LDS R14, [R0+0x8e900] ;  /* 0x08e90000000e7984 */ /* 0x000e680000000800 */
[----:B------:R2:W-:Y:S01]  /*38260*/  STL.64 [R1+0x10b0], R18 ;  /* 0x0010b01201007387 */ /* 0x0005e20000100a00 */
[----:B------:R-:W-:Y:S02]  /*38270*/  STL.64 [R1+0x10b8], R22 ;  /* 0x0010b81601007387 */ /* 0x000fe40000100a00 */
[----:B----4-:R-:W4:Y:S02]  /*38280*/  LDL.LU R16, [R1+0x210] ;  /* 0x0002100001107983 */ /* 0x010f240000300800 */
[----:B------:R-:W4:Y:S01]  /*38290*/  LDL.LU R17, [R1+0x214] ;  /* 0x0002140001117983 */ /* 0x000f220000300800 */
[----:B--2---:R-:W2:Y:S01]  /*382a0*/  LDL.LU R18, [R1+0x218] ;  /* 0x0002180001127983 */ /* 0x004ea20000300800 */
[----:B------:R-:W2:Y:S03]  /*382b0*/  LDL.LU R19, [R1+0x21c] ;  /* 0x00021c0001137983 */ /* 0x000ea60000300800 */
[----:B--2---:R-:W-:Y:S01]  /*382c0*/  STL.64 [R1+0x10c8], R18 ;  /* 0x0010c81201007387 */ /* 0x004fe20000100a00 */
[----:B----4-:R-:W-:Y:S02]  /*382d0*/  STL.64 [R1+0x10c0], R16 ;  /* 0x0010c01001007387 */ /* 0x010fe40000100a00 */
[----:B-1----:R-:W-:Y:S02]  /*382e0*/  STL.64 [R1+0x1088], R14 ;  /* 0x0010880e01007387 */ /* 0x002fe40000100a00 */
[----:B------:R1:W-:Y:S02]  /*382f0*/  STL.64 [R1+0x1080], R12 ;  /* 0x0010800c01007387 */ /* 0x0003e40000100a00 */
[----:B-1----:R-:W2:Y:S01]  /*38300*/  LDL.LU R12, [R1+0x1e0] ;  /* 0x0001e000010c7983 */ /* 0x002ea20000300800 */
[----:B------:R-:W-:-:S02]  /*38310*/  IMAD.MOV.U32 R14, RZ, RZ, R28 ;  /* 0x000000ffff0e7224 */ /* 0x000fc400078e001c */
[----:B------:R-:W-:Y:S02]  /*38320*/  IMAD.MOV.U32 R15, RZ, RZ, R29 ;  /* 0x000000ffff0f7224 */ /* 0x000fe400078e001d */
[----:B---3--:R-:W-:Y:S02]  /*38330*/  IMAD.MOV.U32 R13, RZ, RZ, R3 ;  /* 0x000000ffff0d7224 */ /* 0x008fe400078e0003 */
[----:B------:R-:W-:Y:S01]  /*38340*/  IMAD.MOV.U32 R18, RZ, RZ, R11 ;  /* 0x000000ffff127224 */ /* 0x000fe200078e000b */
[----:B------:R-:W3:Y:S01]  /*38350*/  LDL.LU R3, [R1+0x1110] ;  /* 0x0011100001037983 */ /* 0x000ee20000300800 */
[----:B------:R-:W-:Y:S02]  /*38360*/  IMAD.MOV.U32 R19, RZ, RZ, R10 ;  /* 0x000000ffff137224 */ /* 0x000fe400078e000a */
[----:B------:R-:W4:Y:S02]  /*38370*/  LDL.LU R28, [R1+0x110c] ;  /* 0x00110c00011c7983 */ /* 0x000f240000300800 */
[----:B------:R-:W3:Y:S01]  /*38380*/  LDL.LU R29, [R1+0x1108] ;  /* 0x00110800011d7983 */ /* 0x000ee20000300800 */
[----:B------:R-:W-:Y:S04]  /*38390*/  STL.64 [R1+0x10d8], R14 ;  /* 0x0010d80e01007387 */ /* 0x000fe80000100a00 */
[----:B------:R-:W-:Y:S04]  /*383a0*/  LDS R10, [R0+0x8e980] ;  /* 0x08e98000000a7984 */ /* 0x000fe80000000800 */
[----:B------:R-:W1:Y:S04]  /*383b0*/  LDS R11, [R2+0x8e980] ;  /* 0x08e98000020b7984 */ /* 0x000e680000000800 */
[----:B--2---:R2:W-:Y:S01]  /*383c0*/  STL.64 [R1+0x10d0], R12 ;  /* 0x0010d00c01007387 */ /* 0x0045e20000100a00 */
[----:B------:R1:W-:Y:S03]  /*383d0*/  STL.64 [R1+0x10e0], R18 ;  /* 0x0010e01201007387 */ /* 0x0003e60000100a00 */
[----:B--2---:R-:W2:Y:S01]  /*383e0*/  LDL.LU R12, [R1+0x240] ;  /* 0x00024000010c7983 */ /* 0x004ea20000300800 */
[----:B------:R-:W2:Y:S02]  /*383f0*/  LDL.LU R13, [R1+0x244] ;  /* 0x00024400010d7983 */ /* 0x000ea40000300800 */
[----:B------:R-:W2:Y:S02]  /*38400*/  LDL.LU R14, [R1+0x248] ;  /* 0x00024800010e7983 */ /* 0x000ea40000300800 */
[----:B------:R-:W2:Y:S02]  /*38410*/  LDL.LU R15, [R1+0x24c] ;  /* 0x00024c00010f7983 */ /* 0x000ea40000300800 */
[----:B-1----:R-:W-:-:S02]  /*38420*/  IMAD.MOV.U32 R18, RZ, RZ, R9 ;  /* 0x000000ffff127224 */ /* 0x002fc400078e0009 */
[----:B------:R-:W-:Y:S01]  /*38430*/  IMAD.MOV.U32 R19, RZ, RZ, R8 ;  /* 0x000000ffff137224 */ /* 0x000fe200078e0008 */
[----:B------:R-:W-:Y:S04]  /*38440*/  LDS R9, [R2+0x8e180] ;  /* 0x08e1800002097984 */ /* 0x000fe80000000800 */
[----:B------:R-:W1:Y:S04]  /*38450*/  LDS R8, [R0+0x8e180] ;  /* 0x08e1800000087984 */ /* 0x000e680000000800 */
[----:B--2---:R-:W-:Y:S01]  /*38460*/  STL.64 [R1+0x10f0], R14 ;  /* 0x0010f00e01007387 */ /* 0x004fe20000100a00 */
[----:B------:R2:W-:Y:S03]  /*38470*/  STL.64 [R1+0x10e8], R12 ;  /* 0x0010e80c01007387 */ /* 0x0005e60000100a00 */
[----:B--2---:R-:W2:Y:S01]  /*38480*/  LDL.LU R12, [R1+0x250] ;  /* 0x00025000010c7983 */ /* 0x004ea20000300800 */
[----:B------:R-:W2:Y:S02]  /*38490*/  LDL.LU R13, [R1+0x254] ;  /* 0x00025400010d7983 */ /* 0x000ea40000300800 */
[----:B------:R-:W2:Y:S02]  /*384a0*/  LDL.LU R14, [R1+0x258] ;  /* 0x00025800010e7983 */ /* 0x000ea40000300800 */
[----:B------:R-:W2:Y:S01]  /*384b0*/  LDL.LU R15, [R1+0x25c] ;  /* 0x00025c00010f7983 */ /* 0x000ea20000300800 */
[----:B------:R-:W2:Y:S01]  /*384c0*/  LDL.LU R20, [R1+0x230] ;  /* 0x0002300001147983 */ /* 0x000ea20000300800 */
[----:B------:R-:W-:Y:S02]  /*384d0*/  STL [R1+0xf08], R0 ;  /* 0x000f080001007387 */ /* 0x000fe40000100800 */
[----:B------:R-:W-:Y:S02]  /*384e0*/  STL.64 [R1+0x1078], R10 ;  /* 0x0010780a01007387 */ /* 0x000fe40000100a00 */
[----:B-1----:R-:W-:Y:S01]  /*384f0*/  STL.64 [R1+0x1070], R8 ;  /* 0x0010700801007387 */ /* 0x002fe20000100a00 */
[----:B------:R1:W-:Y:S04]  /*38500*/  STL [R1+0xf20], R2 ;  /* 0x000f200201007387 */ /* 0x0003e80000100800 */
[----:B-1----:R-:W2:Y:S04]  /*38510*/  LDL.LU R2, [R1+0x370] ;  /* 0x0003700001027983 */ /* 0x002ea80000300800 */
[----:B--2---:R-:W1:Y:S04]  /*38520*/  LDSM.16.M88.4 R4, [R2+0x180] ;  /* 0x000180000204783b */ /* 0x004e680000000200 */
[----:B------:R-:W-:Y:S01]  /*38530*/  LDSM.16.M88.4 R24, [R2+0x8180] ;  /* 0x008180000218783b */ /* 0x000fe20000000200 */
[----:B-1----:R-:W-:-:S03]  /*38540*/  IMAD.MOV.U32 R11, RZ, RZ, R4 ;  /* 0x000000ffff0b7224 */ /* 0x002fc600078e0004 */
[----:B------:R-:W-:Y:S01]  /*38550*/  STL.64 [R1+0x58], R6 ;  /* 0x0000580601007387 */ /* 0x000fe20000100a00 */
[----:B------:R-:W-:Y:S02]  /*38560*/  IMAD.MOV.U32 R10, RZ, RZ, R5 ;  /* 0x000000ffff0a7224 */ /* 0x000fe400078e0005 */
[----:B------:R-:W1:Y:S02]  /*38570*/  LDSM.16.M88.4 R4, [R2+0x10180] ;  /* 0x010180000204783b */ /* 0x000e640000000200 */
[----:B-1----:R1:W-:Y:S02]  /*38580*/  STL.64 [R1+0x38], R6 ;  /* 0x0000380601007387 */ /* 0x0023e40000100a00 */
[----:B------:R-:W-:Y:S02]  /*38590*/  IMAD.MOV.U32 R9, RZ, RZ, R4 ;  /* 0x000000ffff097224 */ /* 0x000fe400078e0004 */
[----:B------:R-:W-:Y:S01]  /*385a0*/  IMAD.MOV.U32 R8, RZ, RZ, R5 ;  /* 0x000000ffff087224 */ /* 0x000fe200078e0005 */
[----:B-1----:R-:W2:Y:S01]  /*385b0*/  LDL.LU.64 R6, [R1+0x1100] ;  /* 0x0011000001067983 */ /* 0x002ea20000300a00 */
[----:B------:R-:W2:Y:S02]  /*385c0*/  LDL.LU.64 R4, [R1+0x10f8] ;  /* 0x0010f80001047983 */ /* 0x000ea40000300a00 */
[----:B----4-:R-:W-:-:S02]  /*385d0*/  IMAD.MOV.U32 R22, RZ, RZ, R28 ;  /* 0x000000ffff167224 */ /* 0x010fc400078e001c */
[----:B---3--:R-:W-:Y:S01]  /*385e0*/  IMAD.MOV.U32 R23, RZ, RZ, R3 ;  /* 0x000000ffff177224 */ /* 0x008fe200078e0003 */
[----:B--2---:R-:W-:Y:S01]  /*385f0*/  HMMA.1688.F32.TF32 R16, R4, R18, R12 ;  /* 0x000000120410723c */ /* 0x004fe2000008100c */
[----:B------:R-:W2:Y:S01]  /*38600*/  LDL.LU.64 R14, [R1+0x10f0] ;  /* 0x0010f000010e7983 */ /* 0x000ea20000300a00 */
[----:B------:R-:W2:Y:S11]  /*38610*/  LDL.LU.64 R12, [R1+0x10e8] ;  /* 0x0010e800010c7983 */ /* 0x000eb60000300a00 */
[----:B------:R-:W-:Y:S11]  /*38620*/  @!UPT UIADD3 URZ, URZ, URZ, URZ ;  /* 0x0000003f3f3ff290 */ /* 0x000ff6000fffe03f */
[----:B------:R-:W-:Y:S02]  /*38630*/  IMAD.MOV.U32 R28, RZ, RZ, R18 ;  /* 0x000000ffff1c7224 */ /* 0x000fe400078e0012 */
[----:B------:R-:W-:Y:S02]  /*38640*/  IMAD.MOV.U32 R3, RZ, RZ, R19 ;  /* 0x000000ffff037224 */ /* 0x000fe400078e0013 */
[----:B------:R-:W2:Y:S01]  /*38650*/  LDL.LU.64 R18, [R1+0x10e0] ;  /* 0x0010e00001127983 */ /* 0x000ea20000300a00 */
[----:B------:R1:W-:Y:S02]  /*38660*/  STL.64 [R1+0x48], R26 ;  /* 0x0000481a01007387 */ /* 0x0003e40000100a00 */
[----:B------:R3:W-:Y:S01]  /*38670*/  STL.64 [R1+0x1058], R24 ;  /* 0x0010581801007387 */ /* 0x0007e20000100a00 */
[----:B-1----:R-:W3:Y:S01]  /*38680*/  LDL.LU R26, [R1+0x68] ;  /* 0x00006800011a7983 */ /* 0x002ee20000300800 */
[----:B------:R-:W3:Y:S02]  /*38690*/  LDL.LU R27, [R1+0x6c] ;  /* 0x00006c00011b7983 */ /* 0x000ee40000300800 */
[----:B------:R-:W-:-:S02]  /*386a0*/  IMAD.MOV.U32 R21, RZ, RZ, R29 ;  /* 0x000000ffff157224 */ /* 0x000fc400078e001d */
[----:B------:R-:W-:Y:S02]  /*386b0*/  IMAD.MOV.U32 R0, RZ, RZ, R16 ;  /* 0x000000ffff007224 */ /* 0x000fe400078e0010 */
[----:B------:R-:W-:Y:S01]  /*386c0*/  IMAD.MOV.U32 R29, RZ, RZ, R17 ;  /* 0x000000ffff1d7224 */ /* 0x000fe200078e0011 */
[----:B------:R-:W-:Y:S01]  /*386d0*/  STL [R1+0xf30], R3 ;  /* 0x000f300301007387 */ /* 0x000fe20000100800 */
[----:B------:R-:W-:Y:S03]  /*386e0*/  STL [R1+0xf2c], R28 ;  /* 0x000f2c1c01007387 */ /* 0x000fe60000100800 */
[----:B------:R-:W-:Y:S01]  /*386f0*/  STL [R1+0xf28], R29 ;  /* 0x000f281d01007387 */ /* 0x000fe20000100800 */
[----:B------:R-:W-:Y:S01]  /*38700*/  STL [R1+0xf24], R0 ;  /* 0x000f240001007387 */ /* 0x000fe20000100800 */
[C---:B--2---:R-:W-:Y:S02]  /*38710*/  HMMA.1688.F32.TF32 R16, R4.reuse, R18, R12 ;  /* 0x000000120410723c */ /* 0x044fe4000008100c */
[----:B------:R-:W2:Y:S01]  /*38720*/  LDL.LU.64 R14, [R1+0x10d8] ;  /* 0x0010d800010e7983 */ /* 0x000ea20000300a00 */
[----:B------:R-:W2:Y:S05]  /*38730*/  LDL.LU.64 R12, [R1+0x10d0] ;  /* 0x0010d000010c7983 */ /* 0x000eaa0000300a00 */
[C---:B---3--:R-:W-:Y:S11]  /*38740*/  HMMA.1688.F32.TF32 R24, R4.reuse, R26, R20 ;  /* 0x0000001a0418723c */ /* 0x048ff60000081014 */
[----:B------:R-:W-:Y:S04]  /*38750*/  @!UPT UIADD3 URZ, URZ, URZ, URZ ;  /* 0x0000003f3f3ff290 */ /* 0x000fe8000fffe03f */
[----:B------:R-:W-:Y:S01]  /*38760*/  STL.64 [R1+0x180], R16 ;  /* 0x0001801001007387 */ /* 0x000fe20000100a00 */
[----:B------:R1:W-:Y:S03]  /*38770*/  STL.64 [R1+0x188], R18 ;  /* 0x0001881201007387 */ /* 0x0003e60000100a00 */
[----:B-1----:R-:W3:Y:S01]  /*38780*/  LDL.LU.64 R18, [R1+0x10c8] ;  /* 0x0010c80001127983 */ /* 0x002ee20000300a00 */
[----:B------:R-:W3:Y:S02]  /*38790*/  LDL.LU.64 R16, [R1+0x10c0] ;  /* 0x0010c00001107983 */ /* 0x000ee40000300a00 */
[----:B------:R-:W3:Y:S02]  /*387a0*/  LDL.LU.64 R22, [R1+0x10b8] ;  /* 0x0010b80001167983 */ /* 0x000ee40000300a00 */
[----:B------:R1:W-:Y:S01]  /*387b0*/  STL.64 [R1+0x170], R24 ;  /* 0x0001701801007387 */ /* 0x0003e20000100a00 */
[----:B------:R-:W-:Y:S01]  /*387c0*/  STL.64 [R1+0x178], R26 ;  /* 0x0001781a01007387 */ /* 0x000fe20000100a00 */
[----:B---3--:R-:W-:Y:S03]  /*387d0*/  HMMA.1688.F32.TF32 R20, R4, R22, R16 ;  /* 0x000000160414723c */ /* 0x008fe60000081010 */
[----:B------:R-:W2:Y:S01]  /*387e0*/  LDL.LU.64 R18, [R1+0x10b0] ;  /* 0x0010b00001127983 */ /* 0x000ea20000300a00 */
[----:B-1----:R-:W-:-:S02]  /*387f0*/  IMAD.MOV.U32 R25, RZ, RZ, R10 ;  /* 0x000000ffff197224 */ /* 0x002fc400078e000a */
[----:B------:R-:W-:Y:S11]  /*38800*/  IMAD.MOV.U32 R24, RZ, RZ, R11 ;  /* 0x000000ffff187224 */ /* 0x000ff600078e000b */
[----:B------:R-:W-:Y:S06]  /*38810*/  @!UPT UIADD3 URZ, URZ, URZ, URZ ;  /* 0x0000003f3f3ff290 */ /* 0x000fec000fffe03f */
[----:B------:R1:W-:Y:S01]  /*38820*/  STL [R1+0x160], R20 ;  /* 0x0001601401007387 */ /* 0x0003e20000100800 */
[----:B------:R-:W-:Y:S02]  /*38830*/  IMAD.MOV.U32 R28, RZ, RZ, R22 ;  /* 0x000000ffff1c7224 */ /* 0x000fe400078e0016 */
[----:B------:R-:W-:Y:S02]  /*38840*/  IMAD.MOV.U32 R29, RZ, RZ, R23 ;  /* 0x000000ffff1d7224 */ /* 0x000fe400078e0017 */
[----:B------:R-:W-:Y:S01]  /*38850*/  IMAD.MOV.U32 R3, RZ, RZ, R21 ;  /* 0x000000ffff037224 */ /* 0x000fe200078e0015 */
[----:B------:R-:W3:Y:S04]  /*38860*/  LDL.LU.64 R22, [R1+0x10a8] ;  /* 0x0010a80001167983 */ /* 0x000ee80000300a00 */
[----:B-1----:R-:W3:Y:S01]  /*38870*/  LDL.LU.64 R20, [R1+0x10a0] ;  /* 0x0010a00001147983 */ /* 0x002ee20000300a00 */
[----:B--2---:R-:W-:Y:S07]  /*38880*/  HMMA.1688.F32.TF32 R12, R4, R18, R12 ;  /* 0x00000012040c723c */ /* 0x004fee000008100c */
[----:B------:R-:W-:-:S02]  /*38890*/  IMAD.MOV.U32 R5, RZ, RZ, R8 ;  /* 0x000000ffff057224 */ /* 0x000fc400078e0008 */
[----:B------:R-:W-:Y:S11]  /*388a0*/  IMAD.MOV.U32 R4, RZ, RZ, R9 ;  /* 0x000000ffff047224 */ /* 0x000ff600078e0009 */
[----:B------:R-:W-:Y:S03]  /*388b0*/  @!UPT UIADD3 URZ, URZ, URZ, URZ ;  /* 0x0000003f3f3ff290 */ /* 0x000fe6000fffe03f */
[----:B------:R1:W-:Y:S01]  /*388c0*/  STL.64 [R1+0x110], R12 ;  /* 0x0001100c01007387 */ /* 0x0003e20000100a00 */
[----:B------:R2:W-:Y:S02]  /*388d0*/  STL.64 [R1+0x118], R14 ;  /* 0x0001180e01007387 */ /* 0x0005e40000100a00 */
[----:B------:R-:W4:Y:S02]  /*388e0*/  LDL.LU R8, [R1+0xc0] ;  /* 0x0000c00001087983 */ /* 0x000f240000300800 */
[----:B------:R-:W4:Y:S01]  /*388f0*/  LDL.LU R9, [R1+0xc4] ;  /* 0x0000c40001097983 */ /* 0x000f220000300800 */
[----:B------:R-:W4:Y:S01]  /*38900*/  LDL.LU R10, [R1+0xc8] ;  /* 0x0000c800010a7983 */ /* 0x000f220000300800 */
[----:B------:R-:W4:Y:S02]  /*38910*/  LDL.LU R11, [R1+0xcc] ;  /* 0x0000cc00010b7983 */ /* 0x000f240000300800 */
[----:B------:R-:W3:Y:S02]  /*38920*/  LDL.LU R16, [R1+0x1b0] ;  /* 0x0001b00001107983 */ /* 0x000ee40000300800 */
[----:B------:R-:W3:Y:S01]  /*38930*/  LDL.LU R17, [R1+0x1b4] ;  /* 0x0001b40001117983 */ /* 0x000ee20000300800 */
[----:B------:R-:W3:Y:S01]  /*38940*/  LDL.LU R18, [R1+0x1b8] ;  /* 0x0001b80001127983 */ /* 0x000ee20000300800 */
[----:B------:R-:W3:Y:S03]  /*38950*/  LDL.LU R19, [R1+0x1bc] ;  /* 0x0001bc0001137983 */ /* 0x000ee60000300800 */
[----:B-1----:R-:W3:Y:S01]  /*38960*/  LDL.LU R12, [R1+0xf0] ;  /* 0x0000f000010c7983 */ /* 0x002ee20000300800 */
[----:B------:R-:W3:Y:S02]  /*38970*/  LDL.LU R13, [R1+0xf4] ;  /* 0x0000f400010d7983 */ /* 0x000ee40000300800 */
[----:B--2---:R-:W2:Y:S02]  /*38980*/  LDL.LU R14, [R1+0xf8] ;  /* 0x0000f800010e7983 */ /* 0x004ea40000300800 */
[----:B------:R-:W2:Y:S01]  /*38990*/  LDL.LU R15, [R1+0xfc] ;  /* 0x0000fc00010f7983 */ /* 0x000ea20000300800 */
[----:B------:R1:W-:Y:S04]  /*389a0*/  STL.64 [R1+0x1020], R4 ;  /* 0x0010200401007387 */ /* 0x0003e80000100a00 */
        /* <DEDUP_REMOVED lines=16> */
[-C--:B---3--:R-:W-:Y:S01]  /*38ab0*/  HMMA.1688.F32.TF32 R16, R20, R24.reuse, R16 ;  /* 0x000000181410723c */ /* 0x088fe20000081010 */
[----:B--2---:R-:W-:Y:S01]  /*38ac0*/  STL.64 [R1+0x1050], R6 ;  /* 0x0010500601007387 */ /* 0x004fe20000100a00 */
[----:B------:R1:W-:Y:S03]  /*38ad0*/  STL.64 [R1+0x1048], R4 ;  /* 0x0010480401007387 */ /* 0x0003e60000100a00 */
        /* <DEDUP_REMOVED lines=9> */
[----:B------:R-:W2:Y:S02]  /*38b70*/  LDL.LU R7, [R1+0x9c] ;  /* 0x00009c0001077983 */ /* 0x000ea40000300800 */
        /* <DEDUP_REMOVED lines=22> */
[----:B------:R1:W-:Y:S01]  /*38ce0*/  STL.64 [R1+0x220], R24 ;  /* 0x0002201801007387 */ /* 0x0003e20000100a00 */
[----:B------:R-:W-:Y:S03]  /*38cf0*/  STL.64 [R1+0x228], R26 ;  /* 0x0002281a01007387 */ /* 0x000fe60000100a00 */
[----:B-1----:R-:W2:Y:S02]  /*38d00*/  LDL.LU.64 R24, [R1+0x1058] ;  /* 0x0010580001187983 */ /* 0x002ea40000300a00 */
        /* <DEDUP_REMOVED lines=21> */
[----:B--2---:R-:W-:Y:S01]  /*38e60*/  HMMA.1688.F32.TF32 R24, R8, R24, R4 ;  /* 0x000000180818723c */ /* 0x004fe20000081004 */
[----:B------:R-:W2:Y:S11]  /*38e70*/  LDL.LU.64 R4, [R1+0x1020] ;  /* 0x0010200001047983 */ /* 0x000eb60000300a00 */
[----:B------:R-:W-:Y:S11]  /*38e80*/  @!UPT UIADD3 URZ, URZ, URZ, URZ ;  /* 0x0000003f3f3ff290 */ /* 0x000ff6000fffe03f */
        /* <DEDUP_REMOVED lines=24> */
[----:B------:R-:W-:Y:S01]  /*39010*/  STL.64 [R1+0xf40], R14 ;  /* 0x000f400e01007387 */ /* 0x000fe20000100a00 */
[----:B------:R1:W-:Y:S01]  /*39020*/  STL.64 [R1+0xf38], R12 ;  /* 0x000f380c01007387 */ /* 0x0003e20000100a00 */
[-C--:B---3--:R-:W-:Y:S11]  /*39030*/  HMMA.1688.F32.TF32 R16, R12, R4.reuse, R16 ;  /* 0x000000040c10723c */ /* 0x088ff60000081010 */
[----:B------:R-:W-:Y:S11]  /*39040*/  @!UPT UIADD3 URZ, URZ, URZ, URZ ;  /* 0x0000003f3f3ff290 */ /* 0x000ff6000fffe03f */
[----:B------:R-:W-:Y:S01]  /*39050*/  @!UPT UIADD3 URZ, URZ, URZ, URZ ;  /* 0x0000003f3f3ff290 */ /* 0x000fe2000fffe03f */
[----:B------:R-:W-:Y:S01]  /*39060*/  STL.64 [R1+0x1a0], R16 ;  /* 0x0001a01001007387 */ /* 0x000fe20000100a00 */
[----:B------:R-:W-:Y:S02]  /*39070*/  STL.64 [R1+0x1a8], R18 ;  /* 0x0001a81201007387 */ /* 0x000fe40000100a00 */
[----:B-1----:R-:W3:Y:S02]  /*39080*/  LDL.LU R12, [R1+0x100] ;  /* 0x00010000010c7983 */ /* 0x002ee40000300800 */
[----:B------:R-:W3:Y:S01]  /*39090*/  LDL.LU R13, [R1+0x104] ;  /* 0x00010400010d7983 */ /* 0x000ee20000300800 */
[----:B------:R-:W4:Y:S01]  /*390a0*/  LDL.LU R14, [R1+0x108] ;  /* 0x00010800010e7983 */ /* 0x000f220000300800 */
[----:B------:R-:W4:Y:S01]  /*390b0*/  LDL.LU R15, [R1+0x10c] ;  /* 0x00010c00010f7983 */ /* 0x000f220000300800 */
[----:B--2---:R-:W-:Y:S02]  /*390c0*/  HMMA.1688.F32.TF32 R4, R8, R4, R24 ;  /* 0x000000040804723c */ /* 0x004fe40000081018 */
[----:B------:R-:W1:Y:S01]  /*390d0*/  LDSM.16.M88.4 R16, [R2+0x28180] ;  /* 0x028180000210783b */ /* 0x000e620000000200 */
[----:B------:R-:W-:Y:S03]  /*390e0*/  LDSM.16.M88.4 R24, [R2+0x30180] ;  /* 0x030180000218783b */ /* 0x000fe60000000200 */
[----:B----4-:R-:W-:Y:S01]  /*390f0*/  STL.64 [R1+0xfa8], R14 ;  /* 0x000fa80e01007387 */ /* 0x010fe20000100a00 */
[----:B---3--:R2:W-:Y:S03]  /*39100*/  STL.64 [R1+0xfa0], R12 ;  /* 0x000fa00c01007387 */ /* 0x0085e60000100a00 */
[----:B--2---:R-:W2:Y:S01]  /*39110*/  LDL.LU R12, [R1+0x320] ;  /* 0x00032000010c7983 */ /* 0x004ea20000300800 */
[----:B------:R-:W2:Y:S02]  /*39120*/  LDL.LU R13, [R1+0x324] ;  /* 0x00032400010d7983 */ /* 0x000ea40000300800 */
[----:B------:R-:W3:Y:S02]  /*39130*/  LDL.LU R14, [R1+0x328] ;  /* 0x00032800010e7983 */ /* 0x000ee40000300800 */
[----:B------:R-:W3:Y:S02]  /*39140*/  LDL.LU R15, [R1+0x32c] ;  /* 0x00032c00010f7983 */ /* 0x000ee40000300800 */
[----:B---3--:R-:W-:Y:S01]  /*39150*/  STL.64 [R1+0xfb8], R14 ;  /* 0x000fb80e01007387 */ /* 0x008fe20000100a00 */
[----:B--2---:R-:W-:Y:S02]  /*39160*/  STL.64 [R1+0xfb0], R12 ;  /* 0x000fb00c01007387 */ /* 0x004fe40000100a00 */
[----:B------:R-:W-:Y:S02]  /*39170*/  STL.64 [R1+0xed0], R10 ;  /* 0x000ed00a01007387 */ /* 0x000fe40000100a00 */
[----:B------:R2:W-:Y:S01]  /*39180*/  STL.64 [R1+0xec8], R8 ;  /* 0x000ec80801007387 */ /* 0x0005e20000100a00 */
[----:B------:R-:W-:Y:S01]  /*39190*/  STL.64 [R1+0x1c0], R4 ;  /* 0x0001c00401007387 */ /* 0x000fe20000100a00 */
[----:B------:R-:W-:Y:S03]  /*391a0*/  STL.64 [R1+0x1c8], R6 ;  /* 0x0001c80601007387 */ /* 0x000fe60000100a00 */
[----:B------:R-:W-:Y:S01]  /*391b0*/  LDSM.16.M88.4 R12, [R2+0x20180] ;  /* 0x02018000020c783b */ /* 0x000fe20000000200 */
[----:B------:R-:W-:Y:S03]  /*391c0*/  LDSM.16.M88.4 R4, [R2+0x38180] ;  /* 0x038180000204783b */ /* 0x000fe60000000200 */
[----:B--2---:R-:W2:Y:S01]  /*391d0*/  LDL.LU R8, [R1+0x310] ;  /* 0x0003100001087983 */ /* 0x004ea20000300800 */
[----:B------:R-:W2:Y:S02]  /*391e0*/  LDL.LU R9, [R1+0x314] ;  /* 0x0003140001097983 */ /* 0x000ea40000300800 */
[----:B------:R-:W3:Y:S02]  /*391f0*/  LDL.LU R10, [R1+0x318] ;  /* 0x00031800010a7983 */ /* 0x000ee40000300800 */
[----:B------:R-:W3:Y:S02]  /*39200*/  LDL.LU R11, [R1+0x31c] ;  /* 0x00031c00010b7983 */ /* 0x000ee40000300800 */
[----:B---3--:R-:W-:Y:S01]  /*39210*/  STL.64 [R1+0xfc8], R10 ;  /* 0x000fc80a01007387 */ /* 0x008fe20000100a00 */
[----:B--2---:R2:W-:Y:S03]  /*39220*/  STL.64 [R1+0xfc0], R8 ;  /* 0x000fc00801007387 */ /* 0x0045e60000100a00 */
[----:B--2---:R-:W2:Y:S01]  /*39230*/  LDL.LU R8, [R1+0x330] ;  /* 0x0003300001087983 */ /* 0x004ea20000300800 */
[----:B------:R-:W2:Y:S02]  /*39240*/  LDL.LU R9, [R1+0x334] ;  /* 0x0003340001097983 */ /* 0x000ea40000300800 */
[----:B------:R-:W3:Y:S02]  /*39250*/  LDL.LU R10, [R1+0x338] ;  /* 0x00033800010a7983 */ /* 0x000ee40000300800 */
[----:B------:R-:W3:Y:S02]  /*39260*/  LDL.LU R11, [R1+0x33c] ;  /* 0x00033c00010b7983 */ /* 0x000ee40000300800 */
[----:B---3--:R-:W-:Y:S01]  /*39270*/  STL.64 [R1+0xfd8], R10 ;  /* 0x000fd80a01007387 */ /* 0x008fe20000100a00 */
[----:B--2---:R-:W-:Y:S02]  /*39280*/  STL.64 [R1+0xfd0], R8 ;  /* 0x000fd00801007387 */ /* 0x004fe40000100a00 */
[----:B-1----:R-:W-:Y:S02]  /*39290*/  STL.64 [R1+0xfe8], R18 ;  /* 0x000fe81201007387 */ /* 0x002fe40000100a00 */
[----:B------:R1:W-:Y:S01]  /*392a0*/  STL.64 [R1+0xfe0], R16 ;  /* 0x000fe01001007387 */ /* 0x0003e20000100a00 */
[----:B------:R-:W2:Y:S04]  /*392b0*/  LDSM.16.M88.4 R8, [R2+0x18180] ;  /* 0x018180000208783b */ /* 0x000ea80000000200 */
[----:B-1----:R-:W3:Y:S01]  /*392c0*/  LDL.LU R16, [R1+0x340] ;  /* 0x0003400001107983 */ /* 0x002ee20000300800 */
[----:B------:R-:W3:Y:S02]  /*392d0*/  LDL.LU R17, [R1+0x344] ;  /* 0x0003440001117983 */ /* 0x000ee40000300800 */
[----:B------:R-:W3:Y:S02]  /*392e0*/  LDL.LU R18, [R1+0x348] ;  /* 0x0003480001127983 */ /* 0x000ee40000300800 */
[----:B------:R-:W3:Y:S01]  /*392f0*/  LDL.LU R19, [R1+0x34c] ;  /* 0x00034c0001137983 */ /* 0x000ee20000300800 */
[----:B--2---:R-:W-:Y:S01]  /*39300*/  STL.64 [R1+0x20], R8 ;  /* 0x0000200801007387 */ /* 0x004fe20000100a00 */
[----:B------:R3:W-:Y:S02]  /*39310*/  STL.64 [R1+0x28], R10 ;  /* 0x0000280a01007387 */ /* 0x0007e40000100a00 */
[----:B------:R-:W-:Y:S01]  /*39320*/  STL.64 [R1+0x18], R14 ;  /* 0x0000180e01007387 */ /* 0x000fe20000100a00 */
[C---:B---3--:R-:W-:Y:S01]  /*39330*/  HMMA.1688.F32.TF32 R8, R20.reuse, R8, R16 ;  /* 0x000000081408723c */ /* 0x048fe20000081010 */
[----:B------:R-:W2:Y:S01]  /*39340*/  LDL.LU.64 R18, [R1+0xfe8] ;  /* 0x000fe80001127983 */ /* 0x000ea20000300a00 */
[----:B------:R-:W3:Y:S11]  /*39350*/  LDL.LU.64 R16, [R1+0xfe0] ;  /* 0x000fe00001107983 */ /* 0x000ef60000300a00 */
[----:B------:R-:W-:Y:S10]  /*39360*/  @!UPT UIADD3 URZ, URZ, URZ, URZ ;  /* 0x0000003f3f3ff290 */ /* 0x000ff4000fffe03f */
[----:B------:R-:W-:Y:S01]  /*39370*/  STL.64 [R1+0x150], R8 ;  /* 0x0001500801007387 */ /* 0x000fe20000100a00 */
[----:B------:R1:W-:Y:S03]  /*39380*/  STL.64 [R1+0x158], R10 ;  /* 0x0001580a01007387 */ /* 0x0003e60000100a00 */
[----:B-1----:R-:W4:Y:S01]  /*39390*/  LDL.LU.64 R10, [R1+0xfd8] ;  /* 0x000fd800010a7983 */ /* 0x002f220000300a00 */
[----:B------:R-:W4:Y:S02]  /*393a0*/  LDL.LU.64 R8, [R1+0xfd0] ;  /* 0x000fd00001087983 */ /* 0x000f240000300a00 */
[----:B------:R-:W-:Y:S02]  /*393b0*/  IMAD.MOV.U32 R2, RZ, RZ, R12 ;  /* 0x000000ffff027224 */ /* 0x000fe400078e000c */
[----:B------:R-:W-:Y:S01]  /*393c0*/  IMAD.MOV.U32 R0, RZ, RZ, R13 ;  /* 0x000000ffff007224 */ /* 0x000fe200078e000d */
[----:B---3--:R-:W-:Y:S01]  /*393d0*/  STL.64 [R1], R16 ;  /* 0x0000001001007387 */ /* 0x008fe20000100a00 */
[----:B--2---:R-:W-:Y:S01]  /*393e0*/  STL.64 [R1+0x8], R18 ;  /* 0x0000081201007387 */ /* 0x004fe20000100a00 */
[C---:B----4-:R-:W-:Y:S11]  /*393f0*/  HMMA.1688.F32.TF32 R8, R20.reuse, R12, R8 ;  /* 0x0000000c1408723c */ /* 0x050ff60000081008 */
[----:B------:R-:W-:Y:S11]  /*39400*/  @!UPT UIADD3 URZ, URZ, URZ, URZ ;  /* 0x0000003f3f3ff290 */ /* 0x000ff6000fffe03f */
[----:B------:R-:W-:Y:S01]  /*39410*/  @!UPT UIADD3 URZ, URZ, URZ, URZ ;  /* 0x0000003f3f3ff290 */ /* 0x000fe2000fffe03f */
[----:B------:R-:W-:Y:S01]  /*39420*/  STL.64 [R1+0x140], R8 ;  /* 0x0001400801007387 */ /* 0x000fe20000100a00 */
[----:B------:R1:W-:Y:S03]  /*39430*/  STL.64 [R1+0x148], R10 ;  /* 0x0001480a01007387 */ /* 0x0003e60000100a00 */
[----:B-1----:R-:W2:Y:S01]  /*39440*/  LDL.LU.64 R10, [R1+0xfc8] ;  /* 0x000fc800010a7983 */ /* 0x002ea20000300a00 */
[----:B------:R-:W2:Y:S02]  /*39450*/  LDL.LU.64 R8, [R1+0xfc0] ;  /* 0x000fc00001087983 */ /* 0x000ea40000300a00 */
[----:B------:R-:W3:Y:S02]  /*39460*/  LDL.LU.64 R14, [R1+0xfb8] ;  /* 0x000fb800010e7983 */ /* 0x000ee40000300a00 */
[----:B------:R-:W3:Y:S02]  /*39470*/  LDL.LU.64 R12, [R1+0xfb0] ;  /* 0x000fb000010c7983 */ /* 0x000ee40000300a00 */
[C---:B---3--:R-:W-:Y:S01]  /*39480*/  HMMA.1688.F32.TF32 R16, R20.reuse, R16, R12 ;  /* 0x000000101410723c */ /* 0x048fe2000008100c */
[----:B------:R-:W3:Y:S01]  /*39490*/  LDL.LU.64 R14, [R1+0xfa8] ;  /* 0x000fa800010e7983 */ /* 0x000ee20000300a00 */
[----:B------:R-:W3:Y:S06]  /*394a0*/  LDL.LU.64 R12, [R1+0xfa0] ;  /* 0x000fa000010c7983 */ /* 0x000eec0000300a00 */
[C---:B--2---:R-:W-:Y:S11]  /*394b0*/  HMMA.1688.F32.TF32 R8, R20.reuse, R24, R8 ;  /* 0x000000181408723c */ /* 0x044ff60000081008 */
[----:B------:R-:W-:Y:S04]  /*394c0*/  @!UPT UIADD3 URZ, URZ, URZ, URZ ;  /* 0x0000003f3f3ff290 */ /* 0x000fe8000fffe03f */
[----:B------:R-:W-:Y:S01]  /*394d0*/  STL.64 [R1+0x130], R16 ;  /* 0x0001301001007387 */ /* 0x000fe20000100a00 */
[----:B------:R1:W-:Y:S03]  /*394e0*/  STL.64 [R1+0x138], R18 ;  /* 0x0001381201007387 */ /* 0x0003e60000100a00 */
[----:B-1----:R-:W2:Y:S01]  /*394f0*/  LDL.LU.64 R18, [R1+0xf98] ;  /* 0x000f980001127983 */ /* 0x002ea20000300a00 */
[----:B------:R-:W2:Y:S02]  /*39500*/  LDL.LU.64 R16, [R1+0xf90] ;  /* 0x000f900001107983 */ /* 0x000ea40000300a00 */
[----:B------:R-:W-:Y:S02]  /*39510*/  STL.64 [R1+0xf60], R26 ;  /* 0x000f601a01007387 */ /* 0x000fe40000100a00 */
[----:B------:R-:W-:Y:S01]  /*39520*/  STL.64 [R1+0xf58], R24 ;  /* 0x000f581801007387 */ /* 0x000fe20000100a00 */
[----:B------:R-:W-:Y:S01]  /*39530*/  STL.64 [R1+0x120], R8 ;  /* 0x0001200801007387 */ /* 0x000fe20000100a00 */
[----:B------:R3:W-:Y:S02]  /*39540*/  STL.64 [R1+0x128], R10 ;  /* 0x0001280a01007387 */ /* 0x0007e40000100a00 */
[----:B------:R-:W-:Y:S02]  /*39550*/  STL.64 [R1+0xf50], R6 ;  /* 0x000f500601007387 */ /* 0x000fe40000100a00 */
[----:B------:R-:W-:Y:S01]  /*39560*/  STL.64 [R1+0xf48], R4 ;  /* 0x000f480401007387 */ /* 0x000fe20000100a00 */
[----:B---3--:R-:W-:Y:S11]  /*39570*/  HMMA.1688.F32.TF32 R8, R20, R4, R12 ;  /* 0x000000041408723c */ /* 0x008ff6000008100c */
[----:B------:R-:W-:Y:S11]  /*39580*/  @!UPT UIADD3 URZ, URZ, URZ, URZ ;  /* 0x0000003f3f3ff290 */ /* 0x000ff6000fffe03f */
[----:B------:R-:W-:Y:S01]  /*39590*/  @!UPT UIADD3 URZ, URZ, URZ, URZ ;  /* 0x0000003f3f3ff290 */ /* 0x000fe2000fffe03f */
[----:B------:R-:W-:Y:S01]  /*395a0*/  STL.64 [R1+0x100], R8 ;  /* 0x0001000801007387 */ /* 0x000fe20000100a00 */
[----:B------:R-:W-:Y:S02]  /*395b0*/  STL.64 [R1+0x108], R10 ;  /* 0x0001080a01007387 */ /* 0x000fe40000100a00 */
[----:B------:R-:W3:Y:S02]  /*395c0*/  LDL.LU R20, [R1+0x110] ;  /* 0x0001100001147983 */ /* 0x000ee40000300800 */
[----:B------:R-:W3:Y:S01]  /*395d0*/  LDL.LU R21, [R1+0x114] ;  /* 0x0001140001157983 */ /* 0x000ee20000300800 */
[----:B------:R-:W4:Y:S01]  /*395e0*/  LDL.LU R22, [R1+0x118] ;  /* 0x0001180001167983 */ /* 0x000f220000300800 */
[----:B------:R-:W4:Y:S03]  /*395f0*/  LDL.LU R23, [R1+0x11c] ;  /* 0x00011c0001177983 */ /* 0x000f260000300800 */
[----:B----4-:R-:W-:Y:S01]  /*39600*/  STL.64 [R1+0xe88], R22 ;  /* 0x000e881601007387 */ /* 0x010fe20000100a00 */
[----:B---3--:R1:W-:Y:S03]  /*39610*/  STL.64 [R1+0xe80], R20 ;  /* 0x000e801401007387 */ /* 0x0083e60000100a00 */
[----:B-1----:R-:W3:Y:S01]  /*39620*/  LDL.LU R20, [R1+0x170] ;  /* 0x0001700001147983 */ /* 0x002ee20000300800 */
[----:B------:R-:W3:Y:S02]  /*39630*/  LDL.LU R21, [R1+0x174] ;  /* 0x0001740001157983 */ /* 0x000ee40000300800 */
[----:B------:R-:W4:Y:S02]  /*39640*/  LDL.LU R22, [R1+0x178] ;  /* 0x0001780001167983 */ /* 0x000f240000300800 */
[----:B------:R-:W4:Y:S02]  /*39650*/  LDL.LU R23, [R1+0x17c] ;  /* 0x00017c0001177983 */ /* 0x000f240000300800 */
[----:B----4-:R-:W-:Y:S01]  /*39660*/  STL.64 [R1+0xe98], R22 ;  /* 0x000e981601007387 */ /* 0x010fe20000100a00 */
[----:B---3--:R1:W-:Y:S02]  /*39670*/  STL.64 [R1+0xe90], R20 ;  /* 0x000e901401007387 */ /* 0x0083e40000100a00 */
[----:B-1----:R-:W-:-:S02]  /*39680*/  IMAD.MOV.U32 R20, RZ, RZ, R2 ;  /* 0x000000ffff147224 */ /* 0x002fc400078e0002 */
[----:B------:R-:W-:-:S05]  /*39690*/  IMAD.MOV.U32 R21, RZ, RZ, R0 ;  /* 0x000000ffff157224 */ /* 0x000fca00078e0000 */
[----:B------:R1:W-:Y:S04]  /*396a0*/  STL.64 [R1+0xf78], R20 ;  /* 0x000f781401007387 */ /* 0x0003e80000100a00 */
[----:B-1----:R-:W2:Y:S01]  /*396b0*/  LDL.LU.64 R20, [R1+0x20] ;  /* 0x0000200001147983 */ /* 0x002ea20000300a00 */
[----:B------:R-:W3:Y:S02]  /*396c0*/  LDL.LU R24, [R1+0x2e0] ;  /* 0x0002e00001187983 */ /* 0x000ee40000300800 */
[----:B------:R-:W3:Y:S02]  /*396d0*/  LDL.LU R25, [R1+0x2e4] ;  /* 0x0002e40001197983 */ /* 0x000ee40000300800 */
[----:B------:R-:W4:Y:S01]  /*396e0*/  LDL.LU R26, [R1+0x2e8] ;  /* 0x0002e800011a7983 */ /* 0x000f220000300800 */
[----:B------:R-:W4:Y:S04]  /*396f0*/  LDL.LU R27, [R1+0x2ec] ;  /* 0x0002ec00011b7983 */ /* 0x000f280000300800 */
        /* <DEDUP_REMOVED lines=12> */
[----:B------:R-:W3:Y:S01]  /*397c0*/  LDL.LU R4, [R1+0x2d0] ;  /* 0x0002d00001047983 */ /* 0x000ee20000300800 */
[----:B------:R-:W3:Y:S02]  /*397d0*/  LDL.LU R5, [R1+0x2d4] ;  /* 0x0002d40001057983 */ /* 0x000ee40000300800 */
[----:B------:R-:W3:Y:S02]  /*397e0*/  LDL.LU R6, [R1+0x2d8] ;  /* 0x0002d80001067983 */ /* 0x000ee40000300800 */
[----:B------:R-:W3:Y:S01]  /*397f0*/  LDL.LU R7, [R1+0x2dc] ;  /* 0x0002dc0001077983 */ /* 0x000ee20000300800 */
[----:B------:R-:W4:Y:S01]  /*39800*/  LDL.LU R8, [R1+0x260] ;  /* 0x0002600001087983 */ /* 0x000f220000300800 */
[----:B------:R-:W4:Y:S02]  /*39810*/  LDL.LU R9, [R1+0x264] ;  /* 0x0002640001097983 */ /* 0x000f240000300800 */
[----:B------:R-:W2:Y:S02]  /*39820*/  LDL.LU R10, [R1+0x268] ;  /* 0x00026800010a7983 */ /* 0x000ea40000300800 */
[----:B------:R-:W2:Y:S01]  /*39830*/  LDL.LU R11, [R1+0x26c] ;  /* 0x00026c00010b7983 */ /* 0x000ea20000300800 */
[----:B------:R-:W3:Y:S01]  /*39840*/  LDL.LU R12, [R1+0x2c0] ;  /* 0x0002c000010c7983 */ /* 0x000ee20000300800 */
[----:B------:R-:W3:Y:S02]  /*39850*/  LDL.LU R13, [R1+0x2c4] ;  /* 0x0002c400010d7983 */ /* 0x000ee40000300800 */
[----:B------:R-:W3:Y:S02]  /*39860*/  LDL.LU R14, [R1+0x2c8] ;  /* 0x0002c800010e7983 */ /* 0x000ee40000300800 */
[----:B------:R-:W3:Y:S01]  /*39870*/  LDL.LU R15, [R1+0x2cc] ;  /* 0x0002cc00010f7983 */ /* 0x000ee20000300800 */
[----:B--2---:R-:W-:Y:S01]  /*39880*/  STL.64 [R1+0xee0], R10 ;  /* 0x000ee00a01007387 */ /* 0x004fe20000100a00 */
[----:B----4-:R1:W-:Y:S03]  /*39890*/  STL.64 [R1+0xed8], R8 ;  /* 0x000ed80801007387 */ /* 0x0103e60000100a00 */
[----:B-1----:R-:W2:Y:S01]  /*398a0*/  LDL.LU R8, [R1+0x270] ;  /* 0x0002700001087983 */ /* 0x002ea20000300800 */
[----:B------:R-:W2:Y:S02]  /*398b0*/  LDL.LU R9, [R1+0x274] ;  /* 0x0002740001097983 */ /* 0x000ea40000300800 */
[----:B------:R-:W4:Y:S02]  /*398c0*/  LDL.LU R10, [R1+0x278] ;  /* 0x00027800010a7983 */ /* 0x000f240000300800 */
[----:B------:R-:W4:Y:S01]  /*398d0*/  LDL.LU R11, [R1+0x27c] ;  /* 0x00027c00010b7983 */ /* 0x000f220000300800 */
[----:B------:R-:W-:Y:S01]  /*398e0*/  HMMA.1688.F32.TF32 R24, R16, R20, R24 ;  /* 0x000000141018723c */ /* 0x000fe20000081018 */
[----:B------:R-:W-:-:S02]  /*398f0*/  IMAD.MOV.U32 R0, RZ, RZ, R20 ;  /* 0x000000ffff007224 */ /* 0x000fc400078e0014 */
[----:B------:R-:W-:Y:S01]  /*39900*/  IMAD.MOV.U32 R2, RZ, RZ, R21 ;  /* 0x000000ffff027224 */ /* 0x000fe200078e0015 */
[----:B----4-:R-:W-:Y:S01]  /*39910*/  STL.64 [R1+0xef0], R10 ;  /* 0x000ef00a01007387 */ /* 0x010fe20000100a00 */
[----:B--2---:R1:W-:Y:S03]  /*39920*/  STL.64 [R1+0xee8], R8 ;  /* 0x000ee80801007387 */ /* 0x0043e60000100a00 */
[----:B-1----:R-:W2:Y:S11]  /*39930*/  LDL.LU.64 R8, [R1] ;  /* 0x0000000001087983 */ /* 0x002eb60000300a00 */
[----:B------:R-:W-:Y:S04]  /*39940*/  @!UPT UIADD3 URZ, URZ, URZ, URZ ;  /* 0x0000003f3f3ff290 */ /* 0x000fe8000fffe03f */
[----:B------:R-:W-:Y:S02]  /*39950*/  STL.64 [R1+0xf0], R24 ;  /* 0x0000f01801007387 */ /* 0x000fe40000100a00 */
[----:B------:R1:W-:Y:S02]  /*39960*/  STL.64 [R1+0xf8], R26 ;  /* 0x0000f81a01007387 */ /* 0x0003e40000100a00 */
        /* <DEDUP_REMOVED lines=8> */
[----:B-1----:R-:W2:Y:S01]  /*399f0*/  LDL.LU.64 R26, [R1+0xf70] ;  /* 0x000f7000011a7983 */ /* 0x002ea20000300a00 */
[----:B------:R-:W2:Y:S02]  /*39a00*/  LDL.LU.64 R24, [R1+0xf68] ;  /* 0x000f680001187983 */ /* 0x000ea40000300a00 */
[----:B------:R1:W-:Y:S02]  /*39a10*/  STL.64 [R1+0xf18], R20 ;  /* 0x000f181401007387 */ /* 0x0003e40000100a00 */
[----:B-1----:R-:W4:Y:S01]  /*39a20*/  LDL.LU R20, [R1+0x2a0] ;  /* 0x0002a00001147983 */ /* 0x002f220000300800 */
[----:B------:R-:W4:Y:S02]  /*39a30*/  LDL.LU R21, [R1+0x2a4] ;  /* 0x0002a40001157983 */ /* 0x000f240000300800 */
[----:B------:R-:W4:Y:S02]  /*39a40*/  LDL.LU R22, [R1+0x2a8] ;  /* 0x0002a80001167983 */ /* 0x000f240000300800 */
[----:B------:R-:W4:Y:S01]  /*39a50*/  LDL.LU R23, [R1+0x2ac] ;  /* 0x0002ac0001177983 */ /* 0x000f220000300800 */
[C---:B--2---:R-:W-:Y:S11]  /*39a60*/  HMMA.1688.F32.TF32 R24, R16.reuse, R8, R24 ;  /* 0x000000081018723c */ /* 0x044ff60000081018 */
[----:B------:R-:W-:Y:S11]  /*39a70*/  @!UPT UIADD3 URZ, URZ, URZ, URZ ;  /* 0x0000003f3f3ff290 */ /* 0x000ff6000fffe03f */
[----:B------:R-:W-:Y:S01]  /*39a80*/  @!UPT UIADD3 URZ, URZ, URZ, URZ ;  /* 0x0000003f3f3ff290 */ /* 0x000fe2000fffe03f */
[----:B------:R-:W-:Y:S01]  /*39a90*/  STL.64 [R1+0xd0], R24 ;  /* 0x0000d01801007387 */ /* 0x000fe20000100a00 */
[----:B------:R1:W-:Y:S03]  /*39aa0*/  STL.64 [R1+0xd8], R26 ;  /* 0x0000d81a01007387 */ /* 0x0003e60000100a00 */
[----:B-1----:R-:W2:Y:S01]  /*39ab0*/  LDL.LU.64 R26, [R1+0xf60] ;  /* 0x000f6000011a7983 */ /* 0x002ea20000300a00 */
[----:B------:R-:W3:Y:S02]  /*39ac0*/  LDL.LU.64 R24, [R1+0xf58] ;  /* 0x000f580001187983 */ /* 0x000ee40000300a00 */
        /* <DEDUP_REMOVED lines=11> */
[----:B------:R-:W3:Y:S02]  /*39b80*/  LDL.LU.64 R4, [R1+0xf48] ;  /* 0x000f480001047983 */ /* 0x000ee40000300a00 */
[----:B--2---:R-:W-:Y:S02]  /*39b90*/  STL.64 [R1+0xf00], R26 ;  /* 0x000f001a01007387 */ /* 0x004fe40000100a00 */
[----:B------:R1:W-:Y:S02]  /*39ba0*/  STL.64 [R1+0xef8], R24 ;  /* 0x000ef81801007387 */ /* 0x0003e40000100a00 */
[----:B-1----:R-:W2:Y:S01]  /*39bb0*/  LDL.LU R24, [R1+0x280] ;  /* 0x0002800001187983 */ /* 0x002ea20000300800 */
[----:B------:R-:W2:Y:S02]  /*39bc0*/  LDL.LU R25, [R1+0x284] ;  /* 0x0002840001197983 */ /* 0x000ea40000300800 */
[----:B------:R-:W2:Y:S02]  /*39bd0*/  LDL.LU R26, [R1+0x288] ;  /* 0x00028800011a7983 */ /* 0x000ea40000300800 */
[----:B------:R-:W2:Y:S01]  /*39be0*/  LDL.LU R27, [R1+0x28c] ;  /* 0x00028c00011b7983 */ /* 0x000ea20000300800 */
[----:B---3--:R-:W-:Y:S01]  /*39bf0*/  HMMA.1688.F32.TF32 R16, R16, R4, R12 ;  /* 0x000000041010723c */ /* 0x008fe2000008100c */
[----:B------:R-:W4:Y:S01]  /*39c00*/  LDL.LU.64 R14, [R1+0xf40] ;  /* 0x000f4000010e7983 */ /* 0x000f220000300a00 */
[----:B------:R-:W4:Y:S11]  /*39c10*/  LDL.LU.64 R12, [R1+0xf38] ;  /* 0x000f3800010c7983 */ /* 0x000f360000300a00 */
[----:B------:R-:W-:Y:S10]  /*39c20*/  @!UPT UIADD3 URZ, URZ, URZ, URZ ;  /* 0x0000003f3f3ff290 */ /* 0x000ff4000fffe03f */
[----:B------:R1:W-:Y:S01]  /*39c30*/  STL.64 [R1+0xb0], R16 ;  /* 0x0000b01001007387 */ /* 0x0003e20000100a00 */
[----:B------:R3:W-:Y:S03]  /*39c40*/  STL.64 [R1+0xb8], R18 ;  /* 0x0000b81201007387 */ /* 0x0007e60000100a00 */
[----:B-1----:R-:W2:Y:S01]  /*39c50*/  LDL.LU R16, [R1+0x160] ;  /* 0x0001600001107983 */ /* 0x002ea20000300800 */
[----:B---3--:R-:W-:Y:S02]  /*39c60*/  IMAD.MOV.U32 R18, RZ, RZ, R28 ;  /* 0x000000ffff127224 */ /* 0x008fe400078e001c */
[----:B------:R-:W-:Y:S02]  /*39c70*/  IMAD.MOV.U32 R19, RZ, RZ, R29 ;  /* 0x000000ffff137224 */ /* 0x000fe400078e001d */
[----:B------:R-:W-:Y:S02]  /*39c80*/  IMAD.MOV.U32 R17, RZ, RZ, R3 ;  /* 0x000000ffff117224 */ /* 0x000fe400078e0003 */
[----:B------:R-:W3:Y:S01]  /*39c90*/  LDL.LU R3, [R1+0xf30] ;  /* 0x000f300001037983 */ /* 0x000ee20000300800 */
[----:B------:R-:W3:Y:S02]  /*39ca0*/  LDL.LU R28, [R1+0xf2c] ;  /* 0x000f2c00011c7983 */ /* 0x000ee40000300800 */
[----:B------:R-:W3:Y:S02]  /*39cb0*/  LDL.LU R29, [R1+0xf28] ;  /* 0x000f2800011d7983 */ /* 0x000ee40000300800 */
[----:B------:R-:W-:Y:S01]  /*39cc0*/  STL.64 [R1+0xea8], R18 ;  /* 0x000ea81201007387 */ /* 0x000fe20000100a00 */
[----:B--2---:R1:W-:Y:S04]  /*39cd0*/  STL.64 [R1+0xea0], R16 ;  /* 0x000ea01001007387 */ /* 0x0043e80000100a00 */
[----:B-1----:R-:W2:Y:S01]  /*39ce0*/  LDL.LU R16, [R1+0x180] ;  /* 0x0001800001107983 */ /* 0x002ea20000300800 */
[----:B------:R-:W2:Y:S02]  /*39cf0*/  LDL.LU R17, [R1+0x184] ;  /* 0x0001840001117983 */ /* 0x000ea40000300800 */
[----:B------:R-:W2:Y:S02]  /*39d00*/  LDL.LU R18, [R1+0x188] ;  /* 0x0001880001127983 */ /* 0x000ea40000300800 */
[----:B------:R-:W2:Y:S02]  /*39d10*/  LDL.LU R19, [R1+0x18c] ;  /* 0x00018c0001137983 */ /* 0x000ea40000300800 */
[----:B--2---:R-:W-:Y:S01]  /*39d20*/  STL.64 [R1+0xeb8], R18 ;  /* 0x000eb81201007387 */ /* 0x004fe20000100a00 */
[----:B------:R1:W-:Y:S02]  /*39d30*/  STL.64 [R1+0xeb0], R16 ;  /* 0x000eb01001007387 */ /* 0x0003e40000100a00 */
[----:B-1----:R-:W-:-:S02]  /*39d40*/  IMAD.MOV.U32 R16, RZ, RZ, R0 ;  /* 0x000000ffff107224 */ /* 0x002fc400078e0000 */
[----:B------:R-:W-:Y:S01]  /*39d50*/  IMAD.MOV.U32 R17, RZ, RZ, R2 ;  /* 0x000000ffff117224 */ /* 0x000fe200078e0002 */
[----:B------:R-:W2:Y:S01]  /*39d60*/  LDL.LU R0, [R1+0xf24] ;  /* 0x000f240001007983 */ /* 0x000ea20000300800 */
[----:B------:R-:W2:Y:S05]  /*39d70*/  LDL.LU R2, [R1+0xf20] ;  /* 0x000f200001027983 */ /* 0x000eaa0000300800 */
[C---:B----4-:R-:W-:Y:S11]  /*39d80*/  HMMA.1688.F32.TF32 R20, R12.reuse, R16, R20 ;  /* 0x000000100c14723c */ /* 0x050ff60000081014 */
[----:B------:R-:W-:Y:S11]  /*39d90*/  @!UPT UIADD3 URZ, URZ, URZ, URZ ;  /* 0x0000003f3f3ff290 */ /* 0x000ff6000fffe03f */
[----:B------:R-:W-:Y:S01]  /*39da0*/  @!UPT UIADD3 URZ, URZ, URZ, URZ ;  /* 0x0000003f3f3ff290 */ /* 0x000fe2000fffe03f */
[----:B------:R1:W-:Y:S01]  /*39db0*/  STL.64 [R1+0xa0], R20 ;  /* 0x0000a01401007387 */ /* 0x0003e20000100a00 */
[----:B------:R-:W-:Y:S03]  /*39dc0*/  STL.64 [R1+0xa8], R22 ;  /* 0x0000a81601007387 */ /* 0x000fe60000100a00 */
[----:B-1----:R-:W4:Y:S02]  /*39dd0*/  LDL.LU.64 R20, [R1+0xf18] ;  /* 0x000f180001147983 */ /* 0x002f240000300a00 */
[C---:B----4-:R-:W-:Y:S11]  /*39de0*/  HMMA.1688.F32.TF32 R8, R12.reuse, R20, R8 ;  /* 0x000000140c08723c */ /* 0x050ff60000081008 */
[----:B------:R-:W-:Y:S11]  /*39df0*/  @!UPT UIADD3 URZ, URZ, URZ, URZ ;  /* 0x0000003f3f3ff290 */ /* 0x000ff6000fffe03f */
[----:B------:R-:W-:Y:S01]  /*39e00*/  @!UPT UIADD3 URZ, URZ, URZ, URZ ;  /* 0x0000003f3f3ff290 */ /* 0x000fe2000fffe03f */
[----:B------:R1:W-:Y:S01]  /*39e10*/  STL.64 [R1+0x90], R8 ;  /* 0x0000900801007387 */ /* 0x0003e20000100a00 */
[----:B------:R-:W-:Y:S03]  /*39e20*/  STL.64 [R1+0x98], R10 ;  /* 0x0000980a01007387 */ /* 0x000fe60000100a00 */
[----:B-1----:R-:W4:Y:S01]  /*39e30*/  LDL.LU.64 R8, [R1+0xf10] ;  /* 0x000f100001087983 */ /* 0x002f220000300a00 */
[----:B------:R2:W-:Y:S02]  /*39e40*/  STL.64 [R1+0xec0], R20 ;  /* 0x000ec01401007387 */ /* 0x0005e40000100a00 */
[----:B---3--:R-:W-:Y:S02]  /*39e50*/  IMAD.MOV.U32 R23, RZ, RZ, R3 ;  /* 0x000000ffff177224 */ /* 0x008fe400078e0003 */
[----:B--2---:R-:W-:Y:S02]  /*39e60*/  IMAD.MOV.U32 R20, RZ, RZ, R0 ;  /* 0x000000ffff147224 */ /* 0x004fe400078e0000 */
[----:B------:R-:W2:Y:S01]  /*39e70*/  LDL.LU R0, [R1+0xf08] ;  /* 0x000f080001007983 */ /* 0x000ea20000300800 */
[----:B----4-:R-:W-:Y:S01]  /*39e80*/  HMMA.1688.F32.TF32 R24, R12, R8, R24 ;  /* 0x000000080c18723c */ /* 0x010fe20000081018 */
[----:B------:R-:W-:-:S02]  /*39e90*/  IMAD.MOV.U32 R18, RZ, RZ, R8 ;  /* 0x000000ffff127224 */ /* 0x000fc400078e0008 */
[----:B------:R-:W-:Y:S11]  /*39ea0*/  IMAD.MOV.U32 R3, RZ, RZ, R9 ;  /* 0x000000ffff037224 */ /* 0x000ff600078e0009 */
[----:B------:R-:W-:Y:S09]  /*39eb0*/  @!UPT UIADD3 URZ, URZ, URZ, URZ ;  /* 0x0000003f3f3ff290 */ /* 0x000ff2000fffe03f */
[----:B------:R-:W-:Y:S01]  /*39ec0*/  STL.64 [R1+0x80], R24 ;  /* 0x0000801801007387 */ /* 0x000fe20000100a00 */
[----:B------:R1:W-:Y:S03]  /*39ed0*/  STL.64 [R1+0x88], R26 ;  /* 0x0000881a01007387 */ /* 0x0003e60000100a00 */
[----:B-1----:R-:W3:Y:S01]  /*39ee0*/  LDL.LU.64 R26, [R1+0xf00] ;  /* 0x000f0000011a7983 */ /* 0x002ee20000300a00 */
[----:B------:R-:W4:Y:S02]  /*39ef0*/  LDL.LU.64 R24, [R1+0xef8] ;  /* 0x000ef80001187983 */ /* 0x000f240000300a00 */
[----:B------:R-:W4:Y:S02]  /*39f00*/  LDL.LU.64 R10, [R1+0xef0] ;  /* 0x000ef000010a7983 */ /* 0x000f240000300a00 */
[----:B------:R-:W4:Y:S02]  /*39f10*/  LDL.LU.64 R8, [R1+0xee8] ;  /* 0x000ee80001087983 */ /* 0x000f240000300a00 */
[C---:B----4-:R-:W-:Y:S11]  /*39f20*/  HMMA.1688.F32.TF32 R8, R12.reuse, R24, R8 ;  /* 0x000000180c08723c */ /* 0x050ff60000081008 */
[----:B------:R-:W-:Y:S11]  /*39f30*/  @!UPT UIADD3 URZ, URZ, URZ, URZ ;  /* 0x0000003f3f3ff290 */ /* 0x000ff6000fffe03f */
[----:B------:R-:W-:Y:S01]  /*39f40*/  @!UPT UIADD3 URZ, URZ, URZ, URZ ;  /* 0x0000003f3f3ff290 */ /* 0x000fe2000fffe03f */
[----:B------:R-:W-:Y:S01]  /*39f50*/  STL.64 [R1+0x70], R8 ;  /* 0x0000700801007387 */ /* 0x000fe20000100a00 */
[----:B------:R1:W-:Y:S03]  /*39f60*/  STL.64 [R1+0x78], R10 ;  /* 0x0000780a01007387 */ /* 0x0003e60000100a00 */
[----:B-1----:R-:W4:Y:S01]  /*39f70*/  LDL.LU.64 R10, [R1+0xee0] ;  /* 0x000ee000010a7983 */ /* 0x002f220000300a00 */
[----:B------:R-:W4:Y:S02]  /*39f80*/  LDL.LU.64 R8, [R1+0xed8] ;  /* 0x000ed80001087983 */ /* 0x000f240000300a00 */
[----:B------:R-:W-:Y:S02]  /*39f90*/  IMAD.MOV.U32 R21, RZ, RZ, R29 ;  /* 0x000000ffff157224 */ /* 0x000fe400078e001d */
[----:B------:R-:W-:Y:S01]  /*39fa0*/  IMAD.MOV.U32 R22, RZ, RZ, R28 ;  /* 0x000000ffff167224 */ /* 0x000fe200078e001c */
[----:B----4-:R-:W-:Y:S01]  /*39fb0*/  HMMA.1688.F32.TF32 R12, R12, R4, R8 ;  /* 0x000000040c0c723c */ /* 0x010fe20000081008 */
[----:B------:R-:W4:Y:S01]  /*39fc0*/  LDL.LU.64 R10, [R1+0xed0] ;  /* 0x000ed000010a7983 */ /* 0x000f220000300a00 */
[----:B------:R-:W4:Y:S11]  /*39fd0*/  LDL.LU.64 R8, [R1+0xec8] ;  /* 0x000ec80001087983 */ /* 0x000f360000300a00 */
[----:B------:R-:W-:Y:S10]  /*39fe0*/  @!UPT UIADD3 URZ, URZ, URZ, URZ ;  /* 0x0000003f3f3ff290 */ /* 0x000ff4000fffe03f */
[----:B------:R1:W-:Y:S02]  /*39ff0*/  STL.64 [R1+0x60], R12 ;  /* 0x0000600c01007387 */ /* 0x0003e40000100a00 */
[----:B-1----:R-:W-:Y:S02]  /*3a000*/  IMAD.MOV.U32 R12, RZ, RZ, R18 ;  /* 0x000000ffff0c7224 */ /* 0x002fe400078e0012 */
[----:B------:R-:W-:Y:S01]  /*3a010*/  STL.64 [R1+0x68], R14 ;  /* 0x0000680e01007387 */ /* 0x000fe20000100a00 */
[C---:B----4-:R-:W-:Y:S03]  /*3a020*/  HMMA.1688.F32.TF32 R16, R8.reuse, R16, R20 ;  /* 0x000000100810723c */ /* 0x050fe60000081014 */
[----:B------:R-:W4:Y:S11]  /*3a030*/  LDL.LU.64 R20, [R1+0xec0] ;  /* 0x000ec00001147983 */ /* 0x000f360000300a00 */
[----:B------:R-:W-:Y:S09]  /*3a040*/  @!UPT UIADD3 URZ, URZ, URZ, URZ ;  /* 0x0000003f3f3ff290 */ /* 0x000ff2000fffe03f */
[----:B------:R-:W-:Y:S01]  /*3a050*/  STL.64 [R1+0x190], R16 ;  /* 0x0001901001007387 */ /* 0x000fe20000100a00 */
[----:B------:R1:W-:Y:S03]  /*3a060*/  STL.64 [R1+0x198], R18 ;  /* 0x0001981201007387 */ /* 0x0003e60000100a00 */
[----:B-1----:R-:W4:Y:S01]  /*3a070*/  LDL.LU.64 R18, [R1+0xeb8] ;  /* 0x000eb80001127983 */ /* 0x002f220000300a00 */
[----:B------:R-:W4:Y:S02]  /*3a080*/  LDL.LU.64 R16, [R1+0xeb0] ;  /* 0x000eb00001107983 */ /* 0x000f240000300a00 */
[----:B----4-:R-:W-:Y:S01]  /*3a090*/  HMMA.1688.F32.TF32 R20, R8, R20, R16 ;  /* 0x000000140814723c */ /* 0x010fe20000081010 */
[----:B------:R-:W4:Y:S01]  /*3a0a0*/  LDL.LU.64 R18, [R1+0xea8] ;  /* 0x000ea80001127983 */ /* 0x000f220000300a00 */
[----:B------:R-:W4:Y:S11]  /*3a0b0*/  LDL.LU.64 R16, [R1+0xea0] ;  /* 0x000ea00001107983 */ /* 0x000f360000300a00 */
[----:B------:R-:W-:Y:S10]  /*3a0c0*/  @!UPT UIADD3 URZ, URZ, URZ, URZ ;  /* 0x0000003f3f3ff290 */ /* 0x000ff4000fffe03f */
[----:B------:R-:W-:Y:S01]  /*3a0d0*/  STL.64 [R1+0x180], R20 ;  /* 0x0001801401007387 */ /* 0x000fe20000100a00 */
[----:B------:R1:W-:Y:S03]  /*3a0e0*/  STL.64 [R1+0x188], R22 ;  /* 0x0001881601007387 */ /* 0x0003e60000100a00 */
[----:B-1----:R-:W2:Y:S01]  /*3a0f0*/  LDL.LU.64 R22, [R1+0xe98] ;  /* 0x000e980001167983 */ /* 0x002ea20000300a00 */
[----:B------:R-:W2:Y:S02]  /*3a100*/  LDL.LU.64 R20, [R1+0xe90] ;  /* 0x000e900001147983 */ /* 0x000ea40000300a00 */
[----:B------:R-:W-:-:S07]  /*3a110*/  IMAD.MOV.U32 R13, RZ, RZ, R3 ;  /* 0x000000ffff0d7224 */ /* 0x000fce00078e0003 */
[C---:B--2---:R-:W-:Y:S01]  /*3a120*/  HMMA.1688.F32.TF32 R12, R8.reuse, R12, R20 ;  /* 0x0000000c080c723c */ /* 0x044fe20000081014 */
[----:B------:R-:W2:Y:S01]  /*3a130*/  LDL.LU.64 R22, [R1+0xe88] ;  /* 0x000e880001167983 */ /* 0x000ea20000300a00 */
[----:B------:R-:W2:Y:S11]  /*3a140*/  LDL.LU.64 R20, [R1+0xe80] ;  /* 0x000e800001147983 */ /* 0x000eb60000300a00 */
[----:B------:R-:W-:Y:S10]  /*3a150*/  @!UPT UIADD3 URZ, URZ, URZ, URZ ;  /* 0x0000003f3f3ff290 */ /* 0x000ff4000fffe03f */
[----:B------:R-:W-:Y:S01]  /*3a160*/  STL.64 [R1+0x170], R12 ;  /* 0x0001700c01007387 */ /* 0x000fe20000100a00 */
[----:B------:R4:W-:Y:S02]  /*3a170*/  STL [R1+0x178], R14 ;  /* 0x0001780e01007387 */ /* 0x0009e40000100800 */
[----:B------:R-:W-:Y:S02]  /*3a180*/  IMAD.MOV.U32 R3, RZ, RZ, R15 ;  /* 0x000000ffff037224 */ /* 0x000fe400078e000f */
[----:B----4-:R-:W-:Y:S01]  /*3a190*/  HMMA.1688.F32.TF32 R12, R8, R24, R16 ;  /* 0x00000018080c723c */ /* 0x010fe20000081010 */
[----:B------:R-:W-:Y:S04]  /*3a1a0*/  LDS R18, [R0+0x8f900] ;  /* 0x08f9000000127984 */ /* 0x000fe80000000800 */
[----:B------:R-:W-:Y:S04]  /*3a1b0*/  LDS R19, [R2+0x8f900] ;  /* 0x08f9000002137984 */ /* 0x000fe80000000800 */
[----:B------:R-:W-:Y:S04]  /*3a1c0*/  LDS R16, [R0+0x8f100] ;  /* 0x08f1000000107984 */ /* 0x000fe80000000800 */
[----:B------:R-:W-:Y:S04]  /*3a1d0*/  LDS R17, [R2+0x8f100] ;  /* 0x08f1000002117984 */ /* 0x000fe80000000800 */
[----:B------:R-:W-:Y:S01]  /*3a1e0*/  STL [R1+0xd34], R3 ;  /* 0x000d340301007387 */ /* 0x000fe20000100800 */
[----:B---3--:R1:W-:Y:S06]  /*3a1f0*/  STL.64 [R1+0xe28], R26 ;  /* 0x000e281a01007387 */ /* 0x0083ec0000100a00 */
[----:B------:R-:W-:-:S02]  /*3a200*/  IMAD.MOV.U32 R25, RZ, RZ, R14 ;  /* 0x000000ffff197224 */ /* 0x000fc400078e000e */
[----:B------:R-:W-:Y:S02]  /*3a210*/  IMAD.MOV.U32 R24, RZ, RZ, R15 ;  /* 0x000000ffff187224 */ /* 0x000fe400078e000f */
[----:B------:R-:W-:Y:S02]  /*3a220*/  IMAD.MOV.U32 R28, RZ, RZ, R12 ;  /* 0x000000ffff1c7224 */ /* 0x000fe400078e000c */
[----:B------:R-:W-:Y:S01]  /*3a230*/  IMAD.MOV.U32 R29, RZ, RZ, R13 ;  /* 0x000000ffff1d7224 */ /* 0x000fe200078e000d */
[----:B------:R-:W-:Y:S04]  /*3a240*/  LDS R14, [R0+0x8f880] ;  /* 0x08f88000000e7984 */ /* 0x000fe80000000800 */
[----:B------:R-:W3:Y:S04]  /*3a250*/  LDS R15, [R2+0x8f880] ;  /* 0x08f88000020f7984 */ /* 0x000ee80000000800 */
[----:B------:R-:W-:Y:S04]  /*3a260*/  LDS R12, [R0+0x8f080] ;  /* 0x08f08000000c7984 */ /* 0x000fe80000000800 */
[----:B------:R-:W4:Y:S04]  /*3a270*/  LDS R13, [R2+0x8f080] ;  /* 0x08f08000020d7984 */ /* 0x000f280000000800 */
[----:B------:R-:W-:Y:S01]  /*3a280*/  STL.64 [R1+0xe20], R24 ;  /* 0x000e201801007387 */ /* 0x000fe20000100a00 */
[----:B-1----:R-:W4:Y:S01]  /*3a290*/  LDL.64 R26, [R1+0x58] ;  /* 0x00005800011a7983 */ /* 0x002f220000100a00 */
[----:B--2---:R-:W-:Y:S02]  /*3a2a0*/  HMMA.1688.F32.TF32 R8, R8, R4, R20 ;  /* 0x000000040808723c */ /* 0x004fe40000081014 */
[----:B------:R-:W-:Y:S04]  /*3a2b0*/  LDS R22, [R0+0x8f980] ;  /* 0x08f9800000167984 */ /* 0x000fe80000000800 */
[----:B------:R-:W-:Y:S04]  /*3a2c0*/  LDS R23, [R2+0x8f980] ;  /* 0x08f9800002177984 */ /* 0x000fe80000000800 */
[----:B------:R-:W-:Y:S04]  /*3a2d0*/  LDS R20, [R0+0x8f180] ;  /* 0x08f1800000147984 */ /* 0x000fe80000000800 */
[----:B------:R-:W-:Y:S09]  /*3a2e0*/  LDS R21, [R2+0x8f180] ;  /* 0x08f1800002157984 */ /* 0x000ff20000000800 */
[----:B------:R-:W-:Y:S01]  /*3a2f0*/  STL.64 [R1+0x110], R8 ;  /* 0x0001100801007387 */ /* 0x000fe20000100a00 */
[----:B------:R-:W-:Y:S02]  /*3a300*/  STL [R1+0x11c], R11 ;  /* 0x00011c0b01007387 */ /* 0x000fe40000100800 */
[----:B------:R1:W-:Y:S02]  /*3a310*/  STL.64 [R1+0xe78], R6 ;  /* 0x000e780601007387 */ /* 0x0003e40000100a00 */
[----:B------:R-:W2:Y:S01]  /*3a320*/  LDL.LU R4, [R1+0x250] ;  /* 0x0002500001047983 */ /* 0x000ea20000300800 */
[----:B------:R-:W2:Y:S01]  /*3a330*/  LDL.LU R5, [R1+0x254] ;  /* 0x0002540001057983 */ /* 0x000ea20000300800 */
[----:B------:R-:W-:-:S03]  /*3a340*/  IMAD.MOV.U32 R3, RZ, RZ, R10 ;  /* 0x000000ffff037224 */ /* 0x000fc600078e000a */
[----:B------:R-:W-:Y:S01]  /*3a350*/  LDS R8, [R0+0x8f000] ;  /* 0x08f0000000087984 */ /* 0x000fe20000000800 */
[----:B------:R-:W-:Y:S03]  /*3a360*/  LDS R10, [R0+0x8f800] ;  /* 0x08f80000000a7984 */ /* 0x000fe60000000800 */
[----:B------:R-:W-:Y:S04]  /*3a370*/  LDS R9, [R2+0x8f000] ;  /* 0x08f0000002097984 */ /* 0x000fe80000000800 */
[----:B------:R-:W2:Y:S01]  /*3a380*/  LDS R11, [R2+0x8f800] ;  /* 0x08f80000020b7984 */ /* 0x000ea20000000800 */
[----:B------:R-:W-:Y:S01]  /*3a390*/  UIADD3 UR8, UR8, 0x1, URZ ;  /* 0x0000000108087890 */ /* 0x000fe2000fffe03f */
[----:B------:R-:W-:Y:S06]  /*3a3a0*/  BAR.SYNC.DEFER_BLOCKING 0x0 ;  /* 0x0000000000007b1d */ /* 0x000fec0000010000 */
[----:B-1----:R-:W2:Y:S01]  /*3a3b0*/  LDL.LU R6, [R1+0x258] ;  /* 0x0002580001067983 */ /* 0x002ea20000300800 */
[----:B------:R-:W2:Y:S02]  /*3a3c0*/  LDL.LU R7, [R1+0x25c] ;  /* 0x00025c0001077983 */ /* 0x000ea40000300800 */
[----:B---3--:R-:W-:Y:S02]  /*3a3d0*/  STL.64 [R1+0xe08], R14 ;  /* 0x000e080e01007387 */ /* 0x008fe40000100a00 */
[----:B----4-:R-:W-:Y:S01]  /*3a3e0*/  STL.64 [R1+0xe00], R12 ;  /* 0x000e000c01007387 */ /* 0x010fe20000100a00 */
[----:B------:R1:W-:Y:S01]  /*3a3f0*/  STL.64 [R1+0xda8], R18 ;  /* 0x000da81201007387 */ /* 0x0003e20000100a00 */
[----:B------:R-:W-:Y:S03]  /*3a400*/  STL.64 [R1+0xda0], R16 ;  /* 0x000da01001007387 */ /* 0x000fe60000100a00 */
[----:B-1----:R-:W3:Y:S04]  /*3a410*/  LDL R18, [R1+0x28] ;  /* 0x0000280001127983 */ /* 0x002ee80000100800 */
[----:B------:R-:W3:Y:S01]  /*3a420*/  LDL R19, [R1+0x2c] ;  /* 0x00002c0001137983 */ /* 0x000ee20000100800 */
[----:B--2---:R-:W-:Y:S03]  /*3a430*/  HMMA.1688.F32.TF32 R4, R8, R26, R4 ;  /* 0x0000001a0804723c */ /* 0x004fe60000081004 */
[----:B---3--:R-:W-:Y:S01]  /*3a440*/  STL.64 [R1+0xe58], R18 ;  /* 0x000e581201007387 */ /* 0x008fe20000100a00 */
[----:B------:R1:W-:Y:S02]  /*3a450*/  STL.64 [R1+0xd40], R22 ;  /* 0x000d401601007387 */ /* 0x0003e40000100a00 */
[----:B------:R-:W-:Y:S01]  /*3a460*/  STL.64 [R1+0xd38], R20 ;  /* 0x000d381401007387 */ /* 0x000fe20000100a00 */
[----:B-1----:R-:W2:Y:S11]  /*3a470*/  LDL.LU.64 R22, [R1+0x18] ;  /* 0x0000180001167983 */ /* 0x002eb60000300a00 */
[----:B------:R-:W-:Y:S05]  /*3a480*/  @!UPT UIADD3 URZ, URZ, URZ, URZ ;  /* 0x0000003f3f3ff290 */ /* 0x000fea000fffe03f */
[----:B------:R1:W-:Y:S02]  /*3a490*/  STL.64 [R1+0x260], R4 ;  /* 0x0002600401007387 */ /* 0x0003e40000100a00 */
[----:B------:R3:W-:Y:S01]  /*3a4a0*/  STL.64 [R1+0x268], R6 ;  /* 0x0002680601007387 */ /* 0x0007e20000100a00 */
[----:B-1----:R-:W4:Y:S01]  /*3a4b0*/  LDL.LU R4, [R1+0x210] ;  /* 0x0002100001047983 */ /* 0x002f220000300800 */
[----:B------:R-:W4:Y:S02]  /*3a4c0*/  LDL.LU R5, [R1+0x214] ;  /* 0x0002140001057983 */ /* 0x000f240000300800 */
[----:B---3--:R-:W4:Y:S02]  /*3a4d0*/  LDL.LU R6, [R1+0x218] ;  /* 0x0002180001067983 */ /* 0x008f240000300800 */
[----:B------:R-:W4:Y:S01]  /*3a4e0*/  LDL.LU R7, [R1+0x21c] ;  /* 0x00021c0001077983 */ /* 0x000f220000300800 */
[----:B------:R-:W3:Y:S01]  /*3a4f0*/  LDL.LU.64 R18, [R1+0x38] ;  /* 0x0000380001127983 */ /* 0x000ee20000300a00 */
[----:B------:R-:W-:-:S02]  /*3a500*/  IMAD.MOV.U32 R21, RZ, RZ, R26 ;  /* 0x000000ffff157224 */ /* 0x000fc400078e001a */
[----:B------:R-:W-:Y:S01]  /*3a510*/  IMAD.MOV.U32 R20, RZ, RZ, R27 ;  /* 0x000000ffff147224 */ /* 0x000fe200078e001b */
[----:B---3--:R1:W-:Y:S04]  /*3a520*/  STL.64 [R1+0xe70], R18 ;  /* 0x000e701201007387 */ /* 0x0083e80000100a00 */
[----:B-1----:R-:W4:Y:S01]  /*3a530*/  LDL.64 R18, [R1+0x48] ;  /* 0x0000480001127983 */ /* 0x002f220000100a00 */
[----:B--2---:R-:W-:Y:S02]  /*3a540*/  STL.64 [R1+0xe50], R22 ;  /* 0x000e501601007387 */ /* 0x004fe40000100a00 */
        /* <DEDUP_REMOVED lines=11> */
[----:B------:R-:W3:Y:S04]  /*3a600*/  LDL R26, [R1+0x8] ;  /* 0x00000800011a7983 */ /* 0x000ee80000100800 */
[----:B------:R-:W3:Y:S04]  /*3a610*/  LDL R27, [R1+0xc] ;  /* 0x00000c00011b7983 */ /* 0x000ee80000100800 */
[----:B---3--:R1:W-:Y:S01]  /*3a620*/  STL.64 [R1+0xe40], R26 ;  /* 0x000e401a01007387 */ /* 0x0083e20000100a00 */
[----:B------:R-:W3:Y:S02]  /*3a630*/  LDL.LU R24, [R1+0x140] ;  /* 0x0001400001187983 */ /* 0x000ee40000300800 */
[----:B------:R-:W3:Y:S01]  /*3a640*/  LDL.LU R25, [R1+0x144] ;  /* 0x0001440001197983 */ /* 0x000ee20000300800 */
[----:B-1----:R-:W3:Y:S01]  /*3a650*/  LDL.LU R26, [R1+0x148] ;  /* 0x00014800011a7983 */ /* 0x002ee20000300800 */
[----:B------:R-:W3:Y:S02]  /*3a660*/  LDL.LU R27, [R1+0x14c] ;  /* 0x00014c00011b7983 */ /* 0x000ee40000300800 */
[----:B------:R-:W2:Y:S02]  /*3a670*/  LDL.LU R12, [R1+0x100] ;  /* 0x00010000010c7983 */ /* 0x000ea40000300800 */
[----:B------:R-:W2:Y:S01]  /*3a680*/  LDL.LU R13, [R1+0x104] ;  /* 0x00010400010d7983 */ /* 0x000ea20000300800 */
[----:B------:R-:W2:Y:S01]  /*3a690*/  LDL.LU R14, [R1+0x108] ;  /* 0x00010800010e7983 */ /* 0x000ea20000300800 */
[----:B------:R-:W2:Y:S01]  /*3a6a0*/  LDL.LU R15, [R1+0x10c] ;  /* 0x00010c00010f7983 */ /* 0x000ea20000300800 */
[----:B----4-:R-:W-:Y:S02]  /*3a6b0*/  HMMA.1688.F32.TF32 R4, R8, R18, R4 ;  /* 0x000000120804723c */ /* 0x010fe40000081004 */
[----:B--2---:R-:W-:Y:S01]  /*3a6c0*/  STL.64 [R1+0xe18], R14 ;  /* 0x000e180e01007387 */ /* 0x004fe20000100a00 */
[----:B------:R1:W-:Y:S03]  /*3a6d0*/  STL.64 [R1+0xe10], R12 ;  /* 0x000e100c01007387 */ /* 0x0003e60000100a00 */
        /* <DEDUP_REMOVED lines=25> */
[C---:B--2---:R-:W-:Y:S11]  /*3a870*/  HMMA.1688.F32.TF32 R20, R8.reuse, R18, R20 ;  /* 0x000000120814723c */ /* 0x044ff60000081014 */
[----:B------:R-:W-:Y:S11]  /*3a880*/  @!UPT UIADD3 URZ, URZ, URZ, URZ ;  /* 0x0000003f3f3ff290 */ /* 0x000ff6000fffe03f */
[----:B------:R-:W-:Y:S01]  /*3a890*/  @!UPT UIADD3 URZ, URZ, URZ, URZ ;  /* 0x0000003f3f3ff290 */ /* 0x000fe2000fffe03f */
[----:B------:R-:W-:Y:S01]  /*3a8a0*/  STL.64 [R1+0x290], R20 ;  /* 0x0002901401007387 */ /* 0x000fe20000100a00 */
[----:B------:R1:W-:Y:S03]  /*3a8b0*/  STL.64 [R1+0x298], R22 ;  /* 0x0002981601007387 */ /* 0x0003e60000100a00 */
[----:B-1----:R-:W3:Y:S01]  /*3a8c0*/  LDL.LU.64 R22, [R1+0xe50] ;  /* 0x000e500001167983 */ /* 0x002ee20000300a00 */
[----:B------:R-:W2:Y:S02]  /*3a8d0*/  LDL.LU.64 R20, [R1+0xe48] ;  /* 0x000e480001147983 */ /* 0x000ea40000300a00 */
[----:B------:R1:W-:Y:S02]  /*3a8e0*/  STL.64 [R1+0xde0], R18 ;  /* 0x000de01201007387 */ /* 0x0003e40000100a00 */
[----:B------:R-:W2:Y:S01]  /*3a8f0*/  LDL.LU R16, [R1+0x200] ;  /* 0x0002000001107983 */ /* 0x000ea20000300800 */
[----:B------:R-:W2:Y:S04]  /*3a900*/  LDL.LU R17, [R1+0x204] ;  /* 0x0002040001117983 */ /* 0x000ea80000300800 */
[----:B-1----:R-:W2:Y:S01]  /*3a910*/  LDL.LU R18, [R1+0x208] ;  /* 0x0002080001127983 */ /* 0x002ea20000300800 */
[----:B------:R-:W2:Y:S01]  /*3a920*/  LDL.LU R19, [R1+0x20c] ;  /* 0x00020c0001137983 */ /* 0x000ea20000300800 */
[C---:B---3--:R-:W-:Y:S02]  /*3a930*/  HMMA.1688.F32.TF32 R24, R8.reuse, R22, R24 ;  /* 0x000000160818723c */ /* 0x048fe40000081018 */
[----:B--2---:R-:W-:Y:S01]  /*3a940*/  STL.64 [R1+0xdf0], R18 ;  /* 0x000df01201007387 */ /* 0x004fe20000100a00 */
[----:B------:R-:W-:Y:S11]  /*3a950*/  STL.64 [R1+0xde8], R16 ;  /* 0x000de81001007387 */ /* 0x000ff60000100a00 */
[----:B------:R-:W-:Y:S09]  /*3a960*/  @!UPT UIADD3 URZ, URZ, URZ, URZ ;  /* 0x0000003f3f3ff290 */ /* 0x000ff2000fffe03f */
[----:B------:R-:W-:Y:S01]  /*3a970*/  STL.64 [R1+0x310], R24 ;  /* 0x0003101801007387 */ /* 0x000fe20000100a00 */
[----:B------:R1:W-:Y:S03]  /*3a980*/  STL.64 [R1+0x318], R26 ;  /* 0x0003181a01007387 */ /* 0x0003e60000100a00 */
[----:B-1----:R-:W2:Y:S01]  /*3a990*/  LDL.LU.64 R26, [R1+0xe40] ;  /* 0x000e4000011a7983 */ /* 0x002ea20000300a00 */
[----:B------:R-:W-:Y:S02]  /*3a9a0*/  IMAD.MOV.U32 R19, RZ, RZ, R20 ;  /* 0x000000ffff137224 */ /* 0x000fe400078e0014 */
[----:B------:R1:W-:Y:S02]  /*3a9b0*/  STL.64 [R1+0xdf8], R22 ;  /* 0x000df81601007387 */ /* 0x0003e40000100a00 */
[----:B------:R-:W-:Y:S01]  /*3a9c0*/  IMAD.MOV.U32 R18, RZ, RZ, R21 ;  /* 0x000000ffff127224 */ /* 0x000fe200078e0015 */
[----:B------:R-:W3:Y:S01]  /*3a9d0*/  LDL.LU R20, [R1+0x240] ;  /* 0x0002400001147983 */ /* 0x000ee20000300800 */
[----:B------:R-:W3:Y:S03]  /*3a9e0*/  LDL.LU R21, [R1+0x244] ;  /* 0x0002440001157983 */ /* 0x000ee60000300800 */
[----:B-1----:R-:W3:Y:S01]  /*3a9f0*/  LDL.LU R22, [R1+0x248] ;  /* 0x0002480001167983 */ /* 0x002ee20000300800 */
        /* <DEDUP_REMOVED lines=18> */
[----:B-1----:R-:W2:Y:S01]  /*3ab20*/  LDL.LU R24, [R1+0x1b0] ;  /* 0x0001b00001187983 */ /* 0x002ea20000300800 */
[----:B------:R-:W2:Y:S02]  /*3ab30*/  LDL.LU R25, [R1+0x1b4] ;  /* 0x0001b40001197983 */ /* 0x000ea40000300800 */
[----:B------:R-:W2:Y:S02]  /*3ab40*/  LDL.LU R26, [R1+0x1b8] ;  /* 0x0001b800011a7983 */ /* 0x000ea40000300800 */
[----:B------:R-:W2:Y:S01]  /*3ab50*/  LDL.LU R27, [R1+0x1bc] ;  /* 0x0001bc00011b7983 */ /* 0x000ea20000300800 */
[----:B----4-:R-:W-:Y:S01]  /*3ab60*/  HMMA.1688.F32.TF32 R8, R8, R6, R12 ;  /* 0x000000060808723c */ /* 0x010fe2000008100c */
[----:B------:R-:W3:Y:S01]  /*3ab70*/  LDL.LU.64 R14, [R1+0xe08] ;  /* 0x000e0800010e7983 */ /* 0x000ee20000300a00 */
[----:B------:R-:W3:Y:S02]  /*3ab80*/  LDL.LU.64 R12, [R1+0xe00] ;  /* 0x000e0000010c7983 */ /* 0x000ee40000300a00 */
[----:B------:R-:W-:Y:S11]  /*3ab90*/  STL.64 [R1+0xdb0], R6 ;  /* 0x000db00601007387 */ /* 0x000ff60000100a00 */
[----:B------:R-:W-:Y:S08]  /*3aba0*/  @!UPT UIADD3 URZ, URZ, URZ, URZ ;  /* 0x0000003f3f3ff290 */ /* 0x000ff0000fffe03f */
[----:B------:R-:W-:Y:S01]  /*3abb0*/  STL.64 [R1+0x2b0], R8 ;  /* 0x0002b00801007387 */ /* 0x000fe20000100a00 */
[----:B------:R-:W-:Y:S01]  /*3abc0*/  STL.64 [R1+0x2b8], R10 ;  /* 0x0002b80a01007387 */ /* 0x000fe20000100a00 */
[----:B---3--:R-:W-:Y:S02]  /*3abd0*/  HMMA.1688.F32.TF32 R16, R12, R18, R20 ;  /* 0x000000120c10723c */ /* 0x008fe40000081014 */
[----:B------:R-:W3:Y:S11]  /*3abe0*/  LDL.LU.64 R22, [R1+0xdf8] ;  /* 0x000df80001167983 */ /* 0x000ef60000300a00 */
        /* <DEDUP_REMOVED lines=8> */
[----:B------:R-:W-:-:S03]  /*3ac70*/  IMAD.MOV.U32 R11, RZ, RZ, R0 ;  /* 0x000000ffff0b7224 */ /* 0x000fc600078e0000 */
[C---:B----4-:R-:W-:Y:S01]  /*3ac80*/  HMMA.1688.F32.TF32 R4, R12.reuse, R6, R16 ;  /* 0x000000060c04723c */ /* 0x050fe20000081010 */
[----:B------:R-:W4:Y:S11]  /*3ac90*/  LDL.LU.64 R18, [R1+0xde0] ;  /* 0x000de00001127983 */ /* 0x000f360000300a00 */
[----:B------:R-:W-:Y:S11]  /*3aca0*/  @!UPT UIADD3 URZ, URZ, URZ, URZ ;  /* 0x0000003f3f3ff290 */ /* 0x000ff6000fffe03f */
[----:B------:R-:W-:Y:S01]  /*3acb0*/  STL.64 [R1+0x120], R4 ;  /* 0x0001200401007387 */ /* 0x000fe20000100a00 */
[----:B------:R2:W-:Y:S02]  /*3acc0*/  STL.64 [R1+0x128], R6 ;  /* 0x0001280601007387 */ /* 0x0005e40000100a00 */
[C---:B--2---:R-:W-:Y:S01]  /*3acd0*/  HMMA.1688.F32.TF32 R4, R12.reuse, R10, R24 ;  /* 0x0000000a0c04723c */ /* 0x044fe20000081018 */
[----:B------:R-:W2:Y:S04]  /*3ace0*/  LDL.LU.64 R26, [R1+0x8] ;  /* 0x00000800011a7983 */ /* 0x000ea80000300a00 */
[----:B--2---:R1:W-:Y:S11]  /*3acf0*/  STL.64 [R1+0xdd8], R26 ;  /* 0x000dd81a01007387 */ /* 0x0043f60000100a00 */
[----:B------:R-:W-:Y:S07]  /*3ad00*/  @!UPT UIADD3 URZ, URZ, URZ, URZ ;  /* 0x0000003f3f3ff290 */ /* 0x000fee000fffe03f */
[----:B------:R2:W-:Y:S02]  /*3ad10*/  STL.64 [R1+0x130], R4 ;  /* 0x0001300401007387 */ /* 0x0005e40000100a00 */
[----:B------:R2:W-:Y:S02]  /*3ad20*/  STL.64 [R1+0x138], R6 ;  /* 0x0001380601007387 */ /* 0x0005e40000100a00 */
[----:B------:R-:W3:Y:S01]  /*3ad30*/  LDL.LU R24, [R1+0xe0] ;  /* 0x0000e00001187983 */ /* 0x000ee20000300800 */
[----:B------:R-:W3:Y:S04]  /*3ad40*/  LDL.LU R25, [R1+0xe4] ;  /* 0x0000e40001197983 */ /* 0x000ee80000300800 */
[----:B-1----:R-:W3:Y:S01]  /*3ad50*/  LDL.LU R26, [R1+0xe8] ;  /* 0x0000e800011a7983 */ /* 0x002ee20000300800 */
[----:B------:R-:W3:Y:S02]  /*3ad60*/  LDL.LU R27, [R1+0xec] ;  /* 0x0000ec00011b7983 */ /* 0x000ee40000300800 */
[----:B--2---:R-:W2:Y:S02]  /*3ad70*/  LDL.LU R4, [R1+0xc0] ;  /* 0x0000c00001047983 */ /* 0x004ea40000300800 */
[----:B------:R-:W2:Y:S01]  /*3ad80*/  LDL.LU R5, [R1+0xc4] ;  /* 0x0000c40001057983 */ /* 0x000ea20000300800 */
[----:B------:R-:W2:Y:S01]  /*3ad90*/  LDL.LU R6, [R1+0xc8] ;  /* 0x0000c80001067983 */ /* 0x000ea20000300800 */
[----:B------:R-:W2:Y:S03]  /*3ada0*/  LDL.LU R7, [R1+0xcc] ;  /* 0x0000cc0001077983 */ /* 0x000ea60000300800 */
[----:B--2---:R-:W-:Y:S01]  /*3adb0*/  STL.64 [R1+0xdd0], R6 ;  /* 0x000dd00601007387 */ /* 0x004fe20000100a00 */
[----:B------:R1:W-:Y:S03]  /*3adc0*/  STL.64 [R1+0xdc8], R4 ;  /* 0x000dc80401007387 */ /* 0x0003e60000100a00 */
[----:B-1----:R-:W2:Y:S01]  /*3add0*/  LDL.LU R4, [R1+0xd0] ;  /* 0x0000d00001047983 */ /* 0x002ea20000300800 */
[----:B------:R-:W2:Y:S02]  /*3ade0*/  LDL.LU R5, [R1+0xd4] ;  /* 0x0000d40001057983 */ /* 0x000ea40000300800 */
[----:B------:R-:W2:Y:S02]  /*3adf0*/  LDL.LU R6, [R1+0xd8] ;  /* 0x0000d80001067983 */ /* 0x000ea40000300800 */
[----:B------:R-:W2:Y:S01]  /*3ae00*/  LDL.LU R7, [R1+0xdc] ;  /* 0x0000dc0001077983 */ /* 0x000ea20000300800 */
[----:B------:R1:W-:Y:S04]  /*3ae10*/  STL.64 [R1+0xd70], R10 ;  /* 0x000d700a01007387 */ /* 0x0003e80000100a00 */
[----:B-1----:R-:W2:Y:S04]  /*3ae20*/  LDL.LU.64 R10, [R1+0x48] ;  /* 0x00004800010a7983 */ /* 0x002ea80000300a00 */
[----:B--2---:R1:W-:Y:S01]  /*3ae30*/  STL.64 [R1+0xd88], R10 ;  /* 0x000d880a01007387 */ /* 0x0043e20000100a00 */
[----:B------:R-:W4:Y:S02]  /*3ae40*/  LDL.LU R8, [R1+0xf0] ;  /* 0x0000f00001087983 */ /* 0x000f240000300800 */
[----:B------:R-:W4:Y:S01]  /*3ae50*/  LDL.LU R9, [R1+0xf4] ;  /* 0x0000f40001097983 */ /* 0x000f220000300800 */
[----:B-1----:R-:W4:Y:S01]  /*3ae60*/  LDL.LU R10, [R1+0xf8] ;  /* 0x0000f800010a7983 */ /* 0x002f220000300800 */
[----:B------:R-:W4:Y:S01]  /*3ae70*/  LDL.LU R11, [R1+0xfc] ;  /* 0x0000fc00010b7983 */ /* 0x000f220000300800 */
[C---:B---3--:R-:W-:Y:S01]  /*3ae80*/  HMMA.1688.F32.TF32 R24, R12.reuse, R22, R24 ;  /* 0x000000160c18723c */ /* 0x048fe20000081018 */
[----:B------:R-:W2:Y:S07]  /*3ae90*/  LDL.LU R16, [R1+0xb0] ;  /* 0x0000b00001107983 */ /* 0x000eae0000300800 */
[C---:B----4-:R-:W-:Y:S11]  /*3aea0*/  HMMA.1688.F32.TF32 R8, R12.reuse, R18, R8 ;  /* 0x000000120c08723c */ /* 0x050ff60000081008 */
[----:B------:R-:W-:Y:S11]  /*3aeb0*/  @!UPT UIADD3 URZ, URZ, URZ, URZ ;  /* 0x0000003f3f3ff290 */ /* 0x000ff6000fffe03f */
[----:B------:R-:W-:Y:S01]  /*3aec0*/  @!UPT UIADD3 URZ, URZ, URZ, URZ ;  /* 0x0000003f3f3ff290 */ /* 0x000fe2000fffe03f */
[----:B------:R-:W-:Y:S01]  /*3aed0*/  STL.64 [R1+0xf0], R8 ;  /* 0x0000f00801007387 */ /* 0x000fe20000100a00 */
[----:B------:R1:W-:Y:S02]  /*3aee0*/  STL.64 [R1+0xf8], R10 ;  /* 0x0000f80a01007387 */ /* 0x0003e40000100a00 */
[----:B------:R-:W2:Y:S02]  /*3aef0*/  LDL.LU R17, [R1+0xb4] ;  /* 0x0000b40001117983 */ /* 0x000ea40000300800 */
[----:B------:R-:W2:Y:S01]  /*3af00*/  LDL.LU R18, [R1+0xb8] ;  /* 0x0000b80001127983 */ /* 0x000ea20000300800 */
[----:B------:R-:W2:Y:S04]  /*3af10*/  LDL.LU R19, [R1+0xbc] ;  /* 0x0000bc0001137983 */ /* 0x000ea80000300800 */
[----:B-1----:R-:W3:Y:S01]  /*3af20*/  LDL.LU.64 R10, [R1+0x58] ;  /* 0x00005800010a7983 */ /* 0x002ee20000300a00 */
[----:B------:R-:W-:Y:S02]  /*3af30*/  STL.64 [R1+0xe0], R24 ;  /* 0x0000e01801007387 */ /* 0x000fe40000100a00 */
[----:B------:R1:W-:Y:S02]  /*3af40*/  STL.64 [R1+0xe8], R26 ;  /* 0x0000e81a01007387 */ /* 0x0003e40000100a00 */
[----:B-1----:R-:W4:Y:S01]  /*3af50*/  LDL.LU.64 R26, [R1+0xdd8] ;  /* 0x000dd800011a7983 */ /* 0x002f220000300a00 */
[----:B------:R1:W-:Y:S03]  /*3af60*/  STL.64 [R1+0xd60], R22 ;  /* 0x000d601601007387 */ /* 0x0003e60000100a00 */
[----:B-1----:R-:W2:Y:S04]  /*3af70*/  LDL.LU.64 R22, [R1+0x28] ;  /* 0x0000280001167983 */ /* 0x002ea80000300a00 */
[----:B--2---:R1:W-:Y:S01]  /*3af80*/  STL.64 [R1+0xd68], R22 ;  /* 0x000d681601007387 */ /* 0x0043e20000100a00 */
[----:B------:R-:W2:Y:S02]  /*3af90*/  LDL.LU R20, [R1+0x1a0] ;  /* 0x0001a00001147983 */ /* 0x000ea40000300800 */
[----:B------:R-:W2:Y:S01]  /*3afa0*/  LDL.LU R21, [R1+0x1a4] ;  /* 0x0001a40001157983 */ /* 0x000ea20000300800 */
[----:B-1----:R-:W2:Y:S01]  /*3afb0*/  LDL.LU R22, [R1+0x1a8] ;  /* 0x0001a80001167983 */ /* 0x002ea20000300800 */
        /* <DEDUP_REMOVED lines=16> */
[----:B------:R-:W-:Y:S01]  /*3b0c0*/  STL.64 [R1+0x2e0], R4 ;  /* 0x0002e00401007387 */ /* 0x000fe20000100a00 */
[----:B------:R1:W-:Y:S03]  /*3b0d0*/  STL.64 [R1+0x2e8], R6 ;  /* 0x0002e80601007387 */ /* 0x0003e60000100a00 */
[----:B-1----:R-:W4:Y:S01]  /*3b0e0*/  LDL.LU.64 R6, [R1+0xdd0] ;  /* 0x000dd00001067983 */ /* 0x002f220000300a00 */
[----:B------:R-:W4:Y:S02]  /*3b0f0*/  LDL.LU.64 R4, [R1+0xdc8] ;  /* 0x000dc80001047983 */ /* 0x000f240000300a00 */
        /* <DEDUP_REMOVED lines=8> */
[----:B------:R-:W-:Y:S02]  /*3b180*/  STL.64 [R1+0xd58], R26 ;  /* 0x000d581a01007387 */ /* 0x000fe40000100a00 */
[----:B--2---:R1:W-:Y:S02]  /*3b190*/  STL.64 [R1+0xd50], R24 ;  /* 0x000d501801007387 */ /* 0x0043e40000100a00 */
[----:B-1----:R-:W2:Y:S01]  /*3b1a0*/  LDL.LU R24, [R1+0x80] ;  /* 0x0000800001187983 */ /* 0x002ea20000300800 */
[----:B------:R-:W2:Y:S02]  /*3b1b0*/  LDL.LU R25, [R1+0x84] ;  /* 0x0000840001197983 */ /* 0x000ea40000300800 */
[----:B------:R-:W2:Y:S02]  /*3b1c0*/  LDL.LU R26, [R1+0x88] ;  /* 0x00008800011a7983 */ /* 0x000ea40000300800 */
[----:B------:R-:W2:Y:S01]  /*3b1d0*/  LDL.LU R27, [R1+0x8c] ;  /* 0x00008c00011b7983 */ /* 0x000ea20000300800 */
[----:B----4-:R-:W-:Y:S01]  /*3b1e0*/  HMMA.1688.F32.TF32 R12, R12, R6, R16 ;  /* 0x000000060c0c723c */ /* 0x010fe20000081010 */
[----:B------:R-:W4:Y:S01]  /*3b1f0*/  LDL.LU.64 R18, [R1+0xda8] ;  /* 0x000da80001127983 */ /* 0x000f220000300a00 */
[----:B------:R-:W4:Y:S02]  /*3b200*/  LDL.LU.64 R16, [R1+0xda0] ;  /* 0x000da00001107983 */ /* 0x000f240000300a00 */
[----:B------:R1:W-:Y:S02]  /*3b210*/  STL.64 [R1+0xd48], R6 ;  /* 0x000d480601007387 */ /* 0x0003e40000100a00 */
[----:B------:R-:W2:Y:S11]  /*3b220*/  LDL.LU R4, [R1+0x90] ;  /* 0x0000900001047983 */ /* 0x000eb60000300800 */
[----:B------:R-:W-:Y:S06]  /*3b230*/  @!UPT UIADD3 URZ, URZ, URZ, URZ ;  /* 0x0000003f3f3ff290 */ /* 0x000fec000fffe03f */
[----:B------:R-:W-:Y:S01]  /*3b240*/  STL.64 [R1+0x2a0], R12 ;  /* 0x0002a00c01007387 */ /* 0x000fe20000100a00 */
[----:B------:R3:W-:Y:S02]  /*3b250*/  STL.64 [R1+0x2a8], R14 ;  /* 0x0002a80e01007387 */ /* 0x0007e40000100a00 */
[----:B------:R-:W2:Y:S02]  /*3b260*/  LDL.LU R5, [R1+0x94] ;  /* 0x0000940001057983 */ /* 0x000ea40000300800 */
[----:B-1----:R-:W2:Y:S01]  /*3b270*/  LDL.LU R6, [R1+0x98] ;  /* 0x0000980001067983 */ /* 0x002ea20000300800 */
[----:B------:R-:W2:Y:S01]  /*3b280*/  LDL.LU R7, [R1+0x9c] ;  /* 0x00009c0001077983 */ /* 0x000ea20000300800 */
[----:B---3--:R-:W-:Y:S02]  /*3b290*/  IMAD.MOV.U32 R14, RZ, RZ, R2 ;  /* 0x000000ffff0e7224 */ /* 0x008fe400078e0002 */
[----:B------:R-:W-:Y:S02]  /*3b2a0*/  IMAD.MOV.U32 R15, RZ, RZ, R0 ;  /* 0x000000ffff0f7224 */ /* 0x000fe400078e0000 */
[----:B------:R-:W-:-:S02]  /*3b2b0*/  IMAD.MOV.U32 R2, RZ, RZ, R10 ;  /* 0x000000ffff027224 */ /* 0x000fc400078e000a */
[----:B------:R-:W-:Y:S01]  /*3b2c0*/  IMAD.MOV.U32 R0, RZ, RZ, R11 ;  /* 0x000000ffff007224 */ /* 0x000fe200078e000b */
[C---:B----4-:R-:W-:Y:S11]  /*3b2d0*/  HMMA.1688.F32.TF32 R20, R16.reuse, R10, R20 ;  /* 0x0000000a1014723c */ /* 0x050ff60000081014 */
[----:B------:R-:W-:Y:S11]  /*3b2e0*/  @!UPT UIADD3 URZ, URZ, URZ, URZ ;  /* 0x0000003f3f3ff290 */ /* 0x000ff6000fffe03f */
[----:B------:R-:W-:Y:S01]  /*3b2f0*/  @!UPT UIADD3 URZ, URZ, URZ, URZ ;  /* 0x0000003f3f3ff290 */ /* 0x000fe2000fffe03f */
[----:B------:R-:W-:Y:S01]  /*3b300*/  STL.64 [R1+0xb0], R20 ;  /* 0x0000b01401007387 */ /* 0x000fe20000100a00 */
[----:B------:R1:W-:Y:S03]  /*3b310*/  STL.64 [R1+0xb8], R22 ;  /* 0x0000b81601007387 */ /* 0x0003e60000100a00 */
[----:B-1----:R-:W3:Y:S01]  /*3b320*/  LDL.LU.64 R22, [R1+0xd98] ;  /* 0x000d980001167983 */ /* 0x002ee20000300a00 */
[----:B------:R-:W3:Y:S02]  /*3b330*/  LDL.LU.64 R20, [R1+0xd90] ;  /* 0x000d900001147983 */ /* 0x000ee40000300a00 */
[----:B------:R-:W3:Y:S02]  /*3b340*/  LDL.LU.64 R10, [R1+0xd88] ;  /* 0x000d8800010a7983 */ /* 0x000ee40000300a00 */
[----:B---3--:R-:W-:Y:S01]  /*3b350*/  HMMA.1688.F32.TF32 R20, R16, R10, R20 ;  /* 0x0000000a1014723c */ /* 0x008fe20000081014 */
[----:B------:R-:W-:-:S02]  /*3b360*/  IMAD.MOV.U32 R13, RZ, RZ, R10 ;  /* 0x000000ffff0d7224 */ /* 0x000fc400078e000a */
[----:B------:R-:W-:Y:S11]  /*3b370*/  IMAD.MOV.U32 R12, RZ, RZ, R11 ;  /* 0x000000ffff0c7224 */ /* 0x000ff600078e000b */
[----:B------:R-:W-:Y:S09]  /*3b380*/  @!UPT UIADD3 URZ, URZ, URZ, URZ ;  /* 0x0000003f3f3ff290 */ /* 0x000ff2000fffe03f */
[----:B------:R-:W-:Y:S01]  /*3b390*/  STL.64 [R1+0xc0], R20 ;  /* 0x0000c01401007387 */ /* 0x000fe20000100a00 */
[----:B------:R1:W-:Y:S03]  /*3b3a0*/  STL.64 [R1+0xc8], R22 ;  /* 0x0000c81601007387 */ /* 0x0003e60000100a00 */
[----:B-1----:R-:W3:Y:S01]  /*3b3b0*/  LDL.LU.64 R22, [R1+0xd80] ;  /* 0x000d800001167983 */ /* 0x002ee20000300a00 */
[----:B------:R-:W3:Y:S02]  /*3b3c0*/  LDL.LU.64 R20, [R1+0xd78] ;  /* 0x000d780001147983 */ /* 0x000ee40000300a00 */
[----:B------:R-:W3:Y:S02]  /*3b3d0*/  LDL.LU.64 R10, [R1+0xd70] ;  /* 0x000d7000010a7983 */ /* 0x000ee40000300a00 */
[C---:B---3--:R-:W-:Y:S11]  /*3b3e0*/  HMMA.1688.F32.TF32 R20, R16.reuse, R10, R20 ;  /* 0x0000000a1014723c */ /* 0x048ff60000081014 */
[----:B------:R-:W-:Y:S11]  /*3b3f0*/  @!UPT UIADD3 URZ, URZ, URZ, URZ ;  /* 0x0000003f3f3ff290 */ /* 0x000ff6000fffe03f */
[----:B------:R-:W-:Y:S01]  /*3b400*/  @!UPT UIADD3 URZ, URZ, URZ, URZ ;  /* 0x0000003f3f3ff290 */ /* 0x000fe2000fffe03f */
[----:B------:R-:W-:Y:S01]  /*3b410*/  STL.64 [R1+0xd0], R20 ;  /* 0x0000d01401007387 */ /* 0x000fe20000100a00 */
[----:B------:R1:W-:Y:S03]  /*3b420*/  STL.64 [R1+0xd8], R22 ;  /* 0x0000d81601007387 */ /* 0x0003e60000100a00 */
[----:B-1----:R-:W3:Y:S01]  /*3b430*/  LDL.LU.64 R22, [R1+0xd68] ;  /* 0x000d680001167983 */ /* 0x002ee20000300a00 */
[----:B------:R1:W-:Y:S02]  /*3b440*/  STL.64 [R1+0xd00], R10 ;  /* 0x000d000a01007387 */ /* 0x0003e40000100a00 */
[----:B------:R-:W3:Y:S02]  /*3b450*/  LDL.LU R8, [R1+0xa0] ;  /* 0x0000a00001087983 */ /* 0x000ee40000300800 */
[----:B------:R-:W3:Y:S01]  /*3b460*/  LDL.LU R9, [R1+0xa4] ;  /* 0x0000a40001097983 */ /* 0x000ee20000300800 */
[----:B-1----:R-:W3:Y:S01]  /*3b470*/  LDL.LU R10, [R1+0xa8] ;  /* 0x0000a800010a7983 */ /* 0x002ee20000300800 */
[----:B------:R-:W3:Y:S02]  /*3b480*/  LDL.LU R11, [R1+0xac] ;  /* 0x0000ac00010b7983 */ /* 0x000ee40000300800 */
[C---:B---3--:R-:W-:Y:S11]  /*3b490*/  HMMA.1688.F32.TF32 R8, R16.reuse, R22, R8 ;  /* 0x000000161008723c */ /* 0x048ff60000081008 */
[----:B------:R-:W-:Y:S11]  /*3b4a0*/  @!UPT UIADD3 URZ, URZ, URZ, URZ ;  /* 0x0000003f3f3ff290 */ /* 0x000ff6000fffe03f */
[----:B------:R-:W-:Y:S01]  /*3b4b0*/  @!UPT UIADD3 URZ, URZ, URZ, URZ ;  /* 0x0000003f3f3ff290 */ /* 0x000fe2000fffe03f */
[----:B------:R1:W-:Y:S01]  /*3b4c0*/  STL.64 [R1+0xa0], R8 ;  /* 0x0000a00801007387 */ /* 0x0003e20000100a00 */
[----:B------:R3:W-:Y:S02]  /*3b4d0*/  STL.64 [R1+0xa8], R10 ;  /* 0x0000a80a01007387 */ /* 0x0007e40000100a00 */
[----:B-1----:R-:W-:Y:S02]  /*3b4e0*/  IMAD.MOV.U32 R9, RZ, RZ, R22 ;  /* 0x000000ffff097224 */ /* 0x002fe400078e0016 */
[----:B------:R-:W-:Y:S02]  /*3b4f0*/  IMAD.MOV.U32 R8, RZ, RZ, R23 ;  /* 0x000000ffff087224 */ /* 0x000fe400078e0017 */
[----:B------:R-:W4:Y:S01]  /*3b500*/  LDL.LU.64 R22, [R1+0xd60] ;  /* 0x000d600001167983 */ /* 0x000f220000300a00 */
[C---:B--2---:R-:W-:Y:S08]  /*3b510*/  HMMA.1688.F32.TF32 R24, R16.reuse, R14, R24 ;  /* 0x0000000e1018723c */ /* 0x044ff00000081018 */
[----:B----4-:R-:W-:Y:S01]  /*3b520*/  HMMA.1688.F32.TF32 R4, R16, R22, R4 ;  /* 0x000000161004723c */ /* 0x010fe20000081004 */
[----:B---3--:R-:W-:-:S02]  /*3b530*/  IMAD.MOV.U32 R11, RZ, RZ, R22 ;  /* 0x000000ffff0b7224 */ /* 0x008fc400078e0016 */
[----:B------:R-:W-:Y:S11]  /*3b540*/  IMAD.MOV.U32 R10, RZ, RZ, R23 ;  /* 0x000000ffff0a7224 */ /* 0x000ff600078e0017 */
[----:B------:R-:W-:Y:S09]  /*3b550*/  @!UPT UIADD3 URZ, URZ, URZ, URZ ;  /* 0x0000003f3f3ff290 */ /* 0x000ff2000fffe03f */
[----:B------:R1:W-:Y:S01]  /*3b560*/  STL.64 [R1+0x90], R4 ;  /* 0x0000900401007387 */ /* 0x0003e20000100a00 */
[----:B------:R2:W-:Y:S03]  /*3b570*/  STL.64 [R1+0x98], R6 ;  /* 0x0000980601007387 */ /* 0x0005e60000100a00 */
[----:B-1----:R-:W3:Y:S01]  /*3b580*/  LDL.LU R4, [R1+0x70] ;  /* 0x0000700001047983 */ /* 0x002ee20000300800 */
[----:B------:R-:W3:Y:S02]  /*3b590*/  LDL.LU R5, [R1+0x74] ;  /* 0x0000740001057983 */ /* 0x000ee40000300800 */
[----:B--2---:R-:W3:Y:S02]  /*3b5a0*/  LDL.LU R6, [R1+0x78] ;  /* 0x0000780001067983 */ /* 0x004ee40000300800 */
[----:B------:R-:W3:Y:S01]  /*3b5b0*/  LDL.LU R7, [R1+0x7c] ;  /* 0x00007c0001077983 */ /* 0x000ee20000300800 */
[----:B------:R-:W2:Y:S01]  /*3b5c0*/  LDL.LU R20, [R1+0x60] ;  /* 0x0000600001147983 */ /* 0x000ea20000300800 */
[----:B------:R-:W2:Y:S02]  /*3b5d0*/  LDL.LU R21, [R1+0x64] ;  /* 0x0000640001157983 */ /* 0x000ea40000300800 */
[----:B------:R-:W2:Y:S02]  /*3b5e0*/  LDL.LU R22, [R1+0x68] ;  /* 0x0000680001167983 */ /* 0x000ea40000300800 */
[----:B------:R-:W2:Y:S01]  /*3b5f0*/  LDL.LU R23, [R1+0x6c] ;  /* 0x00006c0001177983 */ /* 0x000ea20000300800 */
[----:B------:R-:W-:Y:S01]  /*3b600*/  STL.64 [R1+0x80], R24 ;  /* 0x0000801801007387 */ /* 0x000fe20000100a00 */
[----:B------:R1:W-:Y:S03]  /*3b610*/  STL.64 [R1+0x88], R26 ;  /* 0x0000881a01007387 */ /* 0x0003e60000100a00 */
[----:B-1----:R-:W3:Y:S01]  /*3b620*/  LDL.LU.64 R26, [R1+0xd58] ;  /* 0x000d5800011a7983 */ /* 0x002ee20000300a00 */
[----:B------:R-:W4:Y:S02]  /*3b630*/  LDL.LU.64 R24, [R1+0xd50] ;  /* 0x000d500001187983 */ /* 0x000f240000300a00 */
[----:B------:R1:W-:Y:S02]  /*3b640*/  STL.64 [R1+0xcc8], R14 ;  /* 0x000cc80e01007387 */ /* 0x0003e40000100a00 */
[----:B-1----:R-:W-:-:S02]  /*3b650*/  IMAD.MOV.U32 R14, RZ, RZ, R11 ;  /* 0x000000ffff0e7224 */ /* 0x002fc400078e000b */
[----:B------:R-:W-:Y:S02]  /*3b660*/  IMAD.MOV.U32 R15, RZ, RZ, R10 ;  /* 0x000000ffff0f7224 */ /* 0x000fe400078e000a */
[----:B------:R-:W-:Y:S02]  /*3b670*/  IMAD.MOV.U32 R10, RZ, RZ, R13 ;  /* 0x000000ffff0a7224 */ /* 0x000fe400078e000d */
[----:B------:R-:W-:-:S05]  /*3b680*/  IMAD.MOV.U32 R11, RZ, RZ, R12 ;  /* 0x000000ffff0b7224 */ /* 0x000fca00078e000c */
[----:B------:R-:W-:Y:S01]  /*3b690*/  STL.64 [R1+0xd18], R10 ;  /* 0x000d180a01007387 */ /* 0x000fe20000100a00 */
[----:B------:R1:W-:Y:S02]  /*3b6a0*/  STL.64 [R1+0xcd8], R14 ;  /* 0x000cd80e01007387 */ /* 0x0003e40000100a00 */
[----:B-1----:R-:W-:Y:S02]  /*3b6b0*/  IMAD.MOV.U32 R14, RZ, RZ, R9 ;  /* 0x000000ffff0e7224 */ /* 0x002fe400078e0009 */
[----:B------:R-:W-:-:S05]  /*3b6c0*/  IMAD.MOV.U32 R15, RZ, RZ, R8 ;  /* 0x000000ffff0f7224 */ /* 0x000fca00078e0008 */
        /* <DEDUP_REMOVED lines=11> */
[C---:B---3--:R-:W-:Y:S01]  /*3b780*/  HMMA.1688.F32.TF32 R4, R16.reuse, R26, R4 ;  /* 0x0000001a1004723c */ /* 0x048fe20000081004 */
        /* <DEDUP_REMOVED lines=9> */
[----:B-1----:R-:W3:Y:S02]  /*3b820*/  LDL.LU.64 R6, [R1+0xd48] ;  /* 0x000d480001067983 */ /* 0x002ee40000300a00 */
[----:B---3--:R-:W-:Y:S02]  /*3b830*/  HMMA.1688.F32.TF32 R16, R16, R6, R20 ;  /* 0x000000061010723c */ /* 0x008fe40000081014 */
[----:B------:R-:W2:Y:S01]  /*3b840*/  LDL.LU.64 R22, [R1+0xd40] ;  /* 0x000d400001167983 */ /* 0x000ea20000300a00 */
[----:B------:R-:W2:Y:S02]  /*3b850*/  LDL.LU.64 R20, [R1+0xd38] ;  /* 0x000d380001147983 */ /* 0x000ea40000300a00 */
[----:B------:R1:W-:Y:S02]  /*3b860*/  STL.64 [R1+0xcd0], R6 ;  /* 0x000cd00601007387 */ /* 0x0003e40000100a00 */
[----:B------:R-:W3:Y:S11]  /*3b870*/  LDL.LU R4, [R1+0x180] ;  /* 0x0001800001047983 */ /* 0x000ef60000300800 */
[----:B------:R-:W-:Y:S05]  /*3b880*/  @!UPT UIADD3 URZ, URZ, URZ, URZ ;  /* 0x0000003f3f3ff290 */ /* 0x000fea000fffe03f */
[----:B------:R-:W-:Y:S01]  /*3b890*/  STL.64 [R1+0x280], R16 ;  /* 0x0002801001007387 */ /* 0x000fe20000100a00 */
[----:B------:R4:W-:Y:S02]  /*3b8a0*/  STL.64 [R1+0x288], R18 ;  /* 0x0002881201007387 */ /* 0x0009e40000100a00 */
[----:B------:R-:W3:Y:S02]  /*3b8b0*/  LDL.LU R5, [R1+0x184] ;  /* 0x0001840001057983 */ /* 0x000ee40000300800 */
[----:B-1----:R-:W2:Y:S01]  /*3b8c0*/  LDL.LU R6, [R1+0x188] ;  /* 0x0001880001067983 */ /* 0x002ea20000300800 */
[----:B------:R-:W2:Y:S01]  /*3b8d0*/  LDL.LU R7, [R1+0x18c] ;  /* 0x00018c0001077983 */ /* 0x000ea20000300800 */
[----:B----4-:R-:W-:Y:S02]  /*3b8e0*/  IMAD.MOV.U32 R18, RZ, RZ, R3 ;  /* 0x000000ffff127224 */ /* 0x010fe400078e0003 */
[----:B------:R-:W-:Y:S02]  /*3b8f0*/  IMAD.MOV.U32 R10, RZ, RZ, R2 ;  /* 0x000000ffff0a7224 */ /* 0x000fe400078e0002 */
[----:B------:R-:W-:Y:S01]  /*3b900*/  IMAD.MOV.U32 R11, RZ, RZ, R0 ;  /* 0x000000ffff0b7224 */ /* 0x000fe200078e0000 */
[----:B--2---:R-:W-:Y:S01]  /*3b910*/  STL.64 [R1+0xce8], R6 ;  /* 0x000ce80601007387 */ /* 0x004fe20000100a00 */
[----:B---3--:R1:W-:Y:S03]  /*3b920*/  STL.64 [R1+0xce0], R4 ;  /* 0x000ce00401007387 */ /* 0x0083e60000100a00 */
[----:B-1----:R-:W2:Y:S01]  /*3b930*/  LDL.LU R4, [R1+0x190] ;  /* 0x0001900001047983 */ /* 0x002ea20000300800 */
[----:B------:R-:W2:Y:S02]  /*3b940*/  LDL.LU R5, [R1+0x194] ;  /* 0x0001940001057983 */ /* 0x000ea40000300800 */
[----:B------:R-:W2:Y:S02]  /*3b950*/  LDL.LU R6, [R1+0x198] ;  /* 0x0001980001067983 */ /* 0x000ea40000300800 */
[----:B------:R-:W2:Y:S01]  /*3b960*/  LDL.LU R7, [R1+0x19c] ;  /* 0x00019c0001077983 */ /* 0x000ea20000300800 */
[----:B------:R-:W3:Y:S01]  /*3b970*/  LDL.LU R16, [R1+0x110] ;  /* 0x0001100001107983 */ /* 0x000ee20000300800 */
[----:B------:R-:W3:Y:S02]  /*3b980*/  LDL.LU R17, [R1+0x114] ;  /* 0x0001140001117983 */ /* 0x000ee40000300800 */
[----:B------:R-:W4:Y:S02]  /*3b990*/  LDL.LU R3, [R1+0xd34] ;  /* 0x000d340001037983 */ /* 0x000f240000300800 */
[----:B------:R-:W2:Y:S01]  /*3b9a0*/  LDL.LU R19, [R1+0x11c] ;  /* 0x00011c0001137983 */ /* 0x000ea20000300800 */
[----:B------:R-:W-:Y:S01]  /*3b9b0*/  HMMA.1688.F32.TF32 R8, R20, R10, R12 ;  /* 0x0000000a1408723c */ /* 0x000fe2000008100c */
[----:B--2---:R-:W-:Y:S01]  /*3b9c0*/  STL.64 [R1+0xcc0], R18 ;  /* 0x000cc01201007387 */ /* 0x004fe20000100a00 */
[----:B---3--:R1:W-:Y:S03]  /*3b9d0*/  STL.64 [R1+0xcb8], R16 ;  /* 0x000cb81001007387 */ /* 0x0083e60000100a00 */
[----:B-1----:R-:W2:Y:S01]  /*3b9e0*/  LDL.LU R16, [R1+0x170] ;  /* 0x0001700001107983 */ /* 0x002ea20000300800 */
[----:B------:R-:W2:Y:S02]  /*3b9f0*/  LDL.LU R17, [R1+0x174] ;  /* 0x0001740001117983 */ /* 0x000ea40000300800 */
[----:B------:R-:W2:Y:S02]  /*3ba00*/  LDL.LU R18, [R1+0x178] ;  /* 0x0001780001127983 */ /* 0x000ea40000300800 */
[----:B----4-:R-:W-:-:S02]  /*3ba10*/  IMAD.MOV.U32 R19, RZ, RZ, R3 ;  /* 0x000000ffff137224 */ /* 0x010fc400078e0003 */
[----:B------:R-:W3:Y:S01]  /*3ba20*/  LDL.LU R3, [R1+0xd30] ;  /* 0x000d300001037983 */ /* 0x000ee20000300800 */
[----:B------:R-:W4:Y:S02]  /*3ba30*/  LDL.LU.64 R14, [R1+0xd28] ;  /* 0x000d2800010e7983 */ /* 0x000f240000300a00 */
[----:B------:R-:W4:Y:S08]  /*3ba40*/  LDL.LU.64 R12, [R1+0xd20] ;  /* 0x000d2000010c7983 */ /* 0x000f300000300a00 */
[----:B------:R-:W-:Y:S01]  /*3ba50*/  STL.64 [R1+0x70], R8 ;  /* 0x0000700801007387 */ /* 0x000fe20000100a00 */
[----:B------:R1:W-:Y:S04]  /*3ba60*/  STL.64 [R1+0x78], R10 ;  /* 0x0000780a01007387 */ /* 0x0003e80000100a00 */
[----:B-1----:R-:W4:Y:S02]  /*3ba70*/  LDL.LU.64 R10, [R1+0xd18] ;  /* 0x000d1800010a7983 */ /* 0x002f240000300a00 */
[C---:B----4-:R-:W-:Y:S02]  /*3ba80*/  HMMA.1688.F32.TF32 R8, R20.reuse, R10, R12 ;  /* 0x0000000a1408723c */ /* 0x050fe4000008100c */
[----:B------:R-:W4:Y:S01]  /*3ba90*/  LDL.LU.64 R14, [R1+0xd10] ;  /* 0x000d1000010e7983 */ /* 0x000f220000300a00 */
[----:B------:R-:W4:Y:S11]  /*3baa0*/  LDL.LU.64 R12, [R1+0xd08] ;  /* 0x000d0800010c7983 */ /* 0x000f360000300a00 */
[----:B------:R-:W-:Y:S09]  /*3bab0*/  @!UPT UIADD3 URZ, URZ, URZ, URZ ;  /* 0x0000003f3f3ff290 */ /* 0x000ff2000fffe03f */
[----:B------:R-:W-:Y:S01]  /*3bac0*/  STL.64 [R1+0x60], R8 ;  /* 0x0000600801007387 */ /* 0x000fe20000100a00 */
[----:B------:R1:W-:Y:S03]  /*3bad0*/  STL.64 [R1+0x68], R10 ;  /* 0x0000680a01007387 */ /* 0x0003e60000100a00 */
[----:B-1----:R-:W4:Y:S02]  /*3bae0*/  LDL.LU.64 R10, [R1+0xd00] ;  /* 0x000d0000010a7983 */ /* 0x002f240000300a00 */
[C---:B----4-:R-:W-:Y:S02]  /*3baf0*/  HMMA.1688.F32.TF32 R8, R20.reuse, R10, R12 ;  /* 0x0000000a1408723c */ /* 0x050fe4000008100c */
[----:B------:R-:W4:Y:S11]  /*3bb00*/  LDL.LU.64 R14, [R1+0xcf8] ;  /* 0x000cf800010e7983 */ /* 0x000f360000300a00 */
[----:B------:R-:W-:Y:S10]  /*3bb10*/  @!UPT UIADD3 URZ, URZ, URZ, URZ ;  /* 0x0000003f3f3ff290 */ /* 0x000ff4000fffe03f */
[----:B------:R1:W-:Y:S01]  /*3bb20*/  STL [R1+0xad4], R8 ;  /* 0x000ad40801007387 */ /* 0x0003e20000100800 */
[----:B------:R-:W-:Y:S02]  /*3bb30*/  STL [R1+0xad0], R9 ;  /* 0x000ad00901007387 */ /* 0x000fe40000100800 */
[----:B------:R-:W-:Y:S02]  /*3bb40*/  STL [R1+0xacc], R10 ;  /* 0x000acc0a01007387 */ /* 0x000fe40000100800 */
[----:B------:R-:W-:Y:S02]  /*3bb50*/  STL [R1+0xac8], R11 ;  /* 0x000ac80b01007387 */ /* 0x000fe40000100800 */
[----:B-1----:R-:W-:Y:S02]  /*3bb60*/  IMAD.MOV.U32 R8, RZ, RZ, R28 ;  /* 0x000000ffff087224 */ /* 0x002fe400078e001c */
[----:B------:R-:W2:Y:S01]  /*3bb70*/  LDL.LU R28, [R1+0xcf0] ;  /* 0x000cf000011c7983 */ /* 0x000ea20000300800 */
[C---:B----4-:R-:W-:Y:S03]  /*3bb80*/  HMMA.1688.F32.TF32 R12, R20.reuse, R14, R4 ;  /* 0x0000000e140c723c */ /* 0x050fe60000081004 */
[----:B------:R-:W4:Y:S01]  /*3bb90*/  LDL.LU.64 R6, [R1+0xce8] ;  /* 0x000ce80001067983 */ /* 0x000f220000300a00 */
[----:B------:R-:W4:Y:S11]  /*3bba0*/  LDL.LU.64 R4, [R1+0xce0] ;  /* 0x000ce00001047983 */ /* 0x000f360000300a00 */
[----:B------:R-:W-:Y:S08]  /*3bbb0*/  @!UPT UIADD3 URZ, URZ, URZ, URZ ;  /* 0x0000003f3f3ff290 */ /* 0x000ff0000fffe03f */
[----:B------:R-:W-:Y:S01]  /*3bbc0*/  STL.64 [R1+0x1c0], R12 ;  /* 0x0001c00c01007387 */ /* 0x000fe20000100a00 */
[----:B------:R1:W-:Y:S03]  /*3bbd0*/  STL.64 [R1+0x1c8], R14 ;  /* 0x0001c80e01007387 */ /* 0x0003e60000100a00 */
[----:B-1----:R-:W4:Y:S02]  /*3bbe0*/  LDL.LU.64 R14, [R1+0xcd8] ;  /* 0x000cd800010e7983 */ /* 0x002f240000300a00 */
[----:B----4-:R-:W-:Y:S02]  /*3bbf0*/  HMMA.1688.F32.TF32 R12, R20, R14, R4 ;  /* 0x0000000e140c723c */ /* 0x010fe40000081004 */
[----:B------:R-:W4:Y:S11]  /*3bc00*/  LDL.LU.64 R6, [R1+0xcd0] ;  /* 0x000cd00001067983 */ /* 0x000f360000300a00 */
[----:B------:R-:W-:Y:S10]  /*3bc10*/  @!UPT UIADD3 URZ, URZ, URZ, URZ ;  /* 0x0000003f3f3ff290 */ /* 0x000ff4000fffe03f */
[----:B------:R-:W-:Y:S01]  /*3bc20*/  STL.64 [R1+0x1f0], R12 ;  /* 0x0001f00c01007387 */ /* 0x000fe20000100a00 */
[----:B------:R1:W-:Y:S03]  /*3bc30*/  STL.64 [R1+0x1f8], R14 ;  /* 0x0001f80e01007387 */ /* 0x0003e60000100a00 */
[----:B-1----:R-:W2:Y:S01]  /*3bc40*/  LDL.LU.64 R14, [R1+0xcc8] ;  /* 0x000cc800010e7983 */ /* 0x002ea20000300a00 */
[----:B------:R-:W3:Y:S02]  /*3bc50*/  LDL.LU R4, [R1+0x778] ;  /* 0x0007780001047983 */ /* 0x000ee40000300800 */
[----:B------:R-:W3:Y:S02]  /*3bc60*/  LDL.LU R2, [R1+0x77c] ;  /* 0x00077c0001027983 */ /* 0x000ee40000300800 */
[----:B------:R-:W-:Y:S02]  /*3bc70*/  IMAD.MOV.U32 R9, RZ, RZ, R29 ;  /* 0x000000ffff097224 */ /* 0x000fe400078e001d */
[----:B------:R-:W-:-:S02]  /*3bc80*/  IMAD.MOV.U32 R10, RZ, RZ, R25 ;  /* 0x000000ffff0a7224 */ /* 0x000fc400078e0019 */
[----:B------:R-:W-:Y:S02]  /*3bc90*/  IMAD.MOV.U32 R11, RZ, RZ, R24 ;  /* 0x000000ffff0b7224 */ /* 0x000fe400078e0018 */
[----:B------:R-:W-:-:S05]  /*3bca0*/  IMAD.MOV.U32 R29, RZ, RZ, 0x7f ;  /* 0x0000007fff1d7424 */ /* 0x000fca00078e00ff */
[----:B------:R-:W-:Y:S01]  /*3bcb0*/  HMMA.1688.F32.TF32 R8, R20, R26, R8 ;  /* 0x0000001a1408723c */ /* 0x000fe20000081008 */
[----:B------:R-:W-:-:S07]  /*3bcc0*/  IADD3 R29, R29, c[0x0][0x180], RZ ;  /* 0x000060001d1d7a10 */ /* 0x000fce0007ffe0ff */
[----:B--2---:R-:W-:Y:S01]  /*3bcd0*/  HMMA.1688.F32.TF32 R12, R20, R14, R16 ;  /* 0x0000000e140c723c */ /* 0x004fe20000081010 */
[----:B------:R-:W4:Y:S01]  /*3bce0*/  LDL.LU.64 R18, [R1+0xcc0] ;  /* 0x000cc00001127983 */ /* 0x000f220000300a00 */
[----:B------:R-:W4:Y:S01]  /*3bcf0*/  LDL.LU.64 R16, [R1+0xcb8] ;  /* 0x000cb80001107983 */ /* 0x000f220000300a00 */
[----:B------:R-:W-:-:S04]  /*3bd00*/  SHF.R.S32.HI R0, RZ, 0x1f, R29 ;  /* 0x0000001fff007819 */ /* 0x000fc8000001141d */
[----:B------:R-:W-:Y:S02]  /*3bd10*/  LEA.HI R0, R0, R29, RZ, 0x7 ;  /* 0x0000001d00007211 */ /* 0x000fe400078f38ff */
[----:B------:R-:W1:Y:S04]  /*3bd20*/  S2R R29, SR_TID.X ;  /* 0x00000000001d7919 */ /* 0x000e680000002100 */
[----:B------:R-:W2:Y:S04]  /*3bd30*/  S2R R24, SR_TID.X ;  /* 0x0000000000187919 */ /* 0x000ea80000002100 */
[----:B------:R-:W2:Y:S06]  /*3bd40*/  S2R R25, SR_TID.X ;  /* 0x0000000000197919 */ /* 0x000eac0000002100 */
[----:B------:R-:W-:Y:S01]  /*3bd50*/  STL.64 [R1+0x200], R12 ;  /* 0x0002000c01007387 */ /* 0x000fe20000100a00 */
[----:B------:R2:W-:Y:S02]  /*3bd60*/  STL.64 [R1+0x208], R14 ;  /* 0x0002080e01007387 */ /* 0x0005e40000100a00 */
[----:B------:R-:W-:Y:S02]  /*3bd70*/  STL.64 [R1+0x250], R8 ;  /* 0x0002500801007387 */ /* 0x000fe40000100a00 */
[----:B------:R4:W-:Y:S02]  /*3bd80*/  STL.64 [R1+0x258], R10 ;  /* 0x0002580a01007387 */ /* 0x0009e40000100a00 */
[----:B---3--:R-:W-:-:S02]  /*3bd90*/  IMAD.MOV.U32 R5, RZ, RZ, R4 ;  /* 0x000000ffff057224 */ /* 0x008fc400078e0004 */
[----:B------:R-:W-:Y:S01]  /*3bda0*/  IMAD.MOV.U32 R4, RZ, RZ, R2 ;  /* 0x000000ffff047224 */ /* 0x000fe200078e0002 */
[----:B-1----:R-:W-:Y:S02]  /*3bdb0*/  SHF.R.U32.HI R2, RZ, 0x7, R29 ;  /* 0x00000007ff027819 */ /* 0x002fe4000001161d */
[----:B--2---:R-:W-:Y:S02]  /*3bdc0*/  SHF.R.U32.HI R15, RZ, 0x7, R24 ;  /* 0x00000007ff0f7819 */ /* 0x004fe40000011618 */
[----:B------:R-:W-:Y:S02]  /*3bdd0*/  SGXT.U32 R2, R2, 0x2 ;  /* 0x000000020202781a */ /* 0x000fe40000000000 */
[----:B------:R-:W-:Y:S02]  /*3bde0*/  SHF.R.S32.HI R0, RZ, 0x7, R0 ;  /* 0x00000007ff007819 */ /* 0x000fe40000011400 */
[----:B------:R-:W-:Y:S02]  /*3bdf0*/  SGXT.U32 R15, R15, 0x2 ;  /* 0x000000020f0f781a */ /* 0x000fe40000000000 */
[----:B------:R-:W-:-:S02]  /*3be00*/  IADD3 R0, R0, -0x2, RZ ;  /* 0xfffffffe00007810 */ /* 0x000fc40007ffe0ff */
[----:B------:R-:W-:Y:S01]  /*3be10*/  ISETP.GE.AND P1, PT, R15, UR7, PT ;  /* 0x000000070f007c0c */ /* 0x000fe2000bf26270 */
[----:B------:R-:W-:Y:S01]  /*3be20*/  UISETP.GT.AND UP0, UPT, UR8, 0x1, UPT ;  /* 0x000000010800788c */ /* 0x000fe2000bf04270 */
[----:B------:R-:W-:Y:S02]  /*3be30*/  ISETP.LE.AND P0, PT, R0, UR4, PT ;  /* 0x0000000400007c0c */ /* 0x000fe4000bf03270 */
[----:B------:R-:W-:Y:S02]  /*3be40*/  SEL R0, RZ, 0x4, P1 ;  /* 0x00000004ff007807 */ /* 0x000fe40000800000 */
[----:B------:R-:W-:Y:S01]  /*3be50*/  SHF.R.U32.HI R29, RZ, 0x7, R25 ;  /* 0x00000007ff1d7819 */ /* 0x000fe20000011619 */
[----:B------:R-:W-:Y:S01]  /*3be60*/  USEL UR8, UR8, URZ, !UP0 ;  /* 0x0000003f08087287 */ /* 0x000fe2000c000000 */
[----:B------:R-:W-:Y:S02]  /*3be70*/  SEL R0, R0, RZ, !P0 ;  /* 0x000000ff00007207 */ /* 0x000fe40004000000 */
[----:B------:R-:W-:-:S02]  /*3be80*/  SGXT.U32 R29, R29, 0x2 ;  /* 0x000000021d1d781a */ /* 0x000fc40000000000 */
[----:B------:R-:W-:Y:S01]  /*3be90*/  ISETP.NE.U32.AND P2, PT, R0, RZ, PT ;  /* 0x000000ff0000720c */ /* 0x000fe20003f45070 */
[----:B------:R-:W-:Y:S01]  /*3bea0*/  IMAD.U32 R0, RZ, RZ, UR8 ;  /* 0x00000008ff007e24 */ /* 0x000fe2000f8e00ff */
[----:B----4-:R-:W-:Y:S11]  /*3beb0*/  HMMA.1688.F32.TF32 R8, R20, R6, R16 ;  /* 0x000000061408723c */ /* 0x010ff60000081010 */
[----:B------:R-:W-:Y:S11]  /*3bec0*/  @!UPT UIADD3 URZ, URZ, URZ, URZ ;  /* 0x0000003f3f3ff290 */ /* 0x000ff6000fffe03f */
[----:B------:R-:W-:Y:S01]  /*3bed0*/  @!UPT UIADD3 URZ, URZ, URZ, URZ ;  /* 0x0000003f3f3ff290 */ /* 0x000fe2000fffe03f */
[----:B------:R1:W-:Y:S01]  /*3bee0*/  STL.64 [R1+0x240], R8 ;  /* 0x0002400801007387 */ /* 0x0003e20000100a00 */
[----:B------:R2:W-:Y:S02]  /*3bef0*/  STL.64 [R1+0x248], R10 ;  /* 0x0002480a01007387 */ /* 0x0005e40000100a00 */
[----:B------:R-:W3:Y:S02]  /*3bf00*/  LDL R12, [R1+0x7b8] ;  /* 0x0007b800010c7983 */ /* 0x000ee40000100800 */
[----:B------:R-:W4:Y:S01]  /*3bf10*/  LDL R18, [R1+0x7e0] ;  /* 0x0007e00001127983 */ /* 0x000f220000100800 */
[----:B------:R-:W4:Y:S01]  /*3bf20*/  LDL R17, [R1+0x7b0] ;  /* 0x0007b00001117983 */ /* 0x000f220000100800 */
[----:B------:R-:W-:-:S03]  /*3bf30*/  IMAD.MOV.U32 R13, RZ, RZ, c[0x0][0x188] ;  /* 0x00006200ff0d7624 */ /* 0x000fc600078e00ff */
[----:B------:R-:W4:Y:S01]  /*3bf40*/  LDL R16, [R1+0x7d8] ;  /* 0x0007d80001107983 */ /* 0x000f220000100800 */
[----:B-1----:R-:W-:-:S03]  /*3bf50*/  IMAD R8, R2, c[0x0][0x188], RZ ;  /* 0x0000620002087a24 */ /* 0x002fc600078e02ff */
[----:B--2---:R-:W2:Y:S01]  /*3bf60*/  LDL R11, [R1+0x7e4] ;  /* 0x0007e400010b7983 */ /* 0x004ea20000100800 */
[----:B------:R-:W-:-:S03]  /*3bf70*/  LOP3.LUT R2, R25, 0x180, RZ, 0xc0, !PT ;  /* 0x0000018019027812 */ /* 0x000fc600078ec0ff */
[----:B------:R-:W4:Y:S01]  /*3bf80*/  LDL R10, [R1+0x7b4] ;  /* 0x0007b400010a7983 */ /* 0x000f220000100800 */
[----:B------:R-:W-:Y:S02]  /*3bf90*/  IMAD.SHL.U32 R8, R8, 0x4, RZ ;  /* 0x0000000408087824 */ /* 0x000fe400078e00ff */
[----:B------:R-:W-:-:S03]  /*3bfa0*/  IMAD.SHL.U32 R25, R25, 0x4, RZ ;  /* 0x0000000419197824 */ /* 0x000fc600078e00ff */
[----:B------:R-:W-:Y:S01]  /*3bfb0*/  IADD3 R6, P1, R8, R4, RZ ;  /* 0x0000000408067210 */ /* 0x000fe20007f3e0ff */
[----:B------:R-:W-:-:S04]  /*3bfc0*/  SHF.R.U32.HI R8, RZ, 0x2, R2 ;  /* 0x00000002ff087819 */ /* 0x000fc80000011602 */
[----:B------:R-:W-:Y:S01]  /*3bfd0*/  LOP3.LUT R8, R8, 0x7fc, R25, 0x78, !PT ;  /* 0x000007fc08087812 */ /* 0x000fe200078e7819 */
[C---:B------:R-:W-:Y:S02]  /*3bfe0*/  IMAD R9, R29.reuse, c[0x0][0x188], RZ ;  /* 0x000062001d097a24 */ /* 0x040fe400078e02ff */
[C---:B------:R-:W-:Y:S02]  /*3bff0*/  IMAD R2, R29.reuse, c[0x0][0x188], RZ ;  /* 0x000062001d027a24 */ /* 0x040fe400078e02ff */
[----:B------:R-:W-:Y:S01]  /*3c000*/  IMAD R0, R0, 0x10000, R8 ;  /* 0x0001000000007824 */ /* 0x000fe200078e0208 */
[----:B------:R-:W-:Y:S02]  /*3c010*/  LOP3.LUT R8, R29, 0x4, RZ, 0xfc, !PT ;  /* 0x000000041d087812 */ /* 0x000fe400078efcff */
[----:B------:R-:W1:Y:S01]  /*3c020*/  S2R R29, SR_TID.X ;  /* 0x00000000001d7919 */ /* 0x000e620000002100 */
[----:B------:R-:W-:-:S04]  /*3c030*/  SHF.R.S32.HI R9, RZ, 0x1f, R9 ;  /* 0x0000001fff097819 */ /* 0x000fc80000011409 */
[----:B------:R-:W-:Y:S02]  /*3c040*/  SHF.L.U64.HI R2, R2, 0x2, R9 ;  /* 0x0000000202027819 */ /* 0x000fe40000010209 */
[----:B------:R-:W4:Y:S03]  /*3c050*/  LDL R9, [R1+0x7dc] ;  /* 0x0007dc0001097983 */ /* 0x000f260000100800 */
[----:B------:R-:W-:Y:S01]  /*3c060*/  IMAD.X R7, R5, 0x1, R2, P1 ;  /* 0x0000000105077824 */ /* 0x000fe200008e0602 */
[----:B------:R-:W-:Y:S02]  /*3c070*/  IADD3 R2, R0, 0x100000, RZ ;  /* 0x0010000000027810 */ /* 0x000fe40007ffe0ff */
[----:B------:R-:W-:-:S03]  /*3c080*/  ISETP.GE.AND P1, PT, R8, UR7, PT ;  /* 0x0000000708007c0c */ /* 0x000fc6000bf26270 */
[----:B------:R-:W-:Y:S01]  /*3c090*/  @!PT LDS RZ, [RZ] ;  /* 0x00000000fffff984 */ /* 0x000fe20000000800 */
[----:B------:R-:W-:Y:S01]  /*3c0a0*/  @!PT LDS RZ, [RZ] ;  /* 0x00000000fffff984 */ /* 0x000fe20000000800 */
[----:B------:R-:W-:Y:S01]  /*3c0b0*/  @!PT LDS RZ, [RZ] ;  /* 0x00000000fffff984 */ /* 0x000fe20000000800 */
[----:B------:R1:W-:Y:S02]  /*3c0c0*/  LDGSTS.E [R2+-0x80000], [R6.64], P2 ;  /* 0x8000000006027fae */ /* 0x0003e4000912184c */
[----:B-1----:R-:W-:-:S04]  /*3c0d0*/  SHF.R.U32.HI R29, RZ, 0x7, R29 ;  /* 0x00000007ff1d7819 */ /* 0x002fc8000001161d */
[----:B------:R-:W-:-:S04]  /*3c0e0*/  SGXT.U32 R29, R29, 0x2 ;  /* 0x000000021d1d781a */ /* 0x000fc80000000000 */
[----:B------:R-:W-:Y:S02]  /*3c0f0*/  LOP3.LUT R8, R29, 0x8, RZ, 0xfc, !PT ;  /* 0x000000081d087812 */ /* 0x000fe400078efcff */
[----:B------:R-:W-:Y:S02]  /*3c100*/  SEL R2, RZ, 0x4, P1 ;  /* 0x00000004ff027807 */ /* 0x000fe40000800000 */
[----:B------:R-:W-:Y:S02]  /*3c110*/  ISETP.GE.AND P1, PT, R8, UR7, PT ;  /* 0x0000000708007c0c */ /* 0x000fe4000bf26270 */
[----:B------:R-:W4:Y:S04]  /*3c120*/  LDL R8, [R1+0x7ac] ;  /* 0x0007ac0001087983 */ /* 0x000f280000100800 */
[----:B------:R-:W1:Y:S02]  /*3c130*/  S2R R29, SR_TID.X ;  /* 0x00000000001d7919 */ /* 0x000e640000002100 */
[----:B-1----:R-:W-:-:S04]  /*3c140*/  SHF.R.U32.HI R29, RZ, 0x7, R29 ;  /* 0x00000007ff1d7819 */ /* 0x002fc8000001161d */
[----:B------:R-:W-:-:S05]  /*3c150*/  SGXT.U32 R29, R29, 0x2 ;  /* 0x000000021d1d781a */ /* 0x000fca0000000000 */
[----:B------:R-:W-:Y:S02]  /*3c160*/  IMAD R14, R29, c[0x0][0x188], RZ ;  /* 0x000062001d0e7a24 */ /* 0x000fe400078e02ff */
[----:B------:R-:W1:Y:S02]  /*3c170*/  S2R R29, SR_TID.X ;  /* 0x00000000001d7919 */ /* 0x000e640000002100 */
[----:B------:R-:W-:Y:S01]  /*3c180*/  IMAD R13, R13, 0x4, R14 ;  /* 0x000000040d0d7824 */ /* 0x000fe200078e020e */
[----:B------:R-:W-:Y:S02]  /*3c190*/  SEL R2, R2, RZ, !P0 ;  /* 0x000000ff02027207 */ /* 0x000fe40004000000 */
[----:B------:R-:W-:Y:S01]  /*3c1a0*/  SEL R6, RZ, 0x4, P1 ;  /* 0x00000004ff067807 */ /* 0x000fe20000800000 */
[----:B------:R-:W4:Y:S01]  /*3c1b0*/  LDL R14, [R1+0x7a8] ;  /* 0x0007a800010e7983 */ /* 0x000f220000100800 */
[----:B------:R-:W-:Y:S01]  /*3c1c0*/  IMAD.SHL.U32 R13, R13, 0x4, RZ ;  /* 0x000000040d0d7824 */ /* 0x000fe200078e00ff */
[----:B------:R-:W-:Y:S01]  /*3c1d0*/  ISETP.NE.U32.AND P1, PT, R2, RZ, PT ;  /* 0x000000ff0200720c */ /* 0x000fe20003f25070 */
[----:B------:R-:W-:-:S03]  /*3c1e0*/  SEL R2, R6, RZ, !P0 ;  /* 0x000000ff06027207 */ /* 0x000fc60004000000 */
[----:B------:R-:W-:Y:S02]  /*3c1f0*/  IADD3 R6, P3, R13, R4, RZ ;  /* 0x000000040d067210 */ /* 0x000fe40007f7e0ff */
[----:B------:R-:W-:Y:S01]  /*3c200*/  ISETP.NE.U32.AND P2, PT, R2, RZ, PT ;  /* 0x000000ff0200720c */ /* 0x000fe20003f45070 */
[----:B------:R-:W-:Y:S01]  /*3c210*/  IADD3 R2, R0, 0x100000, RZ ;  /* 0x0010000000027810 */ /* 0x000fe20007ffe0ff */
[--C-:B-1----:R-:W-:Y:S01]  /*3c220*/  SHF.R.U32.HI R25, RZ, 0x7, R29.reuse ;  /* 0x00000007ff197819 */ /* 0x102fe2000001161d */
[----:B------:R-:W-:-:S03]  /*3c230*/  SHF.R.U32.HI R29, RZ, 0x7, R29 ;  /* 0x00000007ff1d7819 */ /* 0x000fc6000001161d */
[----:B------:R-:W-:Y:S02]  /*3c240*/  SGXT.U32 R25, R25, 0x2 ;  /* 0x000000021919781a */ /* 0x000fe40000000000 */
[----:B------:R-:W-:Y:S01]  /*3c250*/  SGXT.U32 R29, R29, 0x2 ;  /* 0x000000021d1d781a */ /* 0x000fe20000000000 */
[----:B---3--:R-:W-:-:S05]  /*3c260*/  IMAD.X R7, R5, 0x1, R12, P3 ;  /* 0x0000000105077824 */ /* 0x008fca00018e060c */
[----:B------:R1:W-:Y:S01]  /*3c270*/  LDGSTS.E [R2+-0x7f800], [R6.64], P1 ;  /* 0x8080000006027fae */ /* 0x0003e2000892184c */
[----:B--2---:R-:W-:-:S03]  /*3c280*/  IADD3 R12, P3, R11, R4, RZ ;  /* 0x000000040b0c7210 */ /* 0x004fc60007f7e0ff */
[----:B------:R-:W2:Y:S02]  /*3c290*/  LDL R11, [R1+0x7d4] ;  /* 0x0007d400010b7983 */ /* 0x000ea40000100800 */
[----:B----4-:R-:W-:Y:S01]  /*3c2a0*/  IMAD.X R13, R5, 0x1, R10, P3 ;  /* 0x00000001050d7824 */ /* 0x010fe200018e060a */
[----:B------:R-:W-:-:S04]  /*3c2b0*/  LOP3.LUT R10, R25, 0xc, RZ, 0xfc, !PT ;  /* 0x0000000c190a7812 */ /* 0x000fc800078efcff */
[----:B------:R-:W-:Y:S01]  /*3c2c0*/  ISETP.GE.AND P1, PT, R10, UR7, PT ;  /* 0x000000070a007c0c */ /* 0x000fe2000bf26270 */
[----:B------:R-:W-:Y:S01]  /*3c2d0*/  LOP3.LUT R10, R29, 0x10, RZ, 0xfc, !PT ;  /* 0x000000101d0a7812 */ /* 0x000fe200078efcff */
[----:B------:R1:W-:Y:S04]  /*3c2e0*/  LDGSTS.E [R2+-0x7f000], [R12.64], P2 ;  /* 0x810000000c027fae */ /* 0x0003e8000912184c */
[----:B------:R-:W3:Y:S01]  /*3c2f0*/  S2R R29, SR_TID.X ;  /* 0x00000000001d7919 */ /* 0x000ee20000002100 */
[----:B-1----:R-:W-:Y:S01]  /*3c300*/  SEL R2, RZ, 0x4, P1 ;  /* 0x00000004ff027807 */ /* 0x002fe20000800000 */
[----:B------:R-:W-:Y:S02]  /*3c310*/  ISETP.GE.AND P1, PT, R10, UR7, PT ;  /* 0x000000070a007c0c */ /* 0x000fe4000bf26270 */
[----:B------:R-:W4:Y:S01]  /*3c320*/  LDL R10, [R1+0x7a4] ;  /* 0x0007a400010a7983 */ /* 0x000f220000100800 */
[----:B------:R-:W-:-:S02]  /*3c330*/  SEL R2, R2, RZ, !P0 ;  /* 0x000000ff02027207 */ /* 0x000fc40004000000 */
[----:B------:R-:W-:Y:S02]  /*3c340*/  SEL R6, RZ, 0x4, P1 ;  /* 0x00000004ff067807 */ /* 0x000fe40000800000 */
[----:B------:R-:W-:Y:S02]  /*3c350*/  ISETP.NE.U32.AND P1, PT, R2, RZ, PT ;  /* 0x000000ff0200720c */ /* 0x000fe40003f25070 */
[----:B------:R-:W-:Y:S01]  /*3c360*/  SEL R2, R6, RZ, !P0 ;  /* 0x000000ff06027207 */ /* 0x000fe20004000000 */
[-C--:B------:R-:W-:Y:S02]  /*3c370*/  IADD3 R6, P3, R18, R4.reuse, RZ ;  /* 0x0000000412067210 */ /* 0x080fe40007f7e0ff */
[----:B------:R-:W4:Y:S01]  /*3c380*/  LDL R18, [R1+0x7d0] ;  /* 0x0007d00001127983 */ /* 0x000f220000100800 */
[----:B---3--:R-:W-:Y:S02]  /*3c390*/  SHF.R.U32.HI R25, RZ, 0x7, R29 ;  /* 0x00000007ff197819 */ /* 0x008fe4000001161d */
[----:B------:R-:W-:Y:S01]  /*3c3a0*/  IMAD.X R7, R5, 0x1, R17, P3 ;  /* 0x0000000105077824 */ /* 0x000fe200018e0611 */
[----:B------:R-:W-:-:S02]  /*3c3b0*/  IADD3 R12, P3, R9, R4, RZ ;  /* 0x00000004090c7210 */ /* 0x000fc40007f7e0ff */
[----:B------:R-:W-:Y:S02]  /*3c3c0*/  ISETP.NE.U32.AND P2, PT, R2, RZ, PT ;  /* 0x000000ff0200720c */ /* 0x000fe40003f45070 */
[----:B------:R-:W-:Y:S02]  /*3c3d0*/  SGXT.U32 R25, R25, 0x2 ;  /* 0x000000021919781a */ /* 0x000fe40000000000 */
[----:B------:R-:W-:Y:S01]  /*3c3e0*/  SHF.R.U32.HI R29, RZ, 0x7, R29 ;  /* 0x00000007ff1d7819 */ /* 0x000fe2000001161d */
[----:B------:R-:W-:Y:S01]  /*3c3f0*/  IADD3 R2, R0, 0x100000, RZ ;  /* 0x0010000000027810 */ /* 0x000fe20007ffe0ff */
[----:B------:R-:W3:Y:S04]  /*3c400*/  LDL R17, [R1+0x7a0] ;  /* 0x0007a00001117983 */ /* 0x000ee80000100800 */
[----:B------:R-:W3:Y:S01]  /*3c410*/  LDL R9, [R1+0x7cc] ;  /* 0x0007cc0001097983 */ /* 0x000ee20000100800 */
[----:B------:R-:W-:-:S03]  /*3c420*/  SGXT.U32 R29, R29, 0x2 ;  /* 0x000000021d1d781a */ /* 0x000fc60000000000 */
[----:B------:R1:W-:Y:S01]  /*3c430*/  LDGSTS.E [R2+-0x7e800], [R6.64], P1 ;  /* 0x8180000006027fae */ /* 0x0003e2000892184c */
[----:B------:R-:W-:Y:S01]  /*3c440*/  IMAD.X R13, R5, 0x1, R8, P3 ;  /* 0x00000001050d7824 */ /* 0x000fe200018e0608 */
[----:B------:R-:W-:-:S04]  /*3c450*/  LOP3.LUT R8, R25, 0x14, RZ, 0xfc, !PT ;  /* 0x0000001419087812 */ /* 0x000fc800078efcff */
[----:B------:R-:W-:Y:S01]  /*3c460*/  ISETP.GE.AND P1, PT, R8, UR7, PT ;  /* 0x0000000708007c0c */ /* 0x000fe2000bf26270 */
[----:B------:R-:W-:Y:S01]  /*3c470*/  LOP3.LUT R8, R29, 0x18, RZ, 0xfc, !PT ;  /* 0x000000181d087812 */ /* 0x000fe200078efcff */
[----:B------:R1:W-:Y:S02]  /*3c480*/  LDGSTS.E [R2+-0x7e000], [R12.64], P2 ;  /* 0x820000000c027fae */ /* 0x0003e4000912184c */
[----:B-1----:R-:W-:Y:S01]  /*3c490*/  SEL R2, RZ, 0x4, P1 ;  /* 0x00000004ff027807 */ /* 0x002fe20000800000 */
[----:B------:R-:W-:Y:S02]  /*3c4a0*/  ISETP.GE.AND P1, PT, R8, UR7, PT ;  /* 0x0000000708007c0c */ /* 0x000fe4000bf26270 */
[----:B------:R-:W3:Y:S04]  /*3c4b0*/  LDL R8, [R1+0x79c] ;  /* 0x00079c0001087983 */ /* 0x000ee80000100800 */
[----:B------:R-:W1:Y:S01]  /*3c4c0*/  S2R R29, SR_TID.X ;  /* 0x00000000001d7919 */ /* 0x000e620000002100 */
[----:B------:R-:W-:-:S02]  /*3c4d0*/  SEL R2, R2, RZ, !P0 ;  /* 0x000000ff02027207 */ /* 0x000fc40004000000 */
[----:B------:R-:W-:Y:S02]  /*3c4e0*/  SEL R6, RZ, 0x4, P1 ;  /* 0x00000004ff067807 */ /* 0x000fe40000800000 */
[----:B------:R-:W-:Y:S02]  /*3c4f0*/  ISETP.NE.U32.AND P1, PT, R2, RZ, PT ;  /* 0x000000ff0200720c */ /* 0x000fe40003f25070 */
[----:B------:R-:W-:Y:S01]  /*3c500*/  SEL R2, R6, RZ, !P0 ;  /* 0x000000ff06027207 */ /* 0x000fe20004000000 */
[----:B------:R-:W-:Y:S02]  /*3c510*/  IADD3 R6, P3, R16, R4, RZ ;  /* 0x0000000410067210 */ /* 0x000fe40007f7e0ff */
[----:B------:R-:W3:Y:S01]  /*3c520*/  LDL R16, [R1+0x7c8] ;  /* 0x0007c80001107983 */ /* 0x000ee20000100800 */
[----:B------:R-:W-:Y:S01]  /*3c530*/  ISETP.NE.U32.AND P2, PT, R2, RZ, PT ;  /* 0x000000ff0200720c */ /* 0x000fe20003f45070 */
[----:B------:R-:W-:Y:S02]  /*3c540*/  IADD3 R2, R0, 0x100000, RZ ;  /* 0x0010000000027810 */ /* 0x000fe40007ffe0ff */
[----:B------:R-:W-:-:S02]  /*3c550*/  IMAD.X R7, R5, 0x1, R14, P3 ;  /* 0x0000000105077824 */ /* 0x000fc400018e060e */
[----:B------:R-:W3:Y:S04]  /*3c560*/  LDL R14, [R1+0x798] ;  /* 0x00079800010e7983 */ /* 0x000ee80000100800 */
[----:B------:R2:W-:Y:S01]  /*3c570*/  LDGSTS.E [R2+-0x7d800], [R6.64], P1 ;  /* 0x8280000006027fae */ /* 0x0005e2000892184c */
[--C-:B-1----:R-:W-:Y:S01]  /*3c580*/  SHF.R.U32.HI R25, RZ, 0x7, R29.reuse ;  /* 0x00000007ff197819 */ /* 0x102fe2000001161d */
[----:B------:R-:W-:-:S03]  /*3c590*/  SHF.R.U32.HI R29, RZ, 0x7, R29 ;  /* 0x00000007ff1d7819 */ /* 0x000fc6000001161d */
[----:B------:R-:W-:Y:S02]  /*3c5a0*/  SGXT.U32 R25, R25, 0x2 ;  /* 0x000000021919781a */ /* 0x000fe40000000000 */
[----:B------:R-:W-:Y:S02]  /*3c5b0*/  SGXT.U32 R29, R29, 0x2 ;  /* 0x000000021d1d781a */ /* 0x000fe40000000000 */
[----:B--2---:R-:W-:Y:S02]  /*3c5c0*/  IADD3 R12, P3, R11, R4, RZ ;  /* 0x000000040b0c7210 */ /* 0x004fe40007f7e0ff */
[----:B------:R-:W2:Y:S03]  /*3c5d0*/  LDL R11, [R1+0x794] ;  /* 0x00079400010b7983 */ /* 0x000ea60000100800 */
[----:B----4-:R-:W-:Y:S01]  /*3c5e0*/  IMAD.X R13, R5, 0x1, R10, P3 ;  /* 0x00000001050d7824 */ /* 0x010fe200018e060a */
[----:B------:R-:W-:-:S04]  /*3c5f0*/  LOP3.LUT R10, R25, 0x1c, RZ, 0xfc, !PT ;  /* 0x0000001c190a7812 */ /* 0x000fc800078efcff */
[----:B------:R-:W-:Y:S01]  /*3c600*/  ISETP.GE.AND P1, PT, R10, UR7, PT ;  /* 0x000000070a007c0c */ /* 0x000fe2000bf26270 */
[----:B------:R-:W-:Y:S01]  /*3c610*/  LOP3.LUT R10, R29, 0x20, RZ, 0xfc, !PT ;  /* 0x000000201d0a7812 */ /* 0x000fe200078efcff */
[----:B------:R1:W-:Y:S04]  /*3c620*/  LDGSTS.E [R2+-0x7d000], [R12.64], P2 ;  /* 0x830000000c027fae */ /* 0x0003e8000912184c */
[----:B------:R-:W4:Y:S01]  /*3c630*/  S2R R29, SR_TID.X ;  /* 0x00000000001d7919 */ /* 0x000f220000002100 */
[----:B-1----:R-:W-:Y:S01]  /*3c640*/  SEL R2, RZ, 0x4, P1 ;  /* 0x00000004ff027807 */ /* 0x002fe20000800000 */
[----:B------:R-:W-:Y:S02]  /*3c650*/  ISETP.GE.AND P1, PT, R10, UR7, PT ;  /* 0x000000070a007c0c */ /* 0x000fe4000bf26270 */
[----:B------:R-:W2:Y:S01]  /*3c660*/  LDL R10, [R1+0x7c4] ;  /* 0x0007c400010a7983 */ /* 0x000ea20000100800 */
[----:B------:R-:W-:-:S02]  /*3c670*/  SEL R2, R2, RZ, !P0 ;  /* 0x000000ff02027207 */ /* 0x000fc40004000000 */
[----:B------:R-:W-:Y:S02]  /*3c680*/  SEL R6, RZ, 0x4, P1 ;  /* 0x00000004ff067807 */ /* 0x000fe40000800000 */
[----:B------:R-:W-:Y:S02]  /*3c690*/  ISETP.NE.U32.AND P1, PT, R2, RZ, PT ;  /* 0x000000ff0200720c */ /* 0x000fe40003f25070 */
[----:B------:R-:W-:Y:S01]  /*3c6a0*/  SEL R2, R6, RZ, !P0 ;  /* 0x000000ff06027207 */ /* 0x000fe20004000000 */
[----:B------:R-:W-:Y:S02]  /*3c6b0*/  IADD3 R6, P3, R18, R4, RZ ;  /* 0x0000000412067210 */ /* 0x000fe40007f7e0ff */
[----:B----4-:R-:W-:-:S03]  /*3c6c0*/  SHF.R.U32.HI R25, RZ, 0x7, R29 ;  /* 0x00000007ff197819 */ /* 0x010fc6000001161d */
[----:B---3--:R-:W-:Y:S01]  /*3c6d0*/  IMAD.X R7, R5, 0x1, R17, P3 ;  /* 0x0000000105077824 */ /* 0x008fe200018e0611 */
[----:B------:R-:W-:Y:S02]  /*3c6e0*/  IADD3 R12, P3, R9, R4, RZ ;  /* 0x00000004090c7210 */ /* 0x000fe40007f7e0ff */
[----:B------:R-:W-:Y:S02]  /*3c6f0*/  SGXT.U32 R25, R25, 0x2 ;  /* 0x000000021919781a */ /* 0x000fe40000000000 */
[----:B------:R-:W-:Y:S01]  /*3c700*/  ISETP.NE.U32.AND P2, PT, R2, RZ, PT ;  /* 0x000000ff0200720c */ /* 0x000fe20003f45070 */
[----:B------:R-:W-:Y:S01]  /*3c710*/  IADD3 R2, R0, 0x100000, RZ ;  /* 0x0010000000027810 */ /* 0x000fe20007ffe0ff */
[----:B------:R-:W-:-:S04]  /*3c720*/  LOP3.LUT R9, R25, 0x24, RZ, 0xfc, !PT ;  /* 0x0000002419097812 */ /* 0x000fc800078efcff */
[----:B------:R1:W-:Y:S01]  /*3c730*/  LDGSTS.E [R2+-0x7c800], [R6.64], P1 ;  /* 0x8380000006027fae */ /* 0x0003e2000892184c */
[----:B------:R-:W-:Y:S02]  /*3c740*/  ISETP.GE.AND P1, PT, R9, UR7, PT ;  /* 0x0000000709007c0c */ /* 0x000fe4000bf26270 */
[----:B------:R-:W3:Y:S02]  /*3c750*/  LDL R9, [R1+0x790] ;  /* 0x0007900001097983 */ /* 0x000ee40000100800 */
[----:B------:R-:W-:Y:S02]  /*3c760*/  IMAD.X R13, R5, 0x1, R8, P3 ;  /* 0x00000001050d7824 */ /* 0x000fe400018e0608 */
[----:B------:R-:W4:Y:S01]  /*3c770*/  LDL R8, [R1+0x7c0] ;  /* 0x0007c00001087983 */ /* 0x000f220000100800 */
[----:B------:R-:W-:-:S03]  /*3c780*/  SHF.R.U32.HI R29, RZ, 0x7, R29 ;  /* 0x00000007ff1d7819 */ /* 0x000fc6000001161d */
[----:B------:R1:W-:Y:S01]  /*3c790*/  LDGSTS.E [R2+-0x7c000], [R12.64], P2 ;  /* 0x840000000c027fae */ /* 0x0003e2000912184c */
[----:B------:R-:W-:-:S04]  /*3c7a0*/  SGXT.U32 R29, R29, 0x2 ;  /* 0x000000021d1d781a */ /* 0x000fc80000000000 */
[----:B------:R-:W-:Y:S02]  /*3c7b0*/  LOP3.LUT R17, R29, 0x28, RZ, 0xfc, !PT ;  /* 0x000000281d117812 */ /* 0x000fe400078efcff */
[----:B------:R-:W1:Y:S02]  /*3c7c0*/  S2R R29, SR_TID.X ;  /* 0x00000000001d7919 */ /* 0x000e640000002100 */
[----:B-1----:R-:W-:Y:S01]  /*3c7d0*/  SEL R2, RZ, 0x4, P1 ;  /* 0x00000004ff027807 */ /* 0x002fe20000800000 */
[----:B------:R-:W-:-:S03]  /*3c7e0*/  ISETP.GE.AND P1, PT, R17, UR7, PT ;  /* 0x0000000711007c0c */ /* 0x000fc6000bf26270 */
[----:B------:R-:W-:Y:S02]  /*3c7f0*/  SEL R2, R2, RZ, !P0 ;  /* 0x000000ff02027207 */ /* 0x000fe40004000000 */
[----:B------:R-:W-:Y:S02]  /*3c800*/  SEL R6, RZ, 0x4, P1 ;  /* 0x00000004ff067807 */ /* 0x000fe40000800000 */
[----:B------:R-:W-:Y:S02]  /*3c810*/  ISETP.NE.U32.AND P1, PT, R2, RZ, PT ;  /* 0x000000ff0200720c */ /* 0x000fe40003f25070 */
[----:B------:R-:W-:Y:S01]  /*3c820*/  SEL R2, R6, RZ, !P0 ;  /* 0x000000ff06027207 */ /* 0x000fe20004000000 */
[----:B------:R-:W-:-:S03]  /*3c830*/  IADD3 R6, P3, R16, R4, RZ ;  /* 0x0000000410067210 */ /* 0x000fc60007f7e0ff */
[----:B------:R-:W-:Y:S01]  /*3c840*/  ISETP.NE.U32.AND P2, PT, R2, RZ, PT ;  /* 0x000000ff0200720c */ /* 0x000fe20003f45070 */
[----:B------:R-:W-:Y:S02]  /*3c850*/  IADD3 R2, R0, 0x100000, RZ ;  /* 0x0010000000027810 */ /* 0x000fe40007ffe0ff */
[----:B------:R-:W-:Y:S01]  /*3c860*/  IMAD.X R7, R5, 0x1, R14, P3 ;  /* 0x0000000105077824 */ /* 0x000fe200018e060e */
[--C-:B------:R-:W-:Y:S01]  /*3c870*/  SHF.R.U32.HI R25, RZ, 0x7, R29.reuse ;  /* 0x00000007ff197819 */ /* 0x100fe2000001161d */
[----:B------:R-:W-:-:S03]  /*3c880*/  SHF.R.U32.HI R29, RZ, 0x7, R29 ;  /* 0x00000007ff1d7819 */ /* 0x000fc6000001161d */
[----:B------:R1:W-:Y:S01]  /*3c890*/  LDGSTS.E [R2+-0x7b800], [R6.64], P1 ;  /* 0x8480000006027fae */ /* 0x0003e2000892184c */
[----:B------:R-:W-:Y:S02]  /*3c8a0*/  SGXT.U32 R25, R25, 0x2 ;  /* 0x000000021919781a */ /* 0x000fe40000000000 */
[----:B------:R-:W-:Y:S02]  /*3c8b0*/  SGXT.U32 R29, R29, 0x2 ;  /* 0x000000021d1d781a */ /* 0x000fe40000000000 */
[----:B--2---:R-:W-:Y:S01]  /*3c8c0*/  IADD3 R12, P3, R10, R4, RZ ;  /* 0x000000040a0c7210 */ /* 0x004fe20007f7e0ff */
[----:B------:R-:W-:-:S04]  /*3c8d0*/  LOP3.LUT R10, R25, 0x2c, RZ, 0xfc, !PT ;  /* 0x0000002c190a7812 */ /* 0x000fc800078efcff */
[----:B------:R-:W-:Y:S01]  /*3c8e0*/  IMAD.X R13, R5, 0x1, R11, P3 ;  /* 0x00000001050d7824 */ /* 0x000fe200018e060b */
[----:B------:R-:W-:Y:S02]  /*3c8f0*/  ISETP.GE.AND P1, PT, R10, UR7, PT ;  /* 0x000000070a007c0c */ /* 0x000fe4000bf26270 */
[C---:B------:R-:W-:Y:S01]  /*3c900*/  LOP3.LUT R11, R29.reuse, 0x30, RZ, 0xfc, !PT ;  /* 0x000000301d0b7812 */ /* 0x040fe200078efcff */
[----:B------:R-:W-:Y:S02]  /*3c910*/  LOP3.LUT R10, R29, 0x34, RZ, 0xfc, !PT ;  /* 0x000000341d0a7812 */ /* 0x000fe400078efcff */
[----:B------:R-:W2:Y:S04]  /*3c920*/  S2R R29, SR_TID.X ;  /* 0x00000000001d7919 */ /* 0x000ea80000002100 */
[----:B------:R3:W-:Y:S01]  /*3c930*/  LDGSTS.E [R2+-0x7b000], [R12.64], P2 ;  /* 0x850000000c027fae */ /* 0x0007e2000912184c */
[----:B------:R-:W-:-:S04]  /*3c940*/  ISETP.GE.AND P2, PT, R10, UR7, PT ;  /* 0x000000070a007c0c */ /* 0x000fc8000bf46270 */
[----:B-1----:R-:W-:Y:S02]  /*3c950*/  SEL R7, RZ, 0x4, P2 ;  /* 0x00000004ff077807 */ /* 0x002fe40001000000 */
[----:B---3--:R-:W-:Y:S01]  /*3c960*/  SEL R2, RZ, 0x4, P1 ;  /* 0x00000004ff027807 */ /* 0x008fe20000800000 */
[----:B------:R-:W-:-:S03]  /*3c970*/  ISETP.GE.AND P1, PT, R11, UR7, PT ;  /* 0x000000070b007c0c */ /* 0x000fc6000bf26270 */
[----:B------:R-:W-:Y:S02]  /*3c980*/  SEL R2, R2, RZ, !P0 ;  /* 0x000000ff02027207 */ /* 0x000fe40004000000 */
[----:B------:R-:W-:Y:S02]  /*3c990*/  SEL R6, RZ, 0x4, P1 ;  /* 0x00000004ff067807 */ /* 0x000fe40000800000 */
[--C-:B--2---:R-:W-:Y:S02]  /*3c9a0*/  SHF.R.U32.HI R25, RZ, 0x7, R29.reuse ;  /* 0x00000007ff197819 */ /* 0x104fe4000001161d */
[----:B------:R-:W-:Y:S01]  /*3c9b0*/  ISETP.NE.U32.AND P3, PT, R2, RZ, PT ;  /* 0x000000ff0200720c */ /* 0x000fe20003f65070 */
[----:B------:R-:W-:Y:S01]  /*3c9c0*/  SHF.R.U32.HI R29, RZ, 0x7, R29 ;  /* 0x00000007ff1d7819 */ /* 0x000fe2000001161d */
[----:B------:R-:W-:Y:S02]  /*3c9d0*/  SEL R2, R6, RZ, !P0 ;  /* 0x000000ff06027207 */ /* 0x000fe40004000000 */
[----:B------:R-:W-:-:S02]  /*3c9e0*/  SGXT.U32 R25, R25, 0x2 ;  /* 0x000000021919781a */ /* 0x000fc40000000000 */
[----:B------:R-:W-:Y:S02]  /*3c9f0*/  SEL R7, R7, RZ, !P0 ;  /* 0x000000ff07077207 */ /* 0x000fe40004000000 */
[----:B----4-:R-:W-:Y:S02]  /*3ca00*/  IADD3 R6, P2, R8, R4, RZ ;  /* 0x0000000408067210 */ /* 0x010fe40007f5e0ff */
[----:B------:R-:W-:Y:S02]  /*3ca10*/  SGXT.U32 R29, R29, 0x2 ;  /* 0x000000021d1d781a */ /* 0x000fe40000000000 */
[----:B------:R-:W-:Y:S02]  /*3ca20*/  LOP3.LUT R8, R25, 0x38, RZ, 0xfc, !PT ;  /* 0x0000003819087812 */ /* 0x000fe400078efcff */
[----:B------:R-:W-:Y:S01]  /*3ca30*/  ISETP.NE.U32.AND P1, PT, R7, RZ, PT ;  /* 0x000000ff0700720c */ /* 0x000fe20003f25070 */
[----:B------:R-:W-:Y:S01]  /*3ca40*/  IMAD.X R7, R5, 0x1, R9, P2 ;  /* 0x0000000105077824 */ /* 0x000fe200010e0609 */
[----:B------:R-:W-:-:S02]  /*3ca50*/  ISETP.GE.AND P2, PT, R8, UR7, PT ;  /* 0x0000000708007c0c */ /* 0x000fc4000bf46270 */
[C---:B------:R-:W-:Y:S01]  /*3ca60*/  LOP3.LUT R9, R29.reuse, 0x30, RZ, 0xfc, !PT ;  /* 0x000000301d097812 */ /* 0x040fe200078efcff */
[----:B------:R-:W-:Y:S02]  /*3ca70*/  LOP3.LUT R8, R29, 0x3c, RZ, 0xfc, !PT ;  /* 0x0000003c1d087812 */ /* 0x000fe400078efcff */
[----:B------:R-:W1:Y:S01]  /*3ca80*/  S2R R29, SR_TID.X ;  /* 0x00000000001d7919 */ /* 0x000e620000002100 */
[----:B------:R-:W-:Y:S01]  /*3ca90*/  ISETP.NE.U32.AND P4, PT, R2, RZ, PT ;  /* 0x000000ff0200720c */ /* 0x000fe20003f85070 */
[----:B------:R-:W-:Y:S01]  /*3caa0*/  IADD3 R2, R0, 0x100000, RZ ;  /* 0x0010000000027810 */ /* 0x000fe20007ffe0ff */
[----:B------:R-:W-:Y:S01]  /*3cab0*/  SEL R12, RZ, 0x4, P2 ;  /* 0x00000004ff0c7807 */ /* 0x000fe20001000000 */
[----:B------:R-:W-:Y:S01]  /*3cac0*/  IMAD R9, R9, c[0x0][0x188], RZ ;  /* 0x0000620009097a24 */ /* 0x000fe200078e02ff */
[----:B------:R-:W-:Y:S02]  /*3cad0*/  ISETP.GE.AND P2, PT, R8, UR7, PT ;  /* 0x0000000708007c0c */ /* 0x000fe4000bf46270 */
[----:B------:R2:W-:Y:S01]  /*3cae0*/  LDGSTS.E [R2+-0x7a800], [R6.64], P3 ;  /* 0x8580000006027fae */ /* 0x0005e2000992184c */
[----:B-1----:R-:W-:-:S04]  /*3caf0*/  SHF.R.U32.HI R25, RZ, 0x7, R29 ;  /* 0x00000007ff197819 */ /* 0x002fc8000001161d */
[----:B------:R-:W-:Y:S01]  /*3cb00*/  SGXT.U32 R25, R25, 0x2 ;  /* 0x000000021919781a */ /* 0x000fe20000000000 */
[----:B--2---:R-:W-:-:S03]  /*3cb10*/  IMAD.WIDE R6, R9, 0x4, R4 ;  /* 0x0000000409067825 */ /* 0x004fc600078e0204 */
[----:B------:R-:W-:Y:S01]  /*3cb20*/  LOP3.LUT R8, R25, 0x34, RZ, 0xfc, !PT ;  /* 0x0000003419087812 */ /* 0x000fe200078efcff */
[--C-:B------:R-:W-:Y:S01]  /*3cb30*/  SHF.R.U32.HI R25, RZ, 0x7, R29.reuse ;  /* 0x00000007ff197819 */ /* 0x100fe2000001161d */
[----:B------:R-:W-:Y:S01]  /*3cb40*/  SHF.R.U32.HI R29, RZ, 0x7, R29 ;  /* 0x00000007ff1d7819 */ /* 0x000fe2000001161d */
[----:B------:R1:W-:Y:S02]  /*3cb50*/  LDGSTS.E [R2+-0x7a000], [R6.64], P4 ;  /* 0x8600000006027fae */ /* 0x0003e4000a12184c */
[----:B------:R-:W-:Y:S01]  /*3cb60*/  IMAD R8, R8, c[0x0][0x188], RZ ;  /* 0x0000620008087a24 */ /* 0x000fe200078e02ff */
[----:B------:R-:W-:Y:S02]  /*3cb70*/  SGXT.U32 R25, R25, 0x2 ;  /* 0x000000021919781a */ /* 0x000fe40000000000 */
[----:B------:R-:W-:Y:S01]  /*3cb80*/  SGXT.U32 R29, R29, 0x2 ;  /* 0x000000021d1d781a */ /* 0x000fe20000000000 */
[----:B-1----:R-:W-:Y:S01]  /*3cb90*/  IMAD.WIDE R6, R8, 0x4, R4 ;  /* 0x0000000408067825 */ /* 0x002fe200078e0204 */
[----:B------:R-:W-:-:S02]  /*3cba0*/  LOP3.LUT R8, R25, 0x40, RZ, 0xfc, !PT ;  /* 0x0000004019087812 */ /* 0x000fc400078efcff */
[C---:B------:R-:W-:Y:S02]  /*3cbb0*/  LOP3.LUT R9, R29.reuse, 0x38, RZ, 0xfc, !PT ;  /* 0x000000381d097812 */ /* 0x040fe400078efcff */
[----:B------:R-:W-:Y:S01]  /*3cbc0*/  ISETP.GE.AND P3, PT, R8, UR7, PT ;  /* 0x0000000708007c0c */ /* 0x000fe2000bf66270 */
[----:B------:R-:W-:Y:S02]  /*3cbd0*/  LOP3.LUT R8, R29, 0x44, RZ, 0xfc, !PT ;  /* 0x000000441d087812 */ /* 0x000fe400078efcff */
[----:B------:R-:W1:Y:S01]  /*3cbe0*/  S2R R29, SR_TID.X ;  /* 0x00000000001d7919 */ /* 0x000e620000002100 */
[----:B------:R-:W-:Y:S02]  /*3cbf0*/  SEL R12, R12, RZ, !P0 ;  /* 0x000000ff0c0c7207 */ /* 0x000fe40004000000 */
[----:B------:R-:W-:Y:S02]  /*3cc00*/  SEL R2, RZ, 0x4, P2 ;  /* 0x00000004ff027807 */ /* 0x000fe40001000000 */
[----:B------:R-:W-:Y:S01]  /*3cc10*/  ISETP.NE.U32.AND P4, PT, R12, RZ, PT ;  /* 0x000000ff0c00720c */ /* 0x000fe20003f85070 */
[----:B------:R-:W-:Y:S01]  /*3cc20*/  IADD3 R12, R0, 0x100000, RZ ;  /* 0x00100000000c7810 */ /* 0x000fe20007ffe0ff */
[----:B------:R-:W-:Y:S01]  /*3cc30*/  SEL R2, R2, RZ, !P0 ;  /* 0x000000ff02027207 */ /* 0x000fe20004000000 */
[----:B------:R-:W-:-:S03]  /*3cc40*/  IMAD R9, R9, c[0x0][0x188], RZ ;  /* 0x0000620009097a24 */ /* 0x000fc600078e02ff */
[----:B------:R2:W-:Y:S01]  /*3cc50*/  LDGSTS.E [R12+-0x79800], [R6.64], P1 ;  /* 0x86800000060c7fae */ /* 0x0005e2000892184c */
[----:B------:R-:W-:Y:S02]  /*3cc60*/  ISETP.GE.AND P1, PT, R8, UR7, PT ;  /* 0x0000000708007c0c */ /* 0x000fe4000bf26270 */
[----:B------:R-:W-:Y:S02]  /*3cc70*/  ISETP.NE.U32.AND P2, PT, R2, RZ, PT ;  /* 0x000000ff0200720c */ /* 0x000fe40003f45070 */
[----:B-1----:R-:W-:-:S04]  /*3cc80*/  SHF.R.U32.HI R25, RZ, 0x7, R29 ;  /* 0x00000007ff197819 */ /* 0x002fc8000001161d */
[----:B------:R-:W-:Y:S01]  /*3cc90*/  SGXT.U32 R25, R25, 0x2 ;  /* 0x000000021919781a */ /* 0x000fe20000000000 */
[----:B--2---:R-:W-:-:S03]  /*3cca0*/  IMAD.WIDE R6, R9, 0x4, R4 ;  /* 0x0000000409067825 */ /* 0x004fc600078e0204 */
[----:B------:R-:W-:Y:S01]  /*3ccb0*/  LOP3.LUT R8, R25, 0x3c, RZ, 0xfc, !PT ;  /* 0x0000003c19087812 */ /* 0x000fe200078efcff */
[--C-:B------:R-:W-:Y:S01]  /*3ccc0*/  SHF.R.U32.HI R25, RZ, 0x7, R29.reuse ;  /* 0x00000007ff197819 */ /* 0x100fe2000001161d */
[----:B------:R-:W-:Y:S02]  /*3ccd0*/  IADD3 R2, R0, 0x100000, RZ ;  /* 0x0010000000027810 */ /* 0x000fe40007ffe0ff */
[----:B------:R-:W-:Y:S01]  /*3cce0*/  SHF.R.U32.HI R29, RZ, 0x7, R29 ;  /* 0x00000007ff1d7819 */ /* 0x000fe2000001161d */
[----:B------:R-:W-:Y:S01]  /*3ccf0*/  IMAD R8, R8, c[0x0][0x188], RZ ;  /* 0x0000620008087a24 */ /* 0x000fe200078e02ff */
[----:B------:R-:W-:Y:S01]  /*3cd00*/  SGXT.U32 R25, R25, 0x2 ;  /* 0x000000021919781a */ /* 0x000fe20000000000 */
[----:B------:R1:W-:Y:S01]  /*3cd10*/  LDGSTS.E [R2+-0x79000], [R6.64], P4 ;  /* 0x8700000006027fae */ /* 0x0003e2000a12184c */
[----:B------:R-:W-:Y:S02]  /*3cd20*/  SGXT.U32 R29, R29, 0x2 ;  /* 0x000000021d1d781a */ /* 0x000fe40000000000 */
[----:B------:R-:W-:-:S02]  /*3cd30*/  SEL R12, RZ, 0x4, P3 ;  /* 0x00000004ff0c7807 */ /* 0x000fc40001800000 */
[----:B------:R-:W-:Y:S01]  /*3cd40*/  LOP3.LUT R9, R29, 0x40, RZ, 0xfc, !PT ;  /* 0x000000401d097812 */ /* 0x000fe200078efcff */
[----:B-1----:R-:W-:Y:S01]  /*3cd50*/  IMAD.WIDE R6, R8, 0x4, R4 ;  /* 0x0000000408067825 */ /* 0x002fe200078e0204 */
[----:B------:R-:W-:-:S04]  /*3cd60*/  LOP3.LUT R8, R25, 0x48, RZ, 0xfc, !PT ;  /* 0x0000004819087812 */ /* 0x000fc800078efcff */
        /* <DEDUP_REMOVED lines=138> */
[----:B------:R-:W-:-:S04]  /*3d610*/  SEL R12, R12, RZ, !P0 ;  /* 0x000000ff0c0c7207 */ /* 0x000fc80004000000 */
[----:B------:R-:W-:Y:S01]  /*3d620*/  ISETP.NE.U32.AND P4, PT, R12, RZ, PT ;  /* 0x000000ff0c00720c */ /* 0x000fe20003f85070 */
[----:B------:R-:W-:-:S05]  /*3d630*/  IADD3 R12, R0, 0x100000, RZ ;  /* 0x00100000000c7810 */ /* 0x000fca0007ffe0ff */
[----:B------:R2:W-:Y:S01]  /*3d640*/  LDGSTS.E [R12+-0x73800], [R6.64], P1 ;  /* 0x8c800000060c7fae */ /* 0x0005e2000892184c */
[----:B------:R-:W-:Y:S02]  /*3d650*/  ISETP.GE.AND P1, PT, R8, UR7, PT ;  /* 0x0000000708007c0c */ /* 0x000fe4000bf26270 */
[----:B-1----:R-:W-:-:S04]  /*3d660*/  SHF.R.U32.HI R25, RZ, 0x7, R29 ;  /* 0x00000007ff197819 */ /* 0x002fc8000001161d */
[----:B------:R-:W-:-:S04]  /*3d670*/  SGXT.U32 R25, R25, 0x2 ;  /* 0x000000021919781a */ /* 0x000fc80000000000 */
[----:B------:R-:W-:Y:S02]  /*3d680*/  LOP3.LUT R8, R25, 0x6c, RZ, 0xfc, !PT ;  /* 0x0000006c19087812 */ /* 0x000fe400078efcff */
[----:B------:R-:W1:Y:S01]  /*3d690*/  S2R R25, SR_TID.X ;  /* 0x0000000000197919 */ /* 0x000e620000002100 */
[----:B------:R-:W-:Y:S01]  /*3d6a0*/  SEL R2, RZ, 0x4, P2 ;  /* 0x00000004ff027807 */ /* 0x000fe20001000000 */
[----:B------:R-:W-:-:S03]  /*3d6b0*/  IMAD R9, R9, c[0x0][0x188], RZ ;  /* 0x0000620009097a24 */ /* 0x000fc600078e02ff */
[----:B------:R-:W-:Y:S02]  /*3d6c0*/  SEL R2, R2, RZ, !P0 ;  /* 0x000000ff02027207 */ /* 0x000fe40004000000 */
[----:B------:R-:W-:Y:S01]  /*3d6d0*/  SHF.R.U32.HI R29, RZ, 0x7, R29 ;  /* 0x00000007ff1d7819 */ /* 0x000fe2000001161d */
[----:B--2---:R-:W-:Y:S01]  /*3d6e0*/  IMAD.WIDE R6, R9, 0x4, R4 ;  /* 0x0000000409067825 */ /* 0x004fe200078e0204 */
[----:B------:R-:W-:-:S03]  /*3d6f0*/  ISETP.NE.U32.AND P2, PT, R2, RZ, PT ;  /* 0x000000ff0200720c */ /* 0x000fc60003f45070 */
[----:B------:R-:W-:Y:S02]  /*3d700*/  IADD3 R2, R0, 0x100000, RZ ;  /* 0x0010000000027810 */ /* 0x000fe40007ffe0ff */
[----:B------:R-:W-:Y:S01]  /*3d710*/  IMAD R8, R8, c[0x0][0x188], RZ ;  /* 0x0000620008087a24 */ /* 0x000fe200078e02ff */
[----:B------:R-:W-:Y:S02]  /*3d720*/  SGXT.U32 R29, R29, 0x2 ;  /* 0x000000021d1d781a */ /* 0x000fe40000000000 */
[----:B------:R2:W-:Y:S01]  /*3d730*/  LDGSTS.E [R2+-0x73000], [R6.64], P4 ;  /* 0x8d00000006027fae */ /* 0x0005e2000a12184c */
[----:B------:R-:W-:Y:S01]  /*3d740*/  SEL R12, RZ, 0x4, P3 ;  /* 0x00000004ff0c7807 */ /* 0x000fe20001800000 */
[----:B--2---:R-:W-:Y:S01]  /*3d750*/  IMAD.WIDE R6, R8, 0x4, R4 ;  /* 0x0000000408067825 */ /* 0x004fe200078e0204 */
[----:B------:R-:W-:-:S03]  /*3d760*/  LOP3.LUT R8, R29, 0x78, RZ, 0xfc, !PT ;  /* 0x000000781d087812 */ /* 0x000fc600078efcff */
[----:B-1----:R-:W-:Y:S01]  /*3d770*/  SHF.R.U32.HI R29, RZ, 0x7, R25 ;  /* 0x00000007ff1d7819 */ /* 0x002fe20000011619 */
[----:B------:R-:W-:-:S03]  /*3d780*/  SEL R12, R12, RZ, !P0 ;  /* 0x000000ff0c0c7207 */ /* 0x000fc60004000000 */
[----:B------:R-:W-:Y:S02]  /*3d790*/  SGXT.U32 R29, R29, 0x2 ;  /* 0x000000021d1d781a */ /* 0x000fe40000000000 */
[----:B------:R-:W-:Y:S02]  /*3d7a0*/  ISETP.GE.AND P3, PT, R8, UR7, PT ;  /* 0x0000000708007c0c */ /* 0x000fe4000bf66270 */
[----:B------:R-:W-:Y:S02]  /*3d7b0*/  SHF.R.U32.HI R25, RZ, 0x7, R25 ;  /* 0x00000007ff197819 */ /* 0x000fe40000011619 */
[----:B------:R-:W-:Y:S02]  /*3d7c0*/  LOP3.LUT R8, R29, 0x70, RZ, 0xfc, !PT ;  /* 0x000000701d087812 */ /* 0x000fe400078efcff */
[----:B------:R-:W-:Y:S01]  /*3d7d0*/  ISETP.NE.U32.AND P4, PT, R12, RZ, PT ;  /* 0x000000ff0c00720c */ /* 0x000fe20003f85070 */
[----:B------:R-:W-:Y:S01]  /*3d7e0*/  IADD3 R12, R0, 0x100000, RZ ;  /* 0x00100000000c7810 */ /* 0x000fe20007ffe0ff */
[----:B------:R-:W-:Y:S01]  /*3d7f0*/  SGXT.U32 R25, R25, 0x2 ;  /* 0x000000021919781a */ /* 0x000fe20000000000 */
[----:B------:R-:W-:-:S03]  /*3d800*/  IMAD R8, R8, c[0x0][0x188], RZ ;  /* 0x0000620008087a24 */ /* 0x000fc600078e02ff */
[----:B------:R1:W-:Y:S02]  /*3d810*/  LDGSTS.E [R12+-0x72800], [R6.64], P2 ;  /* 0x8d800000060c7fae */ /* 0x0003e4000912184c */
[----:B-1----:R-:W-:Y:S01]  /*3d820*/  IMAD.WIDE R6, R8, 0x4, R4 ;  /* 0x0000000408067825 */ /* 0x002fe200078e0204 */
[----:B------:R-:W-:Y:S02]  /*3d830*/  LOP3.LUT R8, R25, 0x7c, RZ, 0xfc, !PT ;  /* 0x0000007c19087812 */ /* 0x000fe400078efcff */
[----:B------:R-:W2:Y:S01]  /*3d840*/  LDL.LU R25, [R1+0x764] ;  /* 0x0007640001197983 */ /* 0x000ea20000300800 */
[----:B------:R-:W3:Y:S02]  /*3d850*/  LDL.LU R21, [R1+0x774] ;  /* 0x0007740001157983 */ /* 0x000ee40000300800 */
[----:B------:R-:W4:Y:S01]  /*3d860*/  LDL.LU R14, [R1+0x770] ;  /* 0x00077000010e7983 */ /* 0x000f220000300800 */
[----:B------:R-:W1:Y:S01]  /*3d870*/  S2R R29, SR_TID.X ;  /* 0x00000000001d7919 */ /* 0x000e620000002100 */
[----:B------:R-:W-:-:S02]  /*3d880*/  SEL R2, RZ, 0x4, P1 ;  /* 0x00000004ff027807 */ /* 0x000fc40000800000 */
[----:B------:R-:W-:Y:S02]  /*3d890*/  ISETP.GE.AND P2, PT, R8, UR7, PT ;  /* 0x0000000708007c0c */ /* 0x000fe4000bf46270 */
[----:B------:R-:W-:Y:S02]  /*3d8a0*/  SEL R12, RZ, 0x4, P3 ;  /* 0x00000004ff0c7807 */ /* 0x000fe40001800000 */
[----:B------:R-:W-:Y:S02]  /*3d8b0*/  LOP3.LUT R9, R24, 0x7f, RZ, 0xc0, !PT ;  /* 0x0000007f18097812 */ /* 0x000fe400078ec0ff */
[----:B------:R-:W-:Y:S01]  /*3d8c0*/  SEL R2, R2, RZ, !P0 ;  /* 0x000000ff02027207 */ /* 0x000fe20004000000 */
[----:B------:R-:W4:Y:S01]  /*3d8d0*/  LDL.LU R16, [R1+0x760] ;  /* 0x0007600001107983 */ /* 0x000f220000300800 */
[----:B------:R-:W-:Y:S01]  /*3d8e0*/  SEL R12, R12, RZ, !P0 ;  /* 0x000000ff0c0c7207 */ /* 0x000fe20004000000 */
[----:B------:R-:W4:Y:S01]  /*3d8f0*/  LDL.LU R11, [R1+0x754] ;  /* 0x00075400010b7983 */ /* 0x000f220000300800 */
[----:B------:R-:W-:Y:S01]  /*3d900*/  ISETP.NE.U32.AND P1, PT, R2, RZ, PT ;  /* 0x000000ff0200720c */ /* 0x000fe20003f25070 */
[----:B------:R-:W-:Y:S01]  /*3d910*/  IADD3 R2, R0, 0x100000, RZ ;  /* 0x0010000000027810 */ /* 0x000fe20007ffe0ff */
[----:B------:R-:W4:Y:S01]  /*3d920*/  LDL.LU R20, [R1+0x740] ;  /* 0x0007400001147983 */ /* 0x000f220000300800 */
[----:B------:R-:W4:Y:S03]  /*3d930*/  LDL.LU R18, [R1+0x750] ;  /* 0x0007500001127983 */ /* 0x000f260000300800 */
[----:B------:R1:W-:Y:S02]  /*3d940*/  LDGSTS.E [R2+-0x72000], [R6.64], P4 ;  /* 0x8e00000006027fae */ /* 0x0003e4000a12184c */
[----:B-1----:R-:W-:-:S04]  /*3d950*/  SHF.R.U32.HI R29, RZ, 0x7, R29 ;  /* 0x00000007ff1d7819 */ /* 0x002fc8000001161d */
[----:B------:R-:W-:-:S04]  /*3d960*/  SGXT.U32 R29, R29, 0x2 ;  /* 0x000000021d1d781a */ /* 0x000fc80000000000 */
[----:B------:R-:W-:Y:S01]  /*3d970*/  LOP3.LUT R8, R29, 0x74, RZ, 0xfc, !PT ;  /* 0x000000741d087812 */ /* 0x000fe200078efcff */
[----:B------:R-:W-:-:S04]  /*3d980*/  SHF.R.U32.HI R29, RZ, 0x7, R24 ;  /* 0x00000007ff1d7819 */ /* 0x000fc80000011618 */
[----:B------:R-:W-:Y:S01]  /*3d990*/  IMAD R8, R8, c[0x0][0x188], RZ ;  /* 0x0000620008087a24 */ /* 0x000fe200078e02ff */
[----:B------:R-:W-:Y:S02]  /*3d9a0*/  SGXT.U32 R29, R29, 0x2 ;  /* 0x000000021d1d781a */ /* 0x000fe40000000000 */
[----:B------:R-:W-:Y:S01]  /*3d9b0*/  SEL R2, RZ, 0x4, P2 ;  /* 0x00000004ff027807 */ /* 0x000fe20001000000 */
[----:B------:R-:W-:Y:S02]  /*3d9c0*/  ISETP.NE.U32.AND P2, PT, R12, RZ, PT ;  /* 0x000000ff0c00720c */ /* 0x000fe40003f45070 */
[----:B------:R-:W-:Y:S01]  /*3d9d0*/  IMAD.WIDE R6, R8, 0x4, R4 ;  /* 0x0000000408067825 */ /* 0x000fe200078e0204 */
[----:B------:R-:W-:Y:S02]  /*3d9e0*/  LOP3.LUT R8, R29, 0x78, RZ, 0xfc, !PT ;  /* 0x000000781d087812 */ /* 0x000fe400078efcff */
[----:B------:R-:W-:Y:S02]  /*3d9f0*/  IADD3 R12, R0, 0x100000, RZ ;  /* 0x00100000000c7810 */ /* 0x000fe40007ffe0ff */
[----:B------:R-:W-:Y:S01]  /*3da00*/  SEL R2, R2, RZ, !P0 ;  /* 0x000000ff02027207 */ /* 0x000fe20004000000 */
[----:B------:R-:W-:-:S02]  /*3da10*/  IMAD R8, R8, c[0x0][0x188], RZ ;  /* 0x0000620008087a24 */ /* 0x000fc400078e02ff */
[----:B------:R1:W-:Y:S01]  /*3da20*/  LDGSTS.E [R12+-0x71800], [R6.64], P1 ;  /* 0x8e800000060c7fae */ /* 0x0003e2000892184c */
[----:B------:R-:W-:Y:S02]  /*3da30*/  ISETP.GE.AND P1, PT, R9, UR7, PT ;  /* 0x0000000709007c0c */ /* 0x000fe4000bf26270 */
[----:B------:R-:W-:Y:S01]  /*3da40*/  ISETP.NE.U32.AND P3, PT, R2, RZ, PT ;  /* 0x000000ff0200720c */ /* 0x000fe20003f65070 */
[----:B------:R-:W-:Y:S02]  /*3da50*/  IADD3 R2, R0, 0x100000, RZ ;  /* 0x0010000000027810 */ /* 0x000fe40007ffe0ff */
[----:B-1----:R-:W-:Y:S01]  /*3da60*/  IMAD.WIDE R6, R8, 0x4, R4 ;  /* 0x0000000408067825 */ /* 0x002fe200078e0204 */
[----:B------:R-:W-:-:S04]  /*3da70*/  SEL R12, RZ, 0x4, P1 ;  /* 0x00000004ff0c7807 */ /* 0x000fc80000800000 */
[----:B------:R1:W-:Y:S02]  /*3da80*/  LDGSTS.E [R2+-0x71000], [R6.64], P2 ;  /* 0x8f00000006027fae */ /* 0x0003e4000912184c */
[----:B-1----:R-:W-:-:S04]  /*3da90*/  SEL R2, R12, RZ, !P0 ;  /* 0x000000ff0c027207 */ /* 0x002fc80004000000 */
[----:B------:R-:W-:Y:S02]  /*3daa0*/  ISETP.NE.U32.AND P0, PT, R2, RZ, PT ;  /* 0x000000ff0200720c */ /* 0x000fe40003f05070 */
[----:B---3--:R-:W-:Y:S01]  /*3dab0*/  IADD3 R6, P1, R3, R21, RZ ;  /* 0x0000001503067210 */ /* 0x008fe20007f3e0ff */
[----:B------:R-:W-:Y:S01]  /*3dac0*/  STL [R1+0xad8], R21 ;  /* 0x000ad81501007387 */ /* 0x000fe20000100800 */
[----:B--2---:R-:W-:Y:S02]  /*3dad0*/  STL [R1+0xadc], R25 ;  /* 0x000adc1901007387 */ /* 0x004fe40000100800 */
[----:B----4-:R1:W-:Y:S01]  /*3dae0*/  STL [R1+0xae0], R14 ;  /* 0x000ae00e01007387 */ /* 0x0103e20000100800 */
[----:B------:R-:W2:Y:S01]  /*3daf0*/  LDL R2, [R1+0x734] ;  /* 0x0007340001027983 */ /* 0x000ea20000100800 */
[----:B------:R-:W-:-:S03]  /*3db00*/  IMAD.X R7, R14, 0x1, R28, P1 ;  /* 0x000000010e077824 */ /* 0x000fc600008e061c */
[----:B------:R-:W3:Y:S04]  /*3db10*/  LDL R10, [R1+0x704] ;  /* 0x00070400010a7983 */ /* 0x000ee80000100800 */
[----:B-1----:R-:W4:Y:S01]  /*3db20*/  LDL.LU R14, [R1+0x73c] ;  /* 0x00073c00010e7983 */ /* 0x002f220000300800 */
[----:B------:R-:W2:Y:S03]  /*3db30*/  LDL.LU R21, [R1+0x744] ;  /* 0x0007440001157983 */ /* 0x000ea60000300800 */
[----:B------:R-:W1:Y:S01]  /*3db40*/  S2R R29, SR_TID.X ;  /* 0x00000000001d7919 */ /* 0x000e620000002100 */
[----:B------:R-:W-:Y:S02]  /*3db50*/  LOP3.LUT R8, R15, 0x7c, RZ, 0xfc, !PT ;  /* 0x0000007c0f087812 */ /* 0x000fe400078efcff */
[----:B------:R-:W-:-:S03]  /*3db60*/  IADD3 R0, R0, 0x100000, RZ ;  /* 0x0010000000007810 */ /* 0x000fc60007ffe0ff */
[----:B------:R-:W-:-:S04]  /*3db70*/  IMAD R8, R8, c[0x0][0x188], RZ ;  /* 0x0000620008087a24 */ /* 0x000fc800078e02ff */
[----:B------:R-:W-:-:S05]  /*3db80*/  IMAD.WIDE R12, R8, 0x4, R4 ;  /* 0x00000004080c7825 */ /* 0x000fca00078e0204 */
[----:B------:R1:W-:Y:S01]  /*3db90*/  LDGSTS.E [R0+-0x70800], [R12.64], P3 ;  /* 0x8f8000000c007fae */ /* 0x0003e2000992184c */
[----:B------:R-:W0:Y:S01]  /*3dba0*/  LDGDEPBAR ;  /* 0x00000000000079af */ /* 0x000e220000000000 */
[C---:B-1----:R-:W-:Y:S01]  /*3dbb0*/  LOP3.LUT R24, R29.reuse, 0x180, RZ, 0xc0, !PT ;  /* 0x000001801d187812 */ /* 0x042fe200078ec0ff */
[----:B------:R-:W-:-:S03]  /*3dbc0*/  IMAD.SHL.U32 R29, R29, 0x4, RZ ;  /* 0x000000041d1d7824 */ /* 0x000fc600078e00ff */
[----:B------:R-:W-:Y:S01]  /*3dbd0*/  SHF.R.U32.HI R8, RZ, 0x3, R24 ;  /* 0x00000003ff087819 */ /* 0x000fe20000011618 */
[----:B------:R-:W-:-:S03]  /*3dbe0*/  IMAD.U32 R0, RZ, RZ, UR8 ;  /* 0x00000008ff007e24 */ /* 0x000fc6000f8e00ff */
[----:B------:R-:W-:Y:S02]  /*3dbf0*/  LOP3.LUT R8, R8, 0x7fc, R29, 0x78, !PT ;  /* 0x000007fc08087812 */ /* 0x000fe400078e781d */
[----:B------:R-:W-:-:S03]  /*3dc00*/  IADD3 R12, P2, R3, R25, RZ ;  /* 0x00000019030c7210 */ /* 0x000fc60007f5e0ff */
[----:B------:R-:W-:Y:S02]  /*3dc10*/  IMAD R0, R0, 0x40000, R8 ;  /* 0x0004000000007824 */ /* 0x000fe400078e0208 */
[----:B------:R-:W3:Y:S01]  /*3dc20*/  LDL.LU R8, [R1+0x710] ;  /* 0x0007100001087983 */ /* 0x000ee20000300800 */
[----:B------:R-:W3:Y:S02]  /*3dc30*/  LDL.LU R9, [R1+0x74c] ;  /* 0x00074c0001097983 */ /* 0x000ee40000300800 */
[----:B------:R-:W3:Y:S02]  /*3dc40*/  LDL.LU R29, [R1+0x720] ;  /* 0x00072000011d7983 */ /* 0x000ee40000300800 */
[----:B------:R-:W3:Y:S01]  /*3dc50*/  LDL.LU R27, [R1+0x75c] ;  /* 0x00075c00011b7983 */ /* 0x000ee20000300800 */
[----:B------:R-:W3:Y:S01]  /*3dc60*/  LDL.LU R26, [R1+0x728] ;  /* 0x00072800011a7983 */ /* 0x000ee20000300800 */
[----:B------:R-:W3:Y:S02]  /*3dc70*/  LDL.LU R24, [R1+0x730] ;  /* 0x0007300001187983 */ /* 0x000ee40000300800 */
[----:B------:R-:W4:Y:S02]  /*3dc80*/  LDL.LU R23, [R1+0x76c] ;  /* 0x00076c0001177983 */ /* 0x000f240000300800 */
[--C-:B------:R-:W-:Y:S01]  /*3dc90*/  IMAD.X R13, R16, 0x1, R28.reuse, P2 ;  /* 0x00000001100d7824 */ /* 0x100fe200010e061c */
[----:B------:R-:W4:Y:S01]  /*3dca0*/  LDL.LU R22, [R1+0x738] ;  /* 0x0007380001167983 */ /* 0x000f220000300800 */
[----:B------:R-:W4:Y:S02]  /*3dcb0*/  LDL.LU R19, [R1+0x748] ;  /* 0x0007480001137983 */ /* 0x000f240000300800 */
[----:B------:R-:W4:Y:S02]  /*3dcc0*/  LDL.LU R17, [R1+0x758] ;  /* 0x0007580001117983 */ /* 0x000f240000300800 */
[----:B------:R-:W4:Y:S01]  /*3dcd0*/  LDL.LU R15, [R1+0x768] ;  /* 0x00076800010f7983 */ /* 0x000f220000300800 */
[----:B------:R1:W-:Y:S04]  /*3dce0*/  LDGSTS.E [R0], [R6.64], P0 ;  /* 0x0000000006007fae */ /* 0x0003e8000812184c */
[----:B------:R1:W-:Y:S01]  /*3dcf0*/  STL [R1+0xae4], R16 ;  /* 0x000ae41001007387 */ /* 0x0003e20000100800 */
[----:B------:R2:W-:Y:S03]  /*3dd00*/  LDGSTS.E [R0+0x1000], [R12.64], P0 ;  /* 0x010000000c007fae */ /* 0x0005e6000812184c */
[----:B-1----:R-:W4:Y:S01]  /*3dd10*/  LDL.LU R16, [R1+0x700] ;  /* 0x0007000001107983 */ /* 0x002f220000300800 */
[----:B------:R-:W-:Y:S01]  /*3dd20*/  IADD3 R6, P1, R3, R11, RZ ;  /* 0x0000000b03067210 */ /* 0x000fe20007f3e0ff */
[----:B------:R1:W-:Y:S02]  /*3dd30*/  STL [R1+0xae8], R11 ;  /* 0x000ae80b01007387 */ /* 0x0003e40000100800 */
[----:B-1----:R-:W4:Y:S02]  /*3dd40*/  LDL R11, [R1+0x714] ;  /* 0x00071400010b7983 */ /* 0x002f240000100800 */
[----:B------:R-:W-:-:S05]  /*3dd50*/  IMAD.X R7, R18, 0x1, R28, P1 ;  /* 0x0000000112077824 */ /* 0x000fca00008e061c */
[----:B------:R1:W-:Y:S01]  /*3dd60*/  LDGSTS.E [R0+0x2000], [R6.64], P0 ;  /* 0x0200000006007fae */ /* 0x0003e2000812184c */
[----:B--2---:R-:W-:-:S03]  /*3dd70*/  IADD3 R12, P2, R3, R21, RZ ;  /* 0x00000015030c7210 */ /* 0x004fc60007f5e0ff */
[----:B------:R-:W-:Y:S01]  /*3dd80*/  STL [R1+0xaec], R21 ;  /* 0x000aec1501007387 */ /* 0x000fe20000100800 */
[----:B------:R-:W-:Y:S02]  /*3dd90*/  STL [R1+0xaf0], R18 ;  /* 0x000af01201007387 */ /* 0x000fe40000100800 */
[----:B------:R2:W-:Y:S02]  /*3dda0*/  STL [R1+0xaf4], R20 ;  /* 0x000af41401007387 */ /* 0x0005e40000100800 */
[----:B------:R-:W-:Y:S01]  /*3ddb0*/  IMAD.X R13, R20, 0x1, R28, P2 ;  /* 0x00000001140d7824 */ /* 0x000fe200010e061c */
[----:B-1----:R-:W-:-:S04]  /*3ddc0*/  IADD3 R6, P1, R3, R2, RZ ;  /* 0x0000000203067210 */ /* 0x002fc80007f3e0ff */
[----:B------:R1:W-:Y:S04]  /*3ddd0*/  LDGSTS.E [R0+0x3000], [R12.64], P0 ;  /* 0x030000000c007fae */ /* 0x0003e8000812184c */
[----:B--2---:R-:W1:Y:S01]  /*3dde0*/  LDL.LU R20, [R1+0x724] ;  /* 0x0007240001147983 */ /* 0x004e620000300800 */
[----:B------:R-:W2:Y:S02]  /*3ddf0*/  LDL R25, [R1+0x6f4] ;  /* 0x0006f40001197983 */ /* 0x000ea40000100800 */
[----:B------:R-:W2:Y:S02]  /*3de00*/  LDL R2, [R1+0x6e4] ;  /* 0x0006e40001027983 */ /* 0x000ea40000100800 */
[----:B------:R-:W2:Y:S01]  /*3de10*/  LDL.LU R18, [R1+0x6f0] ;  /* 0x0006f00001127983 */ /* 0x000ea20000300800 */
[----:B------:R-:W2:Y:S01]  /*3de20*/  LDL.LU R21, [R1+0x72c] ;  /* 0x00072c0001157983 */ /* 0x000ea20000300800 */
[----:B---3--:R-:W-:-:S05]  /*3de30*/  IMAD.X R7, R24, 0x1, R28, P1 ;  /* 0x0000000118077824 */ /* 0x008fca00008e061c */
[----:B------:R4:W-:Y:S02]  /*3de40*/  LDGSTS.E [R0+0x4000], [R6.64], P0 ;  /* 0x0400000006007fae */ /* 0x0009e4000812184c */
[----:B----4-:R-:W-:-:S05]  /*3de50*/  IADD3 R6, P1, R3, R11, RZ ;  /* 0x0000000b03067210 */ /* 0x010fca0007f3e0ff */
[--C-:B------:R-:W-:Y:S01]  /*3de60*/  IMAD.X R7, R8, 0x1, R28.reuse, P1 ;  /* 0x0000000108077824 */ /* 0x100fe200008e061c */
[----:B-1----:R-:W-:Y:S01]  /*3de70*/  IADD3 R12, P2, R3, R20, RZ ;  /* 0x00000014030c7210 */ /* 0x002fe20007f5e0ff */
[----:B------:R-:W-:Y:S04]  /*3de80*/  STL [R1+0xb04], R20 ;  /* 0x000b041401007387 */ /* 0x000fe80000100800 */
[----:B------:R-:W-:Y:S01]  /*3de90*/  IMAD.X R13, R29, 0x1, R28, P2 ;  /* 0x000000011d0d7824 */ /* 0x000fe200010e061c */
[----:B------:R-:W-:Y:S01]  /*3dea0*/  STL [R1+0xaf8], R24 ;  /* 0x000af81801007387 */ /* 0x000fe20000100800 */
[----:B------:R-:W-:Y:S02]  /*3deb0*/  STL [R1+0xafc], R29 ;  /* 0x000afc1d01007387 */ /* 0x000fe40000100800 */
[----:B------:R-:W3:Y:S01]  /*3dec0*/  LDL R11, [R1+0x6d4] ;  /* 0x0006d400010b7983 */ /* 0x000ee20000100800 */
[----:B------:R1:W-:Y:S01]  /*3ded0*/  LDGSTS.E [R0+0x5000], [R12.64], P0 ;  /* 0x050000000c007fae */ /* 0x0003e2000812184c */
[----:B------:R2:W-:Y:S01]  /*3dee0*/  LDGSTS.E [R0+0x6000], [R6.64], P0 ;  /* 0x0600000006007fae */ /* 0x0005e2000812184c */
[----:B-1----:R-:W-:-:S02]  /*3def0*/  IADD3 R12, P2, R3, R10, RZ ;  /* 0x0000000a030c7210 */ /* 0x002fc40007f5e0ff */
[----:B------:R-:W4:Y:S01]  /*3df00*/  LDL R10, [R1+0x6c4] ;  /* 0x0006c400010a7983 */ /* 0x000f220000100800 */
[----:B------:R1:W-:Y:S03]  /*3df10*/  STL [R1+0xb00], R8 ;  /* 0x000b000801007387 */ /* 0x0003e60000100800 */
[----:B-1----:R-:W4:Y:S01]  /*3df20*/  LDL.LU R8, [R1+0x6e0] ;  /* 0x0006e00001087983 */ /* 0x002f220000300800 */
[--C-:B------:R-:W-:Y:S01]  /*3df30*/  IMAD.X R13, R16, 0x1, R28.reuse, P2 ;  /* 0x00000001100d7824 */ /* 0x100fe200010e061c */
[----:B--2---:R-:W-:Y:S01]  /*3df40*/  IADD3 R6, P1, R3, R25, RZ ;  /* 0x0000001903067210 */ /* 0x004fe20007f3e0ff */
[----:B------:R1:W-:Y:S01]  /*3df50*/  STL [R1+0xb08], R16 ;  /* 0x000b081001007387 */ /* 0x0003e20000100800 */
[----:B------:R-:W2:Y:S04]  /*3df60*/  LDL R24, [R1+0x6b4] ;  /* 0x0006b40001187983 */ /* 0x000ea80000100800 */
[----:B------:R1:W-:Y:S04]  /*3df70*/  LDGSTS.E [R0+0x7000], [R12.64], P0 ;  /* 0x070000000c007fae */ /* 0x0003e8000812184c */
[----:B------:R-:W2:Y:S01]  /*3df80*/  LDL R20, [R1+0x6a4] ;  /* 0x0006a40001147983 */ /* 0x000ea20000100800 */
[----:B------:R-:W-:-:S05]  /*3df90*/  IMAD.X R7, R18, 0x1, R28, P1 ;  /* 0x0000000112077824 */ /* 0x000fca00008e061c */
[----:B------:R3:W-:Y:S04]  /*3dfa0*/  LDGSTS.E [R0+0x8000], [R6.64], P0 ;  /* 0x0800000006007fae */ /* 0x0007e8000812184c */
[----:B-1----:R-:W2:Y:S01]  /*3dfb0*/  LDL R16, [R1+0x6b0] ;  /* 0x0006b00001107983 */ /* 0x002ea20000100800 */
[----:B------:R-:W-:-:S03]  /*3dfc0*/  IADD3 R12, P2, R3, R2, RZ ;  /* 0x00000002030c7210 */ /* 0x000fc60007f5e0ff */
[----:B------:R-:W2:Y:S01]  /*3dfd0*/  LDL R2, [R1+0x6c0] ;  /* 0x0006c00001027983 */ /* 0x000ea20000100800 */
[----:B------:R1:W-:Y:S03]  /*3dfe0*/  STL [R1+0xb0c], R18 ;  /* 0x000b0c1201007387 */ /* 0x0003e60000100800 */
[----:B-1----:R-:W2:Y:S01]  /*3dff0*/  LDL.LU R18, [R1+0x6d0] ;  /* 0x0006d00001127983 */ /* 0x002ea20000300800 */
[C---:B---3--:R-:W-:Y:S01]  /*3e000*/  IADD3 R6, P1, R3.reuse, R11, RZ ;  /* 0x0000000b03067210 */ /* 0x048fe20007f3e0ff */
[----:B----4-:R-:W-:Y:S02]  /*3e010*/  IMAD.X R13, R8, 0x1, R28, P2 ;  /* 0x00000001080d7824 */ /* 0x010fe400010e061c */
[----:B------:R1:W-:Y:S01]  /*3e020*/  STL [R1+0xb10], R8 ;  /* 0x000b100801007387 */ /* 0x0003e20000100800 */
[----:B------:R-:W3:Y:S02]  /*3e030*/  LDL R11, [R1+0x6a0] ;  /* 0x0006a000010b7983 */ /* 0x000ee40000100800 */
[----:B------:R-:W4:Y:S01]  /*3e040*/  LDL R25, [R1+0x694] ;  /* 0x0006940001197983 */ /* 0x000f220000100800 */
[----:B------:R1:W-:Y:S02]  /*3e050*/  LDGSTS.E [R0+0x9000], [R12.64], P0 ;  /* 0x090000000c007fae */ /* 0x0003e4000812184c */
[----:B-1----:R-:W-:-:S02]  /*3e060*/  IADD3 R12, P2, R3, R10, RZ ;  /* 0x0000000a030c7210 */ /* 0x002fc40007f5e0ff */
[----:B------:R-:W4:Y:S03]  /*3e070*/  LDL R10, [R1+0x684] ;  /* 0x00068400010a7983 */ /* 0x000f260000100800 */
[--C-:B--2---:R-:W-:Y:S01]  /*3e080*/  IMAD.X R13, R2, 0x1, R28.reuse, P2 ;  /* 0x00000001020d7824 */ /* 0x104fe200010e061c */
[----:B------:R1:W-:Y:S01]  /*3e090*/  STL [R1+0xb18], R18 ;  /* 0x000b181201007387 */ /* 0x0003e20000100800 */
[----:B------:R-:W2:Y:S02]  /*3e0a0*/  LDL R8, [R1+0x690] ;  /* 0x0006900001087983 */ /* 0x000ea40000100800 */
[----:B------:R-:W2:Y:S02]  /*3e0b0*/  LDL R2, [R1+0x680] ;  /* 0x0006800001027983 */ /* 0x000ea40000100800 */
[----:B------:R-:W-:Y:S01]  /*3e0c0*/  IMAD.X R7, R18, 0x1, R28, P1 ;  /* 0x0000000112077824 */ /* 0x000fe200008e061c */
[----:B------:R-:W2:Y:S04]  /*3e0d0*/  LDL R29, [R1+0x3d0] ;  /* 0x0003d000011d7983 */ /* 0x000ea80000100800 */
[----:B------:R1:W-:Y:S01]  /*3e0e0*/  LDGSTS.E [R0+0xa000], [R6.64], P0 ;  /* 0x0a00000006007fae */ /* 0x0003e2000812184c */
[----:B------:R1:W-:Y:S03]  /*3e0f0*/  LDGSTS.E [R0+0xb000], [R12.64], P0 ;  /* 0x0b0000000c007fae */ /* 0x0003e6000812184c */
[----:B-1----:R-:W2:Y:S01]  /*3e100*/  LDL R18, [R1+0x654] ;  /* 0x0006540001127983 */ /* 0x002ea20000100800 */
[----:B------:R-:W-:-:S02]  /*3e110*/  IADD3 R6, P1, R3, R24, RZ ;  /* 0x0000001803067210 */ /* 0x000fc40007f3e0ff */
[----:B------:R-:W-:Y:S01]  /*3e120*/  IADD3 R12, P2, R3, R20, RZ ;  /* 0x00000014030c7210 */ /* 0x000fe20007f5e0ff */
[----:B------:R-:W2:Y:S04]  /*3e130*/  LDL R24, [R1+0x674] ;  /* 0x0006740001187983 */ /* 0x000ea80000100800 */
[----:B------:R-:W2:Y:S01]  /*3e140*/  LDL R20, [R1+0x664] ;  /* 0x0006640001147983 */ /* 0x000ea20000100800 */
[----:B------:R-:W-:-:S03]  /*3e150*/  IMAD.X R7, R16, 0x1, R28, P1 ;  /* 0x0000000110077824 */ /* 0x000fc600008e061c */
[----:B------:R-:W2:Y:S04]  /*3e160*/  LDL R16, [R1+0x670] ;  /* 0x0006700001107983 */ /* 0x000ea80000100800 */
[----:B------:R1:W-:Y:S01]  /*3e170*/  LDGSTS.E [R0+0xc000], [R6.64], P0 ;  /* 0x0c00000006007fae */ /* 0x0003e2000812184c */
[----:B---3--:R-:W-:-:S03]  /*3e180*/  IMAD.X R13, R11, 0x1, R28, P2 ;  /* 0x000000010b0d7824 */ /* 0x008fc600010e061c */
[----:B------:R-:W3:Y:S04]  /*3e190*/  LDL R11, [R1+0x660] ;  /* 0x00066000010b7983 */ /* 0x000ee80000100800 */
[----:B------:R4:W-:Y:S02]  /*3e1a0*/  LDGSTS.E [R0+0xd000], [R12.64], P0 ;  /* 0x0d0000000c007fae */ /* 0x0009e4000812184c */
[C---:B----4-:R-:W-:Y:S02]  /*3e1b0*/  IADD3 R12, P2, R3.reuse, R10, RZ ;  /* 0x0000000a030c7210 */ /* 0x050fe40007f5e0ff */
[----:B------:R-:W4:Y:S01]  /*3e1c0*/  LDL R10, [R1+0x644] ;  /* 0x00064400010a7983 */ /* 0x000f220000100800 */
[----:B-1----:R-:W-:Y:S02]  /*3e1d0*/  IADD3 R6, P1, R3, R25, RZ ;  /* 0x0000001903067210 */ /* 0x002fe40007f3e0ff */
[----:B------:R-:W4:Y:S03]  /*3e1e0*/  LDL R25, [R1+0x434] ;  /* 0x0004340001197983 */ /* 0x000f260000100800 */
[----:B--2---:R-:W-:-:S02]  /*3e1f0*/  IMAD.X R7, R8, 0x1, R28, P1 ;  /* 0x0000000108077824 */ /* 0x004fc400008e061c */
[----:B------:R-:W2:Y:S01]  /*3e200*/  LDL R8, [R1+0x650] ;  /* 0x0006500001087983 */ /* 0x000ea20000100800 */
[--C-:B------:R-:W-:Y:S02]  /*3e210*/  IMAD.X R13, R2, 0x1, R28.reuse, P2 ;  /* 0x00000001020d7824 */ /* 0x100fe400010e061c */
[----:B------:R-:W2:Y:S01]  /*3e220*/  LDL R2, [R1+0x640] ;  /* 0x0006400001027983 */ /* 0x000ea20000100800 */
[----:B------:R1:W-:Y:S02]  /*3e230*/  LDGSTS.E [R0+0xe000], [R6.64], P0 ;  /* 0x0e00000006007fae */ /* 0x0003e4000812184c */
[----:B------:R1:W-:Y:S02]  /*3e240*/  LDGSTS.E [R0+0xf000], [R12.64], P0 ;  /* 0x0f0000000c007fae */ /* 0x0003e4000812184c */
[C---:B-1----:R-:W-:Y:S02]  /*3e250*/  IADD3 R6, P1, R3.reuse, R24, RZ ;  /* 0x0000001803067210 */ /* 0x042fe40007f3e0ff */
[----:B------:R-:W-:Y:S01]  /*3e260*/  IADD3 R12, P2, R3, R20, RZ ;  /* 0x00000014030c7210 */ /* 0x000fe20007f5e0ff */
[----:B------:R-:W2:Y:S04]  /*3e270*/  LDL R24, [R1+0x634] ;  /* 0x0006340001187983 */ /* 0x000ea80000100800 */
[----:B------:R-:W2:Y:S01]  /*3e280*/  LDL R20, [R1+0x624] ;  /* 0x0006240001147983 */ /* 0x000ea20000100800 */
[----:B------:R-:W-:-:S03]  /*3e290*/  IMAD.X R7, R16, 0x1, R28, P1 ;  /* 0x0000000110077824 */ /* 0x000fc600008e061c */
[----:B------:R-:W2:Y:S04]  /*3e2a0*/  LDL R16, [R1+0x630] ;  /* 0x0006300001107983 */ /* 0x000ea80000100800 */
[----:B------:R1:W-:Y:S02]  /*3e2b0*/  LDGSTS.E [R0+0x10000], [R6.64], P0 ;  /* 0x1000000006007fae */ /* 0x0003e4000812184c */
[----:B-1----:R-:W-:Y:S02]  /*3e2c0*/  IADD3 R6, P1, R3, R18, RZ ;  /* 0x0000001203067210 */ /* 0x002fe40007f3e0ff */
[----:B------:R-:W2:Y:S01]  /*3e2d0*/  LDL R18, [R1+0x614] ;  /* 0x0006140001127983 */ /* 0x000ea20000100800 */
[----:B---3--:R-:W-:-:S03]  /*3e2e0*/  IMAD.X R13, R11, 0x1, R28, P2 ;  /* 0x000000010b0d7824 */ /* 0x008fc600010e061c */
[----:B------:R-:W3:Y:S04]  /*3e2f0*/  LDL R11, [R1+0x620] ;  /* 0x00062000010b7983 */ /* 0x000ee80000100800 */
[----:B------:R4:W-:Y:S02]  /*3e300*/  LDGSTS.E [R0+0x11000], [R12.64], P0 ;  /* 0x110000000c007fae */ /* 0x0009e4000812184c */
[----:B----4-:R-:W-:Y:S02]  /*3e310*/  IADD3 R12, P2, R3, R10, RZ ;  /* 0x0000000a030c7210 */ /* 0x010fe40007f5e0ff */
[----:B------:R-:W4:Y:S01]  /*3e320*/  LDL R10, [R1+0x604] ;  /* 0x00060400010a7983 */ /* 0x000f220000100800 */
[----:B--2---:R-:W-:-:S03]  /*3e330*/  IMAD.X R7, R8, 0x1, R28, P1 ;  /* 0x0000000108077824 */ /* 0x004fc600008e061c */
        /* <DEDUP_REMOVED lines=81> */
[----:B------:R-:W-:Y:S02]  /*3e850*/  IMAD.X R13, R2, 0x1, R28, P2 ;  /* 0x00000001020d7824 */ /* 0x000fe400010e061c */
[----:B------:R-:W2:Y:S01]  /*3e860*/  LDL R2, [R1+0x500] ;  /* 0x0005000001027983 */ /* 0x000ea20000100800 */
[----:B------:R1:W-:Y:S02]  /*3e870*/  LDGSTS.E [R0+0x22000], [R6.64], P0 ;  /* 0x2200000006007fae */ /* 0x0003e4000812184c */
[----:B------:R1:W-:Y:S02]  /*3e880*/  LDGSTS.E [R0+0x23000], [R12.64], P0 ;  /* 0x230000000c007fae */ /* 0x0003e4000812184c */
[C---:B-1----:R-:W-:Y:S02]  /*3e890*/  IADD3 R6, P1, R3.reuse, R24, RZ ;  /* 0x0000001803067210 */ /* 0x042fe40007f3e0ff */
[----:B------:R-:W2:Y:S01]  /*3e8a0*/  LDL R24, [R1+0x4f4] ;  /* 0x0004f40001187983 */ /* 0x000ea20000100800 */
[----:B------:R-:W-:-:S02]  /*3e8b0*/  IADD3 R12, P2, R3, R20, RZ ;  /* 0x00000014030c7210 */ /* 0x000fc40007f5e0ff */
[----:B------:R-:W2:Y:S02]  /*3e8c0*/  LDL R20, [R1+0x4f0] ;  /* 0x0004f00001147983 */ /* 0x000ea40000100800 */
[----:B------:R-:W-:Y:S02]  /*3e8d0*/  IMAD.X R7, R16, 0x1, R28, P1 ;  /* 0x0000000110077824 */ /* 0x000fe400008e061c */
[----:B------:R-:W2:Y:S04]  /*3e8e0*/  LDL R16, [R1+0x4e4] ;  /* 0x0004e40001107983 */ /* 0x000ea80000100800 */
[----:B------:R4:W-:Y:S02]  /*3e8f0*/  LDGSTS.E [R0+0x24000], [R6.64], P0 ;  /* 0x2400000006007fae */ /* 0x0009e4000812184c */
[----:B----4-:R-:W-:-:S02]  /*3e900*/  IADD3 R6, P1, R3, R10, RZ ;  /* 0x0000000a03067210 */ /* 0x010fc40007f3e0ff */
[----:B------:R-:W4:Y:S01]  /*3e910*/  LDL R10, [R1+0x4d4] ;  /* 0x0004d400010a7983 */ /* 0x000f220000100800 */
[--C-:B---3--:R-:W-:Y:S02]  /*3e920*/  IMAD.X R13, R11, 0x1, R28.reuse, P2 ;  /* 0x000000010b0d7824 */ /* 0x108fe400010e061c */
[----:B------:R-:W3:Y:S03]  /*3e930*/  LDL R11, [R1+0x4e0] ;  /* 0x0004e000010b7983 */ /* 0x000ee60000100800 */
[----:B------:R1:W-:Y:S01]  /*3e940*/  LDGSTS.E [R0+0x25000], [R12.64], P0 ;  /* 0x250000000c007fae */ /* 0x0003e2000812184c */
[----:B--2---:R-:W-:-:S03]  /*3e950*/  IMAD.X R7, R8, 0x1, R28, P1 ;  /* 0x0000000108077824 */ /* 0x004fc600008e061c */
[----:B------:R-:W2:Y:S04]  /*3e960*/  LDL R8, [R1+0x4c4] ;  /* 0x0004c40001087983 */ /* 0x000ea80000100800 */
[----:B------:R1:W-:Y:S02]  /*3e970*/  LDGSTS.E [R0+0x26000], [R6.64], P0 ;  /* 0x2600000006007fae */ /* 0x0003e4000812184c */
[----:B-1----:R-:W-:Y:S02]  /*3e980*/  IADD3 R12, P2, R3, R18, RZ ;  /* 0x00000012030c7210 */ /* 0x002fe40007f5e0ff */
[----:B------:R-:W2:Y:S03]  /*3e990*/  LDL R18, [R1+0x4d0] ;  /* 0x0004d00001127983 */ /* 0x000ea60000100800 */
[----:B------:R-:W-:-:S02]  /*3e9a0*/  IMAD.X R13, R2, 0x1, R28, P2 ;  /* 0x00000001020d7824 */ /* 0x000fc400010e061c */
[----:B------:R-:W2:Y:S04]  /*3e9b0*/  LDL R2, [R1+0x4c0] ;  /* 0x0004c00001027983 */ /* 0x000ea80000100800 */
[----:B------:R1:W-:Y:S01]  /*3e9c0*/  LDGSTS.E [R0+0x27000], [R12.64], P0 ;  /* 0x270000000c007fae */ /* 0x0003e2000812184c */
[----:B------:R-:W-:-:S03]  /*3e9d0*/  IADD3 R6, P1, R3, R24, RZ ;  /* 0x0000001803067210 */ /* 0x000fc60007f3e0ff */
[----:B------:R-:W2:Y:S02]  /*3e9e0*/  LDL R24, [R1+0x484] ;  /* 0x0004840001187983 */ /* 0x000ea40000100800 */
[----:B------:R-:W-:Y:S01]  /*3e9f0*/  IMAD.X R7, R20, 0x1, R28, P1 ;  /* 0x0000000114077824 */ /* 0x000fe200008e061c */
[C---:B-1----:R-:W-:Y:S01]  /*3ea00*/  IADD3 R12, P2, R3.reuse, R16, RZ ;  /* 0x00000010030c7210 */ /* 0x042fe20007f5e0ff */
[----:B------:R-:W2:Y:S04]  /*3ea10*/  LDL R20, [R1+0x4a4] ;  /* 0x0004a40001147983 */ /* 0x000ea80000100800 */
[----:B------:R-:W2:Y:S04]  /*3ea20*/  LDL R16, [R1+0x4b4] ;  /* 0x0004b40001107983 */ /* 0x000ea80000100800 */
[----:B------:R4:W-:Y:S02]  /*3ea30*/  LDGSTS.E [R0+0x28000], [R6.64], P0 ;  /* 0x2800000006007fae */ /* 0x0009e4000812184c */
[----:B----4-:R-:W-:-:S02]  /*3ea40*/  IADD3 R6, P1, R3, R10, RZ ;  /* 0x0000000a03067210 */ /* 0x010fc40007f3e0ff */
[----:B------:R-:W4:Y:S01]  /*3ea50*/  LDL R10, [R1+0x4a0] ;  /* 0x0004a000010a7983 */ /* 0x000f220000100800 */
[--C-:B---3--:R-:W-:Y:S02]  /*3ea60*/  IMAD.X R13, R11, 0x1, R28.reuse, P2 ;  /* 0x000000010b0d7824 */ /* 0x108fe400010e061c */
[----:B------:R-:W3:Y:S03]  /*3ea70*/  LDL R11, [R1+0x4b0] ;  /* 0x0004b000010b7983 */ /* 0x000ee60000100800 */
[----:B------:R2:W-:Y:S02]  /*3ea80*/  LDGSTS.E [R0+0x29000], [R12.64], P0 ;  /* 0x290000000c007fae */ /* 0x0005e4000812184c */
[----:B--2---:R-:W-:Y:S02]  /*3ea90*/  IADD3 R12, P2, R3, R8, RZ ;  /* 0x00000008030c7210 */ /* 0x004fe40007f5e0ff */
[----:B------:R-:W2:Y:S03]  /*3eaa0*/  LDL R8, [R1+0x494] ;  /* 0x0004940001087983 */ /* 0x000ea60000100800 */
[----:B------:R-:W-:-:S02]  /*3eab0*/  IMAD.X R13, R2, 0x1, R28, P2 ;  /* 0x00000001020d7824 */ /* 0x000fc400010e061c */
[----:B------:R-:W2:Y:S01]  /*3eac0*/  LDL R2, [R1+0x480] ;  /* 0x0004800001027983 */ /* 0x000ea20000100800 */
[--C-:B------:R-:W-:Y:S02]  /*3ead0*/  IMAD.X R7, R18, 0x1, R28.reuse, P1 ;  /* 0x0000000112077824 */ /* 0x100fe400008e061c */
[----:B------:R-:W2:Y:S03]  /*3eae0*/  LDL R18, [R1+0x490] ;  /* 0x0004900001127983 */ /* 0x000ea60000100800 */
[----:B------:R1:W-:Y:S01]  /*3eaf0*/  LDGSTS.E [R0+0x2a000], [R6.64], P0 ;  /* 0x2a00000006007fae */ /* 0x0003e2000812184c */
[----:B------:R1:W-:Y:S02]  /*3eb00*/  LDGSTS.E [R0+0x2b000], [R12.64], P0 ;  /* 0x2b0000000c007fae */ /* 0x0003e4000812184c */
[C---:B-1----:R-:W-:Y:S02]  /*3eb10*/  IADD3 R6, P1, R3.reuse, R16, RZ ;  /* 0x0000001003067210 */ /* 0x042fe40007f3e0ff */
[----:B------:R-:W-:Y:S01]  /*3eb20*/  IADD3 R12, P2, R3, R20, RZ ;  /* 0x00000014030c7210 */ /* 0x000fe20007f5e0ff */
[----:B------:R-:W2:Y:S04]  /*3eb30*/  LDL R16, [R1+0x474] ;  /* 0x0004740001107983 */ /* 0x000ea80000100800 */
[----:B------:R-:W2:Y:S01]  /*3eb40*/  LDL R20, [R1+0x464] ;  /* 0x0004640001147983 */ /* 0x000ea20000100800 */
[----:B----4-:R-:W-:-:S03]  /*3eb50*/  IMAD.X R13, R10, 0x1, R28, P2 ;  /* 0x000000010a0d7824 */ /* 0x010fc600010e061c */
[----:B------:R-:W4:Y:S01]  /*3eb60*/  LDL R10, [R1+0x460] ;  /* 0x00046000010a7983 */ /* 0x000f220000100800 */
[--C-:B---3--:R-:W-:Y:S02]  /*3eb70*/  IMAD.X R7, R11, 0x1, R28.reuse, P1 ;  /* 0x000000010b077824 */ /* 0x108fe400008e061c */
[----:B------:R-:W3:Y:S03]  /*3eb80*/  LDL R11, [R1+0x470] ;  /* 0x00047000010b7983 */ /* 0x000ee60000100800 */
[----:B------:R2:W-:Y:S01]  /*3eb90*/  LDGSTS.E [R0+0x2c000], [R6.64], P0 ;  /* 0x2c00000006007fae */ /* 0x0005e2000812184c */
[----:B------:R1:W-:Y:S01]  /*3eba0*/  LDGSTS.E [R0+0x2d000], [R12.64], P0 ;  /* 0x2d0000000c007fae */ /* 0x0003e2000812184c */
[C---:B--2---:R-:W-:Y:S02]  /*3ebb0*/  IADD3 R6, P1, R3.reuse, R8, RZ ;  /* 0x0000000803067210 */ /* 0x044fe40007f3e0ff */
[----:B-1----:R-:W-:Y:S01]  /*3ebc0*/  IADD3 R12, P2, R3, R24, RZ ;  /* 0x00000018030c7210 */ /* 0x002fe20007f5e0ff */
[----:B------:R-:W2:Y:S04]  /*3ebd0*/  LDL R8, [R1+0x454] ;  /* 0x0004540001087983 */ /* 0x000ea80000100800 */
[----:B------:R-:W2:Y:S01]  /*3ebe0*/  LDL R24, [R1+0x420] ;  /* 0x0004200001187983 */ /* 0x000ea20000100800 */
[----:B------:R-:W-:-:S03]  /*3ebf0*/  IMAD.X R13, R2, 0x1, R28, P2 ;  /* 0x00000001020d7824 */ /* 0x000fc600010e061c */
        /* <DEDUP_REMOVED lines=15> */
[----:B--2---:R-:W-:Y:S02]  /*3ecf0*/  IADD3 R6, P1, R3, R8, RZ ;  /* 0x0000000803067210 */ /* 0x004fe40007f3e0ff */
[----:B------:R-:W2:Y:S03]  /*3ed00*/  LDL R8, [R1+0x414] ;  /* 0x0004140001087983 */ /* 0x000ea60000100800 */
[----:B------:R-:W-:-:S02]  /*3ed10*/  IMAD.X R7, R2, 0x1, R28, P1 ;  /* 0x0000000102077824 */ /* 0x000fc400008e061c */
[----:B------:R-:W2:Y:S01]  /*3ed20*/  LDL R2, [R1+0x400] ;  /* 0x0004000001027983 */ /* 0x000ea20000100800 */
[C---:B-1----:R-:W-:Y:S02]  /*3ed30*/  IADD3 R12, P2, R3.reuse, R18, RZ ;  /* 0x00000012030c7210 */ /* 0x042fe40007f5e0ff */
[----:B------:R-:W2:Y:S01]  /*3ed40*/  LDL R18, [R1+0x410] ;  /* 0x0004100001127983 */ /* 0x000ea20000100800 */
[----:B------:R1:W-:Y:S02]  /*3ed50*/  LDGSTS.E [R0+0x32000], [R6.64], P0 ;  /* 0x3200000006007fae */ /* 0x0003e4000812184c */
[----:B-1----:R-:W-:Y:S02]  /*3ed60*/  IADD3 R6, P1, R3, R25, RZ ;  /* 0x0000001903067210 */ /* 0x002fe40007f3e0ff */
[----:B------:R-:W2:Y:S01]  /*3ed70*/  LDL R25, [R1+0x3c0] ;  /* 0x0003c00001197983 */ /* 0x000ea20000100800 */
[--C-:B------:R-:W-:Y:S02]  /*3ed80*/  IMAD.X R13, R16, 0x1, R28.reuse, P2 ;  /* 0x00000001100d7824 */ /* 0x100fe400010e061c */
[----:B------:R-:W2:Y:S03]  /*3ed90*/  LDL R16, [R1+0x3f4] ;  /* 0x0003f40001107983 */ /* 0x000ea60000100800 */
[----:B------:R3:W-:Y:S01]  /*3eda0*/  LDGSTS.E [R0+0x33000], [R12.64], P0 ;  /* 0x330000000c007fae */ /* 0x0007e2000812184c */
[----:B----4-:R-:W-:-:S03]  /*3edb0*/  IMAD.X R7, R10, 0x1, R28, P1 ;  /* 0x000000010a077824 */ /* 0x010fc600008e061c */
[----:B------:R-:W4:Y:S01]  /*3edc0*/  LDL R10, [R1+0x3f0] ;  /* 0x0003f000010a7983 */ /* 0x000f220000100800 */
[----:B---3--:R-:W-:-:S03]  /*3edd0*/  IADD3 R12, P2, R3, R11, RZ ;  /* 0x0000000b030c7210 */ /* 0x008fc60007f5e0ff */
[----:B------:R-:W3:Y:S04]  /*3ede0*/  LDL R11, [R1+0x3e4] ;  /* 0x0003e400010b7983 */ /* 0x000ee80000100800 */
[----:B------:R2:W-:Y:S01]  /*3edf0*/  LDGSTS.E [R0+0x34000], [R6.64], P0 ;  /* 0x3400000006007fae */ /* 0x0005e2000812184c */
[----:B------:R-:W-:-:S03]  /*3ee00*/  IMAD.X R13, R24, 0x1, R28, P2 ;  /* 0x00000001180d7824 */ /* 0x000fc600010e061c */
[----:B------:R-:W3:Y:S04]  /*3ee10*/  LDL R24, [R1+0x3b4] ;  /* 0x0003b40001187983 */ /* 0x000ee80000100800 */
[----:B------:R1:W-:Y:S01]  /*3ee20*/  LDGSTS.E [R0+0x35000], [R12.64], P0 ;  /* 0x350000000c007fae */ /* 0x0003e2000812184c */
[----:B--2---:R-:W-:-:S03]  /*3ee30*/  IADD3 R6, P1, R3, R8, RZ ;  /* 0x0000000803067210 */ /* 0x004fc60007f3e0ff */
[----:B------:R-:W2:Y:S01]  /*3ee40*/  LDL R8, [R1+0x3e0] ;  /* 0x0003e00001087983 */ /* 0x000ea20000100800 */
[C---:B-1----:R-:W-:Y:S02]  /*3ee50*/  IADD3 R12, P2, R3.reuse, R20, RZ ;  /* 0x00000014030c7210 */ /* 0x042fe40007f5e0ff */
[----:B------:R-:W2:Y:S03]  /*3ee60*/  LDL R20, [R1+0x3a4] ;  /* 0x0003a40001147983 */ /* 0x000ea60000100800 */
[--C-:B------:R-:W-:Y:S02]  /*3ee70*/  IMAD.X R13, R2, 0x1, R28.reuse, P2 ;  /* 0x00000001020d7824 */ /* 0x100fe400010e061c */
[----:B------:R-:W2:Y:S01]  /*3ee80*/  LDL R2, [R1+0x3d4] ;  /* 0x0003d40001027983 */ /* 0x000ea20000100800 */
[----:B------:R-:W-:Y:S02]  /*3ee90*/  IMAD.X R7, R18, 0x1, R28, P1 ;  /* 0x0000000112077824 */ /* 0x000fe400008e061c */
[----:B------:R-:W2:Y:S03]  /*3eea0*/  LDL R18, [R1+0x3b0] ;  /* 0x0003b00001127983 */ /* 0x000ea60000100800 */
[----:B------:R1:W-:Y:S01]  /*3eeb0*/  LDGSTS.E [R0+0x36000], [R6.64], P0 ;  /* 0x3600000006007fae */ /* 0x0003e2000812184c */
[----:B------:R3:W-:Y:S01]  /*3eec0*/  LDGSTS.E [R0+0x37000], [R12.64], P0 ;  /* 0x370000000c007fae */ /* 0x0007e2000812184c */
[----:B-1----:R-:W-:-:S02]  /*3eed0*/  IADD3 R6, P1, R3, R16, RZ ;  /* 0x0000001003067210 */ /* 0x002fc40007f3e0ff */
[----:B------:R-:W2:Y:S03]  /*3eee0*/  LDL R16, [R1+0x3a0] ;  /* 0x0003a00001107983 */ /* 0x000ea60000100800 */
[----:B----4-:R-:W-:Y:S02]  /*3eef0*/  IMAD.X R7, R10, 0x1, R28, P1 ;  /* 0x000000010a077824 */ /* 0x010fe400008e061c */
[----:B------:R-:W4:Y:S04]  /*3ef00*/  LDL R10, [R1+0x384] ;  /* 0x00038400010a7983 */ /* 0x000f280000100800 */
[----:B------:R1:W-:Y:S04]  /*3ef10*/  LDGSTS.E [R0+0x38000], [R6.64], P0 ;  /* 0x3800000006007fae */ /* 0x0003e8000812184c */
[----:B-1----:R-:W4:Y:S01]  /*3ef20*/  LDL R7, [R1+0x3c4] ;  /* 0x0003c40001077983 */ /* 0x002f220000100800 */
[----:B---3--:R-:W-:-:S02]  /*3ef30*/  IADD3 R12, P2, R3, R11, RZ ;  /* 0x0000000b030c7210 */ /* 0x008fc40007f5e0ff */
[----:B------:R-:W3:Y:S03]  /*3ef40*/  LDL R11, [R1+0x394] ;  /* 0x00039400010b7983 */ /* 0x000ee60000100800 */
[----:B--2---:R-:W-:Y:S02]  /*3ef50*/  IMAD.X R13, R8, 0x1, R28, P2 ;  /* 0x00000001080d7824 */ /* 0x004fe400010e061c */
[----:B------:R-:W2:Y:S04]  /*3ef60*/  LDL R8, [R1+0x390] ;  /* 0x0003900001087983 */ /* 0x000ea80000100800 */
[----:B------:R4:W-:Y:S01]  /*3ef70*/  LDGSTS.E [R0+0x39000], [R12.64], P0 ;  /* 0x390000000c007fae */ /* 0x0009e2000812184c */
[----:B------:R-:W-:-:S03]  /*3ef80*/  IADD3 R6, P1, R3, R2, RZ ;  /* 0x0000000203067210 */ /* 0x000fc60007f3e0ff */
[----:B------:R-:W2:Y:S01]  /*3ef90*/  LDL R2, [R1+0x380] ;  /* 0x0003800001027983 */ /* 0x000ea20000100800 */
[----:B------:R-:W-:Y:S02]  /*3efa0*/  STL [R1+0xb14], R23 ;  /* 0x000b141701007387 */ /* 0x000fe40000100800 */
[----:B------:R1:W-:Y:S01]  /*3efb0*/  STL [R1+0xb1c], R15 ;  /* 0x000b1c0f01007387 */ /* 0x0003e20000100800 */
[----:B----4-:R-:W-:Y:S01]  /*3efc0*/  IADD3 R12, P2, R3, R7, RZ ;  /* 0x00000007030c7210 */ /* 0x010fe20007f5e0ff */
[----:B------:R-:W-:-:S04]  /*3efd0*/  IMAD.X R7, R29, 0x1, R28, P1 ;  /* 0x000000011d077824 */ /* 0x000fc800008e061c */
[----:B------:R-:W-:Y:S01]  /*3efe0*/  IMAD.X R13, R25, 0x1, R28, P2 ;  /* 0x00000001190d7824 */ /* 0x000fe200010e061c */
[----:B------:R4:W-:Y:S04]  /*3eff0*/  LDGSTS.E [R0+0x3a000], [R6.64], P0 ;  /* 0x3a00000006007fae */ /* 0x0009e8000812184c */
[----:B------:R1:W-:Y:S01]  /*3f000*/  LDGSTS.E [R0+0x3b000], [R12.64], P0 ;  /* 0x3b0000000c007fae */ /* 0x0003e2000812184c */
[C---:B----4-:R-:W-:Y:S02]  /*3f010*/  IADD3 R6, P1, R3.reuse, R24, RZ ;  /* 0x0000001803067210 */ /* 0x050fe40007f3e0ff */
[----:B-1----:R-:W-:-:S03]  /*3f020*/  IADD3 R12, P2, R3, R20, RZ ;  /* 0x00000014030c7210 */ /* 0x002fc60007f5e0ff */
[--C-:B------:R-:W-:Y:S02]  /*3f030*/  IMAD.X R7, R18, 0x1, R28.reuse, P1 ;  /* 0x0000000112077824 */ /* 0x100fe400008e061c */
[----:B------:R-:W-:-:S03]  /*3f040*/  IMAD.X R13, R16, 0x1, R28, P2 ;  /* 0x00000001100d7824 */ /* 0x000fc600010e061c */
[----:B------:R3:W-:Y:S04]  /*3f050*/  LDGSTS.E [R0+0x3c000], [R6.64], P0 ;  /* 0x3c00000006007fae */ /* 0x0007e8000812184c */
[----:B------:R1:W-:Y:S02]  /*3f060*/  LDGSTS.E [R0+0x3d000], [R12.64], P0 ;  /* 0x3d0000000c007fae */ /* 0x0003e4000812184c */
[C---:B-1----:R-:W-:Y:S02]  /*3f070*/  IADD3 R12, P2, R3.reuse, R10, RZ ;  /* 0x0000000a030c7210 */ /* 0x042fe40007f5e0ff */
[----:B------:R-:W1:Y:S01]  /*3f080*/  S2R R10, SR_TID.X ;  /* 0x00000000000a7919 */ /* 0x000e620000002100 */
[----:B---3--:R-:W-:-:S05]  /*3f090*/  IADD3 R6, P1, R3, R11, RZ ;  /* 0x0000000b03067210 */ /* 0x008fca0007f3e0ff */
[--C-:B--2---:R-:W-:Y:S02]  /*3f0a0*/  IMAD.X R7, R8, 0x1, R28.reuse, P1 ;  /* 0x0000000108077824 */ /* 0x104fe400008e061c */
[----:B------:R-:W-:-:S03]  /*3f0b0*/  IMAD.X R13, R2, 0x1, R28, P2 ;  /* 0x00000001020d7824 */ /* 0x000fc600010e061c */
[----:B------:R2:W-:Y:S01]  /*3f0c0*/  LDGSTS.E [R0+0x3e000], [R6.64], P0 ;  /* 0x3e00000006007fae */ /* 0x0005e2000812184c */
[C---:B-1----:R-:W-:Y:S01]  /*3f0d0*/  LOP3.LUT R25, R10.reuse, 0x180, RZ, 0xc0, !PT ;  /* 0x000001800a197812 */ /* 0x042fe200078ec0ff */
[----:B------:R-:W-:Y:S01]  /*3f0e0*/  IMAD.SHL.U32 R10, R10, 0x4, RZ ;  /* 0x000000040a0a7824 */ /* 0x000fe200078e00ff */
[----:B--2---:R-:W-:Y:S01]  /*3f0f0*/  IADD3 R6, P1, R3, R23, RZ ;  /* 0x0000001703067210 */ /* 0x004fe20007f3e0ff */
[----:B------:R-:W-:Y:S01]  /*3f100*/  IMAD.U32 R2, RZ, RZ, UR8 ;  /* 0x00000008ff027e24 */ /* 0x000fe2000f8e00ff */
[----:B------:R-:W-:Y:S01]  /*3f110*/  SHF.R.U32.HI R8, RZ, 0x3, R25 ;  /* 0x00000003ff087819 */ /* 0x000fe20000011619 */
[----:B------:R1:W-:Y:S03]  /*3f120*/  LDGSTS.E [R0+0x3f000], [R12.64], P0 ;  /* 0x3f0000000c007fae */ /* 0x0003e6000812184c */
[----:B------:R-:W-:Y:S01]  /*3f130*/  LOP3.LUT R8, R8, 0x7fc, R10, 0x78, !PT ;  /* 0x000007fc08087812 */ /* 0x000fe200078e780a */
[----:B------:R-:W-:-:S03]  /*3f140*/  IMAD.X R7, R15, 0x1, R28, P1 ;  /* 0x000000010f077824 */ /* 0x000fc600008e061c */
[----:B------:R-:W-:Y:S01]  /*3f150*/  LOP3.LUT R8, R8, 0x40, RZ, 0x3c, !PT ;  /* 0x0000004008087812 */ /* 0x000fe200078e3cff */
[----:B-1----:R-:W2:Y:S01]  /*3f160*/  LDL R0, [R1+0x6dc] ;  /* 0x0006dc0001007983 */ /* 0x002ea20000100800 */
[----:B------:R-:W3:Y:S02]  /*3f170*/  LDL.LU R15, [R1+0x6ec] ;  /* 0x0006ec00010f7983 */ /* 0x000ee40000300800 */
[----:B------:R-:W4:Y:S02]  /*3f180*/  LDL.LU R18, [R1+0x6b8] ;  /* 0x0006b80001127983 */ /* 0x000f240000300800 */
[----:B------:R-:W-:Y:S01]  /*3f190*/  IMAD R2, R2, 0x40000, R8 ;  /* 0x0004000002027824 */ /* 0x000fe200078e0208 */
[----:B------:R-:W2:Y:S01]  /*3f1a0*/  LDL.LU R23, [R1+0x6fc] ;  /* 0x0006fc0001177983 */ /* 0x000ea20000300800 */
[----:B------:R-:W2:Y:S02]  /*3f1b0*/  LDL.LU R8, [R1+0x6c8] ;  /* 0x0006c80001087983 */ /* 0x000ea40000300800 */
[----:B------:R-:W2:Y:S02]  /*3f1c0*/  LDL.LU R16, [R1+0x70c] ;  /* 0x00070c0001107983 */ /* 0x000ea40000300800 */
[----:B------:R-:W2:Y:S01]  /*3f1d0*/  LDL.LU R20, [R1+0x6d8] ;  /* 0x0006d80001147983 */ /* 0x000ea20000300800 */
[----:B------:R-:W2:Y:S01]  /*3f1e0*/  LDL.LU R29, [R1+0x71c] ;  /* 0x00071c00011d7983 */ /* 0x000ea20000300800 */
[----:B------:R-:W3:Y:S02]  /*3f1f0*/  LDL.LU R24, [R1+0x6e8] ;  /* 0x0006e80001187983 */ /* 0x000ee40000300800 */
[----:B------:R-:W3:Y:S02]  /*3f200*/  LDL.LU R11, [R1+0x6f8] ;  /* 0x0006f800010b7983 */ /* 0x000ee40000300800 */
[----:B------:R-:W3:Y:S01]  /*3f210*/  LDL.LU R25, [R1+0x708] ;  /* 0x0007080001197983 */ /* 0x000ee20000300800 */
[----:B------:R-:W3:Y:S01]  /*3f220*/  LDL.LU R10, [R1+0x718] ;  /* 0x00071800010a7983 */ /* 0x000ee20000300800 */
[----:B------:R-:W-:-:S03]  /*3f230*/  IADD3 R12, P1, R3, R27, RZ ;  /* 0x0000001b030c7210 */ /* 0x000fc60007f3e0ff */
[----:B------:R1:W-:Y:S02]  /*3f240*/  LDGSTS.E [R2+0x800], [R6.64], P0 ;  /* 0x0080000006027fae */ /* 0x0003e4000812184c */
[----:B------:R-:W-:Y:S02]  /*3f250*/  IMAD.X R13, R17, 0x1, R28, P1 ;  /* 0x00000001110d7824 */ /* 0x000fe400008e061c */
[----:B------:R1:W-:Y:S04]  /*3f260*/  STL [R1+0xb20], R27 ;  /* 0x000b201b01007387 */ /* 0x0003e80000100800 */
[----:B------:R1:W-:Y:S02]  /*3f270*/  LDGSTS.E [R2+0x1800], [R12.64], P0 ;  /* 0x018000000c027fae */ /* 0x0003e4000812184c */
[----:B-1----:R-:W-:-:S02]  /*3f280*/  IADD3 R6, P2, R3, R9, RZ ;  /* 0x0000000903067210 */ /* 0x002fc40007f5e0ff */
[----:B------:R-:W4:Y:S03]  /*3f290*/  LDL.LU R27, [R1+0x6a8] ;  /* 0x0006a800011b7983 */ /* 0x000f260000300800 */
[----:B------:R-:W-:Y:S01]  /*3f2a0*/  IMAD.X R7, R19, 0x1, R28, P2 ;  /* 0x0000000113077824 */ /* 0x000fe200010e061c */
[----:B------:R-:W-:Y:S01]  /*3f2b0*/  STL [R1+0xb24], R9 ;  /* 0x000b240901007387 */ /* 0x000fe20000100800 */
[----:B------:R-:W-:-:S03]  /*3f2c0*/  IADD3 R12, P1, R3, R14, RZ ;  /* 0x0000000e030c7210 */ /* 0x000fc60007f3e0ff */
[----:B------:R-:W-:Y:S01]  /*3f2d0*/  STL [R1+0xb28], R17 ;  /* 0x000b281101007387 */ /* 0x000fe20000100800 */
[----:B------:R1:W-:Y:S03]  /*3f2e0*/  STL [R1+0xb2c], R19 ;  /* 0x000b2c1301007387 */ /* 0x0003e60000100800 */
[----:B------:R1:W-:Y:S01]  /*3f2f0*/  LDGSTS.E [R2+0x2800], [R6.64], P0 ;  /* 0x0280000006027fae */ /* 0x0003e2000812184c */
[----:B------:R-:W-:-:S05]  /*3f300*/  IMAD.X R13, R22, 0x1, R28, P1 ;  /* 0x00000001160d7824 */ /* 0x000fca00008e061c */
[----:B------:R2:W-:Y:S04]  /*3f310*/  LDGSTS.E [R2+0x3800], [R12.64], P0 ;  /* 0x038000000c027fae */ /* 0x0005e8000812184c */
[----:B-1----:R-:W4:Y:S01]  /*3f320*/  LDL.LU R19, [R1+0x698] ;  /* 0x0006980001137983 */ /* 0x002f220000300800 */
[----:B------:R1:W-:Y:S01]  /*3f330*/  STL [R1+0xb30], R14 ;  /* 0x000b300e01007387 */ /* 0x0003e20000100800 */
[----:B------:R-:W-:Y:S02]  /*3f340*/  IADD3 R6, P2, R3, R21, RZ ;  /* 0x0000001503067210 */ /* 0x000fe40007f5e0ff */
[----:B-1----:R-:W4:Y:S01]  /*3f350*/  LDL.LU R14, [R1+0x6cc] ;  /* 0x0006cc00010e7983 */ /* 0x002f220000300800 */
[----:B------:R-:W-:Y:S02]  /*3f360*/  STL [R1+0xb34], R21 ;  /* 0x000b341501007387 */ /* 0x000fe40000100800 */
[----:B------:R-:W-:-:S02]  /*3f370*/  IMAD.X R7, R26, 0x1, R28, P2 ;  /* 0x000000011a077824 */ /* 0x000fc400010e061c */
[----:B------:R-:W-:Y:S01]  /*3f380*/  STL [R1+0xb38], R22 ;  /* 0x000b381601007387 */ /* 0x000fe20000100800 */
[----:B------:R-:W-:Y:S04]  /*3f390*/  STL [R1+0xb3c], R26 ;  /* 0x000b3c1a01007387 */ /* 0x000fe80000100800 */
[----:B------:R1:W-:Y:S01]  /*3f3a0*/  LDGSTS.E [R2+0x4800], [R6.64], P0 ;  /* 0x0480000006027fae */ /* 0x0003e2000812184c */
[----:B--2---:R-:W-:-:S03]  /*3f3b0*/  IADD3 R12, P1, R3, R29, RZ ;  /* 0x0000001d030c7210 */ /* 0x004fc60007f3e0ff */
[----:B------:R2:W-:Y:S01]  /*3f3c0*/  STL [R1+0xb40], R29 ;  /* 0x000b401d01007387 */ /* 0x0005e20000100800 */
[----:B-1----:R-:W-:Y:S01]  /*3f3d0*/  IADD3 R6, P2, R3, R16, RZ ;  /* 0x0000001003067210 */ /* 0x002fe20007f5e0ff */
[--C-:B---3--:R-:W-:Y:S02]  /*3f3e0*/  IMAD.X R13, R10, 0x1, R28.reuse, P1 ;  /* 0x000000010a0d7824 */ /* 0x108fe400008e061c */
[----:B--2---:R-:W2:Y:S01]  /*3f3f0*/  LDL.LU R29, [R1+0x6bc] ;  /* 0x0006bc00011d7983 */ /* 0x004ea20000300800 */
[----:B------:R-:W-:Y:S02]  /*3f400*/  STL [R1+0xb44], R16 ;  /* 0x000b441001007387 */ /* 0x000fe40000100800 */
[----:B------:R-:W-:Y:S02]  /*3f410*/  STL [R1+0xb48], R10 ;  /* 0x000b480a01007387 */ /* 0x000fe40000100800 */
[----:B------:R-:W-:Y:S01]  /*3f420*/  IMAD.X R7, R25, 0x1, R28, P2 ;  /* 0x0000000119077824 */ /* 0x000fe200010e061c */
[----:B------:R1:W-:Y:S04]  /*3f430*/  LDGSTS.E [R2+0x5800], [R12.64], P0 ;  /* 0x058000000c027fae */ /* 0x0003e8000812184c */
[----:B------:R3:W-:Y:S04]  /*3f440*/  STL [R1+0xb4c], R25 ;  /* 0x000b4c1901007387 */ /* 0x0007e80000100800 */
[----:B------:R1:W-:Y:S04]  /*3f450*/  LDGSTS.E [R2+0x6800], [R6.64], P0 ;  /* 0x0680000006027fae */ /* 0x0003e8000812184c */
[----:B---3--:R-:W3:Y:S01]  /*3f460*/  LDL.LU R25, [R1+0x6ac] ;  /* 0x0006ac0001197983 */ /* 0x008ee20000300800 */
[----:B-1----:R-:W-:-:S02]  /*3f470*/  IADD3 R12, P1, R3, R23, RZ ;  /* 0x00000017030c7210 */ /* 0x002fc40007f3e0ff */
[----:B------:R-:W-:Y:S01]  /*3f480*/  IADD3 R6, P2, R3, R15, RZ ;  /* 0x0000000f03067210 */ /* 0x000fe20007f5e0ff */
[----:B------:R-:W-:Y:S02]  /*3f490*/  STL [R1+0xb50], R23 ;  /* 0x000b501701007387 */ /* 0x000fe40000100800 */
[--C-:B------:R-:W-:Y:S02]  /*3f4a0*/  IMAD.X R13, R11, 0x1, R28.reuse, P1 ;  /* 0x000000010b0d7824 */ /* 0x100fe400008e061c */
[----:B------:R-:W-:Y:S01]  /*3f4b0*/  STL [R1+0xb54], R15 ;  /* 0x000b540f01007387 */ /* 0x000fe20000100800 */
[----:B------:R-:W-:Y:S01]  /*3f4c0*/  STL [R1+0xb58], R11 ;  /* 0x000b580b01007387 */ /* 0x000fe20000100800 */
[----:B------:R-:W-:Y:S02]  /*3f4d0*/  IMAD.X R7, R24, 0x1, R28, P2 ;  /* 0x0000000118077824 */ /* 0x000fe400010e061c */
[----:B------:R1:W-:Y:S01]  /*3f4e0*/  STL [R1+0xb5c], R24 ;  /* 0x000b5c1801007387 */ /* 0x0003e20000100800 */
[----:B------:R4:W-:Y:S02]  /*3f4f0*/  LDGSTS.E [R2+0x7800], [R12.64], P0 ;  /* 0x078000000c027fae */ /* 0x0009e4000812184c */
[----:B------:R4:W-:Y:S02]  /*3f500*/  LDGSTS.E [R2+0x8800], [R6.64], P0 ;  /* 0x0880000006027fae */ /* 0x0009e4000812184c */
[----:B-1----:R-:W3:Y:S01]  /*3f510*/  LDL.LU R24, [R1+0x69c] ;  /* 0x00069c0001187983 */ /* 0x002ee20000300800 */
[----:B----4-:R-:W-:-:S03]  /*3f520*/  IADD3 R12, P1, R3, R0, RZ ;  /* 0x00000000030c7210 */ /* 0x010fc60007f3e0ff */
[----:B------:R-:W4:Y:S01]  /*3f530*/  LDL R0, [R1+0x68c] ;  /* 0x00068c0001007983 */ /* 0x000f220000100800 */
[----:B------:R-:W4:Y:S02]  /*3f540*/  LDL.LU R23, [R1+0x65c] ;  /* 0x00065c0001177983 */ /* 0x000f240000300800 */
[----:B------:R-:W4:Y:S02]  /*3f550*/  LDL.LU R9, [R1+0x67c] ;  /* 0x00067c0001097983 */ /* 0x000f240000300800 */
[----:B------:R-:W4:Y:S01]  /*3f560*/  LDL.LU R11, [R1+0x668] ;  /* 0x00066800010b7983 */ /* 0x000f220000300800 */
[----:B------:R-:W4:Y:S01]  /*3f570*/  LDL.LU R10, [R1+0x678] ;  /* 0x00067800010a7983 */ /* 0x000f220000300800 */
[C---:B------:R-:W-:Y:S01]  /*3f580*/  IADD3 R6, P2, R3.reuse, R14, RZ ;  /* 0x0000000e03067210 */ /* 0x040fe20007f5e0ff */
[----:B------:R-:W4:Y:S02]  /*3f590*/  LDL.LU R26, [R1+0x688] ;  /* 0x00068800011a7983 */ /* 0x000f240000300800 */
[--C-:B------:R-:W-:Y:S01]  /*3f5a0*/  IMAD.X R13, R20, 0x1, R28.reuse, P1 ;  /* 0x00000001140d7824 */ /* 0x100fe200008e061c */
[----:B------:R-:W-:Y:S01]  /*3f5b0*/  STL [R1+0xb60], R14 ;  /* 0x000b600e01007387 */ /* 0x000fe20000100800 */
[----:B------:R1:W-:Y:S02]  /*3f5c0*/  STL [R1+0xb64], R20 ;  /* 0x000b641401007387 */ /* 0x0003e40000100800 */
[----:B------:R-:W-:Y:S01]  /*3f5d0*/  IMAD.X R7, R8, 0x1, R28, P2 ;  /* 0x0000000108077824 */ /* 0x000fe200010e061c */
[----:B------:R2:W-:Y:S04]  /*3f5e0*/  LDGSTS.E [R2+0x9800], [R12.64], P0 ;  /* 0x098000000c027fae */ /* 0x0005e8000812184c */
[----:B------:R3:W-:Y:S01]  /*3f5f0*/  LDGSTS.E [R2+0xa800], [R6.64], P0 ;  /* 0x0a80000006027fae */ /* 0x0007e2000812184c */
[----:B-1----:R-:W4:Y:S01]  /*3f600*/  LDL.LU R20, [R1+0x658] ;  /* 0x0006580001147983 */ /* 0x002f220000300800 */
[----:B------:R1:W-:Y:S03]  /*3f610*/  STL [R1+0xb68], R8 ;  /* 0x000b680801007387 */ /* 0x0003e60000100800 */
[----:B-1----:R-:W4:Y:S01]  /*3f620*/  LDL.LU R8, [R1+0x648] ;  /* 0x0006480001087983 */ /* 0x002f220000300800 */
[----:B--2---:R-:W-:-:S03]  /*3f630*/  IADD3 R12, P1, R3, R29, RZ ;  /* 0x0000001d030c7210 */ /* 0x004fc60007f3e0ff */
[----:B------:R1:W-:Y:S04]  /*3f640*/  STL [R1+0xb6c], R29 ;  /* 0x000b6c1d01007387 */ /* 0x0003e80000100800 */
[----:B-1----:R-:W2:Y:S01]  /*3f650*/  LDL.LU R29, [R1+0x66c] ;  /* 0x00066c00011d7983 */ /* 0x002ea20000300800 */
[--C-:B------:R-:W-:Y:S01]  /*3f660*/  IMAD.X R13, R18, 0x1, R28.reuse, P1 ;  /* 0x00000001120d7824 */ /* 0x100fe200008e061c */
[----:B---3--:R-:W-:Y:S02]  /*3f670*/  IADD3 R6, P2, R3, R25, RZ ;  /* 0x0000001903067210 */ /* 0x008fe40007f5e0ff */
[----:B------:R-:W-:Y:S01]  /*3f680*/  STL [R1+0xb70], R25 ;  /* 0x000b701901007387 */ /* 0x000fe20000100800 */
[----:B------:R1:W-:Y:S03]  /*3f690*/  STL [R1+0xb74], R18 ;  /* 0x000b741201007387 */ /* 0x0003e60000100800 */
[----:B------:R3:W-:Y:S01]  /*3f6a0*/  LDGSTS.E [R2+0xb800], [R12.64], P0 ;  /* 0x0b8000000c027fae */ /* 0x0007e2000812184c */
[----:B------:R-:W-:-:S05]  /*3f6b0*/  IMAD.X R7, R27, 0x1, R28, P2 ;  /* 0x000000011b077824 */ /* 0x000fca00010e061c */
[----:B------:R4:W-:Y:S04]  /*3f6c0*/  LDGSTS.E [R2+0xc800], [R6.64], P0 ;  /* 0x0c80000006027fae */ /* 0x0009e8000812184c */
[----:B-1----:R-:W2:Y:S01]  /*3f6d0*/  LDL.LU R18, [R1+0x64c] ;  /* 0x00064c0001127983 */ /* 0x002ea20000300800 */
[----:B------:R-:W-:Y:S03]  /*3f6e0*/  STL [R1+0xb78], R27 ;  /* 0x000b781b01007387 */ /* 0x000fe60000100800 */
[----:B------:R1:W-:Y:S01]  /*3f6f0*/  STL [R1+0xb7c], R24 ;  /* 0x000b7c1801007387 */ /* 0x0003e20000100800 */
[C---:B---3--:R-:W-:Y:S02]  /*3f700*/  IADD3 R12, P1, R3.reuse, R24, RZ ;  /* 0x00000018030c7210 */ /* 0x048fe40007f3e0ff */
[----:B----4-:R-:W-:-:S02]  /*3f710*/  IADD3 R6, P2, R3, R0, RZ ;  /* 0x0000000003067210 */ /* 0x010fc40007f5e0ff */
[----:B------:R-:W3:Y:S01]  /*3f720*/  LDL R0, [R1+0x62c] ;  /* 0x00062c0001007983 */ /* 0x000ee20000100800 */
[----:B------:R-:W3:Y:S02]  /*3f730*/  LDL.LU R21, [R1+0x5e8] ;  /* 0x0005e80001157983 */ /* 0x000ee40000300800 */
[----:B-1----:R-:W3:Y:S02]  /*3f740*/  LDL.LU R24, [R1+0x63c] ;  /* 0x00063c0001187983 */ /* 0x002ee40000300800 */
[----:B------:R-:W3:Y:S01]  /*3f750*/  LDL.LU R27, [R1+0x608] ;  /* 0x00060800011b7983 */ /* 0x000ee20000300800 */
[----:B------:R-:W3:Y:S01]  /*3f760*/  LDL.LU R25, [R1+0x618] ;  /* 0x0006180001197983 */ /* 0x000ee20000300800 */
[--C-:B------:R-:W-:Y:S02]  /*3f770*/  IMAD.X R13, R19, 0x1, R28.reuse, P1 ;  /* 0x00000001130d7824 */ /* 0x100fe400008e061c */
[----:B------:R-:W3:Y:S02]  /*3f780*/  LDL.LU R15, [R1+0x628] ;  /* 0x00062800010f7983 */ /* 0x000ee40000300800 */
[----:B------:R-:W-:Y:S01]  /*3f790*/  IMAD.X R7, R26, 0x1, R28, P2 ;  /* 0x000000011a077824 */ /* 0x000fe200010e061c */
[----:B------:R-:W3:Y:S01]  /*3f7a0*/  LDL.LU R22, [R1+0x638] ;  /* 0x0006380001167983 */ /* 0x000ee20000300800 */
[----:B------:R1:W-:Y:S03]  /*3f7b0*/  STL [R1+0xb80], R19 ;  /* 0x000b801301007387 */ /* 0x0003e60000100800 */
[----:B------:R1:W-:Y:S01]  /*3f7c0*/  LDGSTS.E [R2+0xd800], [R12.64], P0 ;  /* 0x0d8000000c027fae */ /* 0x0003e2000812184c */
[----:B------:R2:W-:Y:S03]  /*3f7d0*/  LDGSTS.E [R2+0xe800], [R6.64], P0 ;  /* 0x0e80000006027fae */ /* 0x0005e6000812184c */
[----:B-1----:R-:W3:Y:S01]  /*3f7e0*/  LDL.LU R19, [R1+0x5f8] ;  /* 0x0005f80001137983 */ /* 0x002ee20000300800 */
[----:B------:R1:W-:Y:S01]  /*3f7f0*/  STL [R1+0xb84], R26 ;  /* 0x000b841a01007387 */ /* 0x0003e20000100800 */
[----:B------:R-:W-:-:S05]  /*3f800*/  IADD3 R12, P1, R3, R9, RZ ;  /* 0x00000009030c7210 */ /* 0x000fca0007f3e0ff */
[----:B------:R-:W-:Y:S01]  /*3f810*/  IMAD.X R13, R10, 0x1, R28, P1 ;  /* 0x000000010a0d7824 */ /* 0x000fe200008e061c */
[----:B-1----:R-:W3:Y:S01]  /*3f820*/  LDL.LU R26, [R1+0x61c] ;  /* 0x00061c00011a7983 */ /* 0x002ee20000300800 */
[----:B------:R-:W-:Y:S03]  /*3f830*/  STL [R1+0xb88], R9 ;  /* 0x000b880901007387 */ /* 0x000fe60000100800 */
[----:B------:R1:W-:Y:S02]  /*3f840*/  LDGSTS.E [R2+0xf800], [R12.64], P0 ;  /* 0x0f8000000c027fae */ /* 0x0003e4000812184c */
[----:B-1----:R-:W-:-:S05]  /*3f850*/  IADD3 R12, P1, R3, R23, RZ ;  /* 0x00000017030c7210 */ /* 0x002fca0007f3e0ff */
[--C-:B------:R-:W-:Y:S01]  /*3f860*/  IMAD.X R13, R20, 0x1, R28.reuse, P1 ;  /* 0x00000001140d7824 */ /* 0x100fe200008e061c */
[----:B--2---:R-:W-:Y:S01]  /*3f870*/  IADD3 R6, P2, R3, R29, RZ ;  /* 0x0000001d03067210 */ /* 0x004fe20007f5e0ff */
[----:B------:R-:W-:Y:S01]  /*3f880*/  STL [R1+0xb8c], R29 ;  /* 0x000b8c1d01007387 */ /* 0x000fe20000100800 */
[----:B------:R1:W-:Y:S03]  /*3f890*/  STL [R1+0xb90], R10 ;  /* 0x000b900a01007387 */ /* 0x0003e60000100800 */
[----:B------:R-:W-:-:S05]  /*3f8a0*/  IMAD.X R7, R11, 0x1, R28, P2 ;  /* 0x000000010b077824 */ /* 0x000fca00010e061c */
[----:B------:R2:W-:Y:S04]  /*3f8b0*/  LDGSTS.E [R2+0x10800], [R6.64], P0 ;  /* 0x1080000006027fae */ /* 0x0005e8000812184c */
[----:B-1----:R-:W4:Y:S01]  /*3f8c0*/  LDL.LU R10, [R1+0x60c] ;  /* 0x00060c00010a7983 */ /* 0x002f220000300800 */
[----:B------:R-:W-:Y:S02]  /*3f8d0*/  STL [R1+0xb94], R11 ;  /* 0x000b940b01007387 */ /* 0x000fe40000100800 */
[----:B------:R-:W-:Y:S02]  /*3f8e0*/  STL [R1+0xb98], R23 ;  /* 0x000b981701007387 */ /* 0x000fe40000100800 */
[----:B------:R1:W-:Y:S01]  /*3f8f0*/  LDGSTS.E [R2+0x11800], [R12.64], P0 ;  /* 0x118000000c027fae */ /* 0x0003e2000812184c */
[----:B------:R1:W-:Y:S01]  /*3f900*/  STL [R1+0xb9c], R18 ;  /* 0x000b9c1201007387 */ /* 0x0003e20000100800 */
[----:B--2---:R-:W-:-:S03]  /*3f910*/  IADD3 R6, P2, R3, R18, RZ ;  /* 0x0000001203067210 */ /* 0x004fc60007f5e0ff */
[----:B-1----:R-:W2:Y:S02]  /*3f920*/  LDL.LU R18, [R1+0x5fc] ;  /* 0x0005fc0001127983 */ /* 0x002ea40000300800 */
[----:B------:R-:W-:Y:S02]  /*3f930*/  IMAD.X R7, R8, 0x1, R28, P2 ;  /* 0x0000000108077824 */ /* 0x000fe400010e061c */
[----:B------:R-:W-:Y:S01]  /*3f940*/  STL [R1+0xba0], R20 ;  /* 0x000ba01401007387 */ /* 0x000fe20000100800 */
[----:B------:R1:W-:Y:S04]  /*3f950*/  STL [R1+0xba4], R8 ;  /* 0x000ba40801007387 */ /* 0x0003e80000100800 */
[----:B------:R3:W-:Y:S04]  /*3f960*/  LDGSTS.E [R2+0x12800], [R6.64], P0 ;  /* 0x1280000006027fae */ /* 0x0007e8000812184c */
[----:B-1----:R-:W2:Y:S04]  /*3f970*/  LDL.LU R8, [R1+0x5ec] ;  /* 0x0005ec0001087983 */ /* 0x002ea80000300800 */
[----:B---3--:R1:W-:Y:S01]  /*3f980*/  STL [R1+0xba8], R24 ;  /* 0x000ba81801007387 */ /* 0x0083e20000100800 */
[----:B------:R-:W-:-:S03]  /*3f990*/  IADD3 R6, P2, R3, R0, RZ ;  /* 0x0000000003067210 */ /* 0x000fc60007f5e0ff */
[----:B------:R-:W2:Y:S01]  /*3f9a0*/  LDL R0, [R1+0x5dc] ;  /* 0x0005dc0001007983 */ /* 0x000ea20000100800 */
[----:B------:R-:W-:-:S05]  /*3f9b0*/  IADD3 R12, P1, R3, R24, RZ ;  /* 0x00000018030c7210 */ /* 0x000fca0007f3e0ff */
[--C-:B------:R-:W-:Y:S01]  /*3f9c0*/  IMAD.X R13, R22, 0x1, R28.reuse, P1 ;  /* 0x00000001160d7824 */ /* 0x100fe200008e061c */
[----:B-1----:R-:W2:Y:S01]  /*3f9d0*/  LDL.LU R24, [R1+0x5a8] ;  /* 0x0005a80001187983 */ /* 0x002ea20000300800 */
[----:B------:R-:W2:Y:S02]  /*3f9e0*/  LDL.LU R20, [R1+0x5b8] ;  /* 0x0005b80001147983 */ /* 0x000ea40000300800 */
[----:B------:R-:W2:Y:S02]  /*3f9f0*/  LDL.LU R23, [R1+0x5c8] ;  /* 0x0005c80001177983 */ /* 0x000ea40000300800 */
[----:B------:R-:W2:Y:S01]  /*3fa00*/  LDL.LU R16, [R1+0x5d8] ;  /* 0x0005d80001107983 */ /* 0x000ea20000300800 */
[----:B------:R1:W-:Y:S04]  /*3fa10*/  LDGSTS.E [R2+0x13800], [R12.64], P0 ;  /* 0x138000000c027fae */ /* 0x0003e8000812184c */
[----:B------:R1:W-:Y:S01]  /*3fa20*/  STL [R1+0xbac], R22 ;  /* 0x000bac1601007387 */ /* 0x0003e20000100800 */
[----:B------:R-:W-:-:S05]  /*3fa30*/  IMAD.X R7, R15, 0x1, R28, P2 ;  /* 0x000000010f077824 */ /* 0x000fca00010e061c */
[----:B------:R4:W-:Y:S04]  /*3fa40*/  LDGSTS.E [R2+0x14800], [R6.64], P0 ;  /* 0x1480000006027fae */ /* 0x0009e8000812184c */
[----:B-1----:R-:W2:Y:S01]  /*3fa50*/  LDL.LU R22, [R1+0x598] ;  /* 0x0005980001167983 */ /* 0x002ea20000300800 */
[----:B------:R-:W-:Y:S01]  /*3fa60*/  IADD3 R12, P1, R3, R26, RZ ;  /* 0x0000001a030c7210 */ /* 0x000fe20007f3e0ff */
[----:B------:R1:W-:Y:S04]  /*3fa70*/  STL [R1+0xbb0], R15 ;  /* 0x000bb00f01007387 */ /* 0x0003e80000100800 */
[----:B------:R-:W-:-:S05]  /*3fa80*/  IMAD.X R13, R25, 0x1, R28, P1 ;  /* 0x00000001190d7824 */ /* 0x000fca00008e061c */
[----:B------:R2:W-:Y:S04]  /*3fa90*/  LDGSTS.E [R2+0x15800], [R12.64], P0 ;  /* 0x158000000c027fae */ /* 0x0005e8000812184c */
[----:B-1----:R-:W2:Y:S01]  /*3faa0*/  LDL.LU R15, [R1+0x5cc] ;  /* 0x0005cc00010f7983 */ /* 0x002ea20000300800 */
[----:B------:R-:W-:Y:S01]  /*3fab0*/  STL [R1+0xbb4], R26 ;  /* 0x000bb41a01007387 */ /* 0x000fe20000100800 */
[----:B----4-:R-:W-:Y:S02]  /*3fac0*/  IADD3 R6, P2, R3, R10, RZ ;  /* 0x0000000a03067210 */ /* 0x010fe40007f5e0ff */
[----:B------:R1:W-:Y:S03]  /*3fad0*/  STL [R1+0xbb8], R10 ;  /* 0x000bb80a01007387 */ /* 0x0003e60000100800 */
[----:B------:R-:W-:-:S05]  /*3fae0*/  IMAD.X R7, R27, 0x1, R28, P2 ;  /* 0x000000011b077824 */ /* 0x000fca00010e061c */
[----:B------:R4:W-:Y:S04]  /*3faf0*/  LDGSTS.E [R2+0x16800], [R6.64], P0 ;  /* 0x1680000006027fae */ /* 0x0009e8000812184c */
[----:B-1----:R-:W3:Y:S01]  /*3fb00*/  LDL.LU R10, [R1+0x5bc] ;  /* 0x0005bc00010a7983 */ /* 0x002ee20000300800 */
[----:B--2---:R-:W-:-:S03]  /*3fb10*/  IADD3 R12, P1, R3, R18, RZ ;  /* 0x00000012030c7210 */ /* 0x004fc60007f3e0ff */
[----:B------:R-:W-:Y:S01]  /*3fb20*/  STL [R1+0xbbc], R25 ;  /* 0x000bbc1901007387 */ /* 0x000fe20000100800 */
[----:B------:R1:W-:Y:S02]  /*3fb30*/  STL [R1+0xbc0], R27 ;  /* 0x000bc01b01007387 */ /* 0x0003e40000100800 */
[----:B------:R-:W-:-:S05]  /*3fb40*/  IMAD.X R13, R19, 0x1, R28, P1 ;  /* 0x00000001130d7824 */ /* 0x000fca00008e061c */
[----:B------:R2:W-:Y:S04]  /*3fb50*/  LDGSTS.E [R2+0x17800], [R12.64], P0 ;  /* 0x178000000c027fae */ /* 0x0005e8000812184c */
[----:B-1----:R-:W3:Y:S01]  /*3fb60*/  LDL.LU R27, [R1+0x5ac] ;  /* 0x0005ac00011b7983 */ /* 0x002ee20000300800 */
[----:B------:R-:W-:Y:S02]  /*3fb70*/  STL [R1+0xbc4], R18 ;  /* 0x000bc41201007387 */ /* 0x000fe40000100800 */
[----:B------:R1:W-:Y:S01]  /*3fb80*/  STL [R1+0xbc8], R8 ;  /* 0x000bc80801007387 */ /* 0x0003e20000100800 */
[C---:B----4-:R-:W-:Y:S02]  /*3fb90*/  IADD3 R6, P2, R3.reuse, R8, RZ ;  /* 0x0000000803067210 */ /* 0x050fe40007f5e0ff */
[----:B-1----:R-:W4:Y:S01]  /*3fba0*/  LDL.LU R8, [R1+0x59c] ;  /* 0x00059c0001087983 */ /* 0x002f220000300800 */
[----:B------:R-:W-:Y:S02]  /*3fbb0*/  STL [R1+0xbcc], R19 ;  /* 0x000bcc1301007387 */ /* 0x000fe40000100800 */
[----:B------:R1:W-:Y:S01]  /*3fbc0*/  STL [R1+0xbd0], R21 ;  /* 0x000bd01501007387 */ /* 0x0003e20000100800 */
[----:B--2---:R-:W-:-:S02]  /*3fbd0*/  IADD3 R12, P1, R3, R0, RZ ;  /* 0x00000000030c7210 */ /* 0x004fc40007f3e0ff */
[----:B------:R-:W2:Y:S01]  /*3fbe0*/  LDL R0, [R1+0x57c] ;  /* 0x00057c0001007983 */ /* 0x000ea20000100800 */
[----:B------:R-:W2:Y:S02]  /*3fbf0*/  LDL.LU R29, [R1+0x56c] ;  /* 0x00056c00011d7983 */ /* 0x000ea40000300800 */
[----:B------:R-:W2:Y:S02]  /*3fc00*/  LDL.LU R9, [R1+0x538] ;  /* 0x0005380001097983 */ /* 0x000ea40000300800 */
[--C-:B------:R-:W-:Y:S01]  /*3fc10*/  IMAD.X R7, R21, 0x1, R28.reuse, P2 ;  /* 0x0000000115077824 */ /* 0x100fe200010e061c */
[----:B------:R-:W2:Y:S01]  /*3fc20*/  LDL.LU R17, [R1+0x548] ;  /* 0x0005480001117983 */ /* 0x000ea20000300800 */
[----:B-1----:R-:W2:Y:S02]  /*3fc30*/  LDL.LU R21, [R1+0x58c] ;  /* 0x00058c0001157983 */ /* 0x002ea40000300800 */
[----:B------:R-:W2:Y:S02]  /*3fc40*/  LDL.LU R19, [R1+0x558] ;  /* 0x0005580001137983 */ /* 0x000ea40000300800 */
[----:B------:R-:W2:Y:S01]  /*3fc50*/  LDL.LU R18, [R1+0x568] ;  /* 0x0005680001127983 */ /* 0x000ea20000300800 */
[----:B------:R-:W2:Y:S01]  /*3fc60*/  LDL.LU R25, [R1+0x578] ;  /* 0x0005780001197983 */ /* 0x000ea20000300800 */
[----:B------:R-:W2:Y:S03]  /*3fc70*/  LDL.LU R26, [R1+0x588] ;  /* 0x00058800011a7983 */ /* 0x000ea60000300800 */
[----:B------:R1:W-:Y:S01]  /*3fc80*/  LDGSTS.E [R2+0x18800], [R6.64], P0 ;  /* 0x1880000006027fae */ /* 0x0003e2000812184c */
[----:B------:R-:W-:-:S05]  /*3fc90*/  IMAD.X R13, R16, 0x1, R28, P1 ;  /* 0x00000001100d7824 */ /* 0x000fca00008e061c */
[----:B------:R3:W-:Y:S01]  /*3fca0*/  LDGSTS.E [R2+0x19800], [R12.64], P0 ;  /* 0x198000000c027fae */ /* 0x0007e2000812184c */
[----:B-1----:R-:W-:-:S03]  /*3fcb0*/  IADD3 R6, P2, R3, R15, RZ ;  /* 0x0000000f03067210 */ /* 0x002fc60007f5e0ff */
[----:B------:R-:W-:Y:S02]  /*3fcc0*/  STL [R1+0xbd4], R15 ;  /* 0x000bd40f01007387 */ /* 0x000fe40000100800 */
[----:B------:R-:W-:Y:S02]  /*3fcd0*/  IMAD.X R7, R23, 0x1, R28, P2 ;  /* 0x0000000117077824 */ /* 0x000fe400010e061c */
[----:B------:R-:W-:Y:S01]  /*3fce0*/  STL [R1+0xbd8], R16 ;  /* 0x000bd81001007387 */ /* 0x000fe20000100800 */
[----:B------:R-:W-:Y:S03]  /*3fcf0*/  STL [R1+0xbdc], R23 ;  /* 0x000bdc1701007387 */ /* 0x000fe60000100800 */
[----:B------:R1:W-:Y:S01]  /*3fd00*/  LDGSTS.E [R2+0x1a800], [R6.64], P0 ;  /* 0x1a80000006027fae */ /* 0x0003e2000812184c */
[----:B---3--:R-:W-:-:S03]  /*3fd10*/  IADD3 R12, P1, R3, R10, RZ ;  /* 0x0000000a030c7210 */ /* 0x008fc60007f3e0ff */
[----:B------:R3:W-:Y:S02]  /*3fd20*/  STL [R1+0xbe0], R10 ;  /* 0x000be00a01007387 */ /* 0x0007e40000100800 */
[----:B------:R-:W-:-:S05]  /*3fd30*/  IMAD.X R13, R20, 0x1, R28, P1 ;  /* 0x00000001140d7824 */ /* 0x000fca00008e061c */
[----:B------:R4:W-:Y:S04]  /*3fd40*/  LDGSTS.E [R2+0x1b800], [R12.64], P0 ;  /* 0x1b8000000c027fae */ /* 0x0009e8000812184c */
[----:B---3--:R-:W3:Y:S01]  /*3fd50*/  LDL.LU R10, [R1+0x55c] ;  /* 0x00055c00010a7983 */ /* 0x008ee20000300800 */
[----:B-1----:R-:W-:-:S03]  /*3fd60*/  IADD3 R6, P2, R3, R27, RZ ;  /* 0x0000001b03067210 */ /* 0x002fc60007f5e0ff */
[----:B------:R-:W-:Y:S01]  /*3fd70*/  STL [R1+0xbe4], R27 ;  /* 0x000be41b01007387 */ /* 0x000fe20000100800 */
[----:B------:R1:W-:Y:S02]  /*3fd80*/  STL [R1+0xbe8], R20 ;  /* 0x000be81401007387 */ /* 0x0003e40000100800 */
[----:B------:R-:W-:-:S05]  /*3fd90*/  IMAD.X R7, R24, 0x1, R28, P2 ;  /* 0x0000000118077824 */ /* 0x000fca00010e061c */
[----:B------:R2:W-:Y:S04]  /*3fda0*/  LDGSTS.E [R2+0x1c800], [R6.64], P0 ;  /* 0x1c80000006027fae */ /* 0x0005e8000812184c */
[----:B-1----:R-:W3:Y:S01]  /*3fdb0*/  LDL.LU R20, [R1+0x54c] ;  /* 0x00054c0001147983 */ /* 0x002ee20000300800 */
[C---:B----4-:R-:W-:Y:S01]  /*3fdc0*/  IADD3 R12, P1, R3.reuse, R8, RZ ;  /* 0x00000008030c7210 */ /* 0x050fe20007f3e0ff */
[----:B------:R-:W-:Y:S02]  /*3fdd0*/  STL [R1+0xbec], R24 ;  /* 0x000bec1801007387 */ /* 0x000fe40000100800 */
[----:B------:R-:W-:Y:S02]  /*3fde0*/  STL [R1+0xbf0], R8 ;  /* 0x000bf00801007387 */ /* 0x000fe40000100800 */
[--C-:B------:R-:W-:Y:S01]  /*3fdf0*/  IMAD.X R13, R22, 0x1, R28.reuse, P1 ;  /* 0x00000001160d7824 */ /* 0x100fe200008e061c */
[----:B--2---:R-:W-:Y:S01]  /*3fe00*/  IADD3 R6, P2, R3, R21, RZ ;  /* 0x0000001503067210 */ /* 0x004fe20007f5e0ff */
[----:B------:R1:W-:Y:S04]  /*3fe10*/  STL [R1+0xbf4], R21 ;  /* 0x000bf41501007387 */ /* 0x0003e80000100800 */
[----:B------:R2:W-:Y:S01]  /*3fe20*/  LDGSTS.E [R2+0x1d800], [R12.64], P0 ;  /* 0x1d8000000c027fae */ /* 0x0005e2000812184c */
[----:B------:R-:W-:-:S05]  /*3fe30*/  IMAD.X R7, R26, 0x1, R28, P2 ;  /* 0x000000011a077824 */ /* 0x000fca00010e061c */
[----:B------:R4:W-:Y:S04]  /*3fe40*/  LDGSTS.E [R2+0x1e800], [R6.64], P0 ;  /* 0x1e80000006027fae */ /* 0x0009e8000812184c */
[----:B-1----:R-:W3:Y:S01]  /*3fe50*/  LDL.LU R21, [R1+0x53c] ;  /* 0x00053c0001157983 */ /* 0x002ee20000300800 */
[----:B------:R-:W-:Y:S02]  /*3fe60*/  STL [R1+0xbf8], R22 ;  /* 0x000bf81601007387 */ /* 0x000fe40000100800 */
[----:B------:R1:W-:Y:S01]  /*3fe70*/  STL [R1+0xbfc], R26 ;  /* 0x000bfc1a01007387 */ /* 0x0003e20000100800 */
[----:B--2---:R-:W-:Y:S02]  /*3fe80*/  IADD3 R12, P1, R3, R0, RZ ;  /* 0x00000000030c7210 */ /* 0x004fe40007f3e0ff */
[----:B------:R-:W2:Y:S04]  /*3fe90*/  LDL R0, [R1+0x51c] ;  /* 0x00051c0001007983 */ /* 0x000ea80000100800 */
[----:B-1----:R-:W2:Y:S01]  /*3fea0*/  LDL.LU R26, [R1+0x52c] ;  /* 0x00052c00011a7983 */ /* 0x002ea20000300800 */
[----:B------:R-:W2:Y:S02]  /*3feb0*/  LDL.LU R22, [R1+0x4f8] ;  /* 0x0004f80001167983 */ /* 0x000ea40000300800 */
[----:B------:R-:W2:Y:S02]  /*3fec0*/  LDL.LU R8, [R1+0x508] ;  /* 0x0005080001087983 */ /* 0x000ea40000300800 */
[----:B------:R-:W2:Y:S01]  /*3fed0*/  LDL.LU R14, [R1+0x518] ;  /* 0x00051800010e7983 */ /* 0x000ea20000300800 */
[----:B------:R-:W2:Y:S01]  /*3fee0*/  LDL.LU R11, [R1+0x528] ;  /* 0x00052800010b7983 */ /* 0x000ea20000300800 */
[--C-:B------:R-:W-:Y:S01]  /*3fef0*/  IMAD.X R13, R25, 0x1, R28.reuse, P1 ;  /* 0x00000001190d7824 */ /* 0x100fe200008e061c */
[----:B----4-:R-:W-:Y:S01]  /*3ff00*/  IADD3 R6, P2, R3, R29, RZ ;  /* 0x0000001d03067210 */ /* 0x010fe20007f5e0ff */
[----:B------:R1:W-:Y:S03]  /*3ff10*/  STL [R1+0xc00], R29 ;  /* 0x000c001d01007387 */ /* 0x0003e60000100800 */
[----:B------:R3:W-:Y:S01]  /*3ff20*/  LDGSTS.E [R2+0x1f800], [R12.64], P0 ;  /* 0x1f8000000c027fae */ /* 0x0007e2000812184c */
[----:B------:R-:W-:-:S05]  /*3ff30*/  IMAD.X R7, R18, 0x1, R28, P2 ;  /* 0x0000000112077824 */ /* 0x000fca00010e061c */
[----:B------:R4:W-:Y:S04]  /*3ff40*/  LDGSTS.E [R2+0x20800], [R6.64], P0 ;  /* 0x2080000006027fae */ /* 0x0009e8000812184c */
[----:B-1----:R-:W2:Y:S01]  /*3ff50*/  LDL.LU R29, [R1+0x4e8] ;  /* 0x0004e800011d7983 */ /* 0x002ea20000300800 */
[----:B------:R1:W-:Y:S03]  /*3ff60*/  STL [R1+0xc04], R25 ;  /* 0x000c041901007387 */ /* 0x0003e60000100800 */
[----:B-1----:R-:W2:Y:S01]  /*3ff70*/  LDL.LU R25, [R1+0x4d8] ;  /* 0x0004d80001197983 */ /* 0x002ea20000300800 */
[----:B------:R1:W-:Y:S03]  /*3ff80*/  STL [R1+0xc08], R18 ;  /* 0x000c081201007387 */ /* 0x0003e60000100800 */
[----:B-1----:R-:W2:Y:S01]  /*3ff90*/  LDL.LU R18, [R1+0x50c] ;  /* 0x00050c0001127983 */ /* 0x002ea20000300800 */
[----:B---3--:R-:W-:-:S05]  /*3ffa0*/  IADD3 R12, P1, R3, R10, RZ ;  /* 0x0000000a030c7210 */ /* 0x008fca0007f3e0ff */
[----:B------:R-:W-:Y:S01]  /*3ffb0*/  IMAD.X R13, R19, 0x1, R28, P1 ;  /* 0x00000001130d7824 */ /* 0x000fe200008e061c */
[----:B------:R-:W-:Y:S04]  /*3ffc0*/  STL [R1+0xc0c], R10 ;  /* 0x000c0c0a01007387 */ /* 0x000fe80000100800 */
[----:B------:R1:W-:Y:S01]  /*3ffd0*/  LDGSTS.E [R2+0x21800], [R12.64], P0 ;  /* 0x218000000c027fae */ /* 0x0003e2000812184c */
[----:B----4-:R-:W-:-:S03]  /*3ffe0*/  IADD3 R6, P2, R3, R20, RZ ;  /* 0x0000001403067210 */ /* 0x010fc60007f5e0ff */
[----:B------:R3:W-:Y:S02]  /*3fff0*/  STL [R1+0xc10], R20 ;  /* 0x000c101401007387 */ /* 0x0007e40000100800 */
[----:B------:R-:W-:-:S05]  /*40000*/  IMAD.X R7, R17, 0x1, R28, P2 ;  /* 0x0000000111077824 */ /* 0x000fca00010e061c */
[----:B------:R4:W-:Y:S04]  /*40010*/  LDGSTS.E [R2+0x22800], [R6.64], P0 ;  /* 0x2280000006027fae */ /* 0x0009e8000812184c */
[----:B---3--:R-:W3:Y:S01]  /*40020*/  LDL.LU R20, [R1+0x4fc] ;  /* 0x0004fc0001147983 */ /* 0x008ee20000300800 */
[----:B------:R-:W-:Y:S02]  /*40030*/  STL [R1+0xc14], R19 ;  /* 0x000c141301007387 */ /* 0x000fe40000100800 */
[----:B------:R4:W-:Y:S01]  /*40040*/  STL [R1+0xc18], R17 ;  /* 0x000c181101007387 */ /* 0x0009e20000100800 */
[----:B-1----:R-:W-:Y:S01]  /*40050*/  IADD3 R12, P1, R3, R21, RZ ;  /* 0x00000015030c7210 */ /* 0x002fe20007f3e0ff */
[----:B----4-:R-:W4:Y:S01]  /*40060*/  LDL.LU R17, [R1+0x4ec] ;  /* 0x0004ec0001117983 */ /* 0x010f220000300800 */
[----:B------:R-:W-:Y:S03]  /*40070*/  STL [R1+0xc1c], R21 ;  /* 0x000c1c1501007387 */ /* 0x000fe60000100800 */
[----:B------:R-:W-:-:S05]  /*40080*/  IMAD.X R13, R9, 0x1, R28, P1 ;  /* 0x00000001090d7824 */ /* 0x000fca00008e061c */
[----:B------:R1:W-:Y:S04]  /*40090*/  LDGSTS.E [R2+0x23800], [R12.64], P0 ;  /* 0x238000000c027fae */ /* 0x0003e8000812184c */
[----:B--2---:R2:W-:Y:S01]  /*400a0*/  STL [R1+0xc20], R26 ;  /* 0x000c201a01007387 */ /* 0x0045e20000100800 */
[----:B------:R-:W-:-:S03]  /*400b0*/  IADD3 R6, P2, R3, R26, RZ ;  /* 0x0000001a03067210 */ /* 0x000fc60007f5e0ff */
[----:B--2---:R-:W3:Y:S01]  /*400c0*/  LDL.LU R26, [R1+0x4dc] ;  /* 0x0004dc00011a7983 */ /* 0x004ee20000300800 */
[----:B------:R1:W-:Y:S02]  /*400d0*/  STL [R1+0xc24], R9 ;  /* 0x000c240901007387 */ /* 0x0003e40000100800 */
[----:B------:R-:W-:Y:S01]  /*400e0*/  STL [R1+0xc28], R11 ;  /* 0x000c280b01007387 */ /* 0x000fe20000100800 */
[----:B-1----:R-:W-:Y:S02]  /*400f0*/  IADD3 R12, P1, R3, R0, RZ ;  /* 0x00000000030c7210 */ /* 0x002fe40007f3e0ff */
[----:B------:R-:W3:Y:S01]  /*40100*/  LDL R0, [R1+0x4ac] ;  /* 0x0004ac0001007983 */ /* 0x000ee20000100800 */
[----:B------:R-:W3:Y:S02]  /*40110*/  LDL.LU R24, [R1+0x468] ;  /* 0x0004680001187983 */ /* 0x000ee40000300800 */
[----:B------:R-:W3:Y:S02]  /*40120*/  LDL.LU R27, [R1+0x478] ;  /* 0x00047800011b7983 */ /* 0x000ee40000300800 */
[----:B------:R-:W3:Y:S01]  /*40130*/  LDL.LU R23, [R1+0x4bc] ;  /* 0x0004bc0001177983 */ /* 0x000ee20000300800 */
[----:B------:R-:W3:Y:S01]  /*40140*/  LDL.LU R16, [R1+0x488] ;  /* 0x0004880001107983 */ /* 0x000ee20000300800 */
[----:B------:R-:W3:Y:S02]  /*40150*/  LDL.LU R15, [R1+0x4cc] ;  /* 0x0004cc00010f7983 */ /* 0x000ee40000300800 */
[----:B------:R-:W3:Y:S02]  /*40160*/  LDL.LU R9, [R1+0x498] ;  /* 0x0004980001097983 */ /* 0x000ee40000300800 */
[----:B------:R-:W3:Y:S01]  /*40170*/  LDL.LU R21, [R1+0x4a8] ;  /* 0x0004a80001157983 */ /* 0x000ee20000300800 */
[----:B------:R-:W3:Y:S01]  /*40180*/  LDL.LU R19, [R1+0x4b8] ;  /* 0x0004b80001137983 */ /* 0x000ee20000300800 */
[----:B------:R-:W3:Y:S02]  /*40190*/  LDL.LU R10, [R1+0x4c8] ;  /* 0x0004c800010a7983 */ /* 0x000ee40000300800 */
[----:B------:R-:W-:-:S05]  /*401a0*/  IMAD.X R7, R11, 0x1, R28, P2 ;  /* 0x000000010b077824 */ /* 0x000fca00010e061c */
        /* <DEDUP_REMOVED lines=13> */
[----:B-1----:R-:W2:Y:S01]  /*40280*/  LDL.LU R20, [R1+0x49c] ;  /* 0x00049c0001147983 */ /* 0x002ea20000300800 */
[----:B----4-:R-:W-:Y:S01]  /*40290*/  IADD3 R6, P2, R3, R17, RZ ;  /* 0x0000001103067210 */ /* 0x010fe20007f5e0ff */
[----:B------:R-:W-:Y:S02]  /*402a0*/  STL [R1+0xc3c], R17 ;  /* 0x000c3c1101007387 */ /* 0x000fe40000100800 */
[----:B------:R-:W-:Y:S01]  /*402b0*/  STL [R1+0xc40], R22 ;  /* 0x000c401601007387 */ /* 0x000fe20000100800 */
[----:B------:R1:W-:Y:S01]  /*402c0*/  STL [R1+0xc44], R29 ;  /* 0x000c441d01007387 */ /* 0x0003e20000100800 */
[----:B------:R-:W-:-:S05]  /*402d0*/  IMAD.X R7, R29, 0x1, R28, P2 ;  /* 0x000000011d077824 */ /* 0x000fca00010e061c */
[----:B------:R4:W-:Y:S04]  /*402e0*/  LDGSTS.E [R2+0x28800], [R6.64], P0 ;  /* 0x2880000006027fae */ /* 0x0009e8000812184c */
[----:B-1----:R-:W2:Y:S04]  /*402f0*/  LDL.LU R29, [R1+0x48c] ;  /* 0x00048c00011d7983 */ /* 0x002ea80000300800 */
[----:B---3--:R-:W-:Y:S01]  /*40300*/  STL [R1+0xc48], R26 ;  /* 0x000c481a01007387 */ /* 0x008fe20000100800 */
[C---:B------:R-:W-:Y:S02]  /*40310*/  IADD3 R12, P1, R3.reuse, R26, RZ ;  /* 0x0000001a030c7210 */ /* 0x040fe40007f3e0ff */
[----:B----4-:R-:W-:Y:S01]  /*40320*/  IADD3 R6, P2, R3, R15, RZ ;  /* 0x0000000f03067210 */ /* 0x010fe20007f5e0ff */
[----:B------:R1:W-:Y:S02]  /*40330*/  STL [R1+0xc4c], R15 ;  /* 0x000c4c0f01007387 */ /* 0x0003e40000100800 */
[----:B------:R-:W-:-:S02]  /*40340*/  IMAD.X R13, R25, 0x1, R28, P1 ;  /* 0x00000001190d7824 */ /* 0x000fc400008e061c */
[----:B------:R-:W-:-:S03]  /*40350*/  IMAD.X R7, R10, 0x1, R28, P2 ;  /* 0x000000010a077824 */ /* 0x000fc600010e061c */
[----:B------:R3:W-:Y:S02]  /*40360*/  LDGSTS.E [R2+0x29800], [R12.64], P0 ;  /* 0x298000000c027fae */ /* 0x0007e4000812184c */
[----:B------:R4:W-:Y:S02]  /*40370*/  LDGSTS.E [R2+0x2a800], [R6.64], P0 ;  /* 0x2a80000006027fae */ /* 0x0009e4000812184c */
[----:B-1----:R-:W2:Y:S01]  /*40380*/  LDL.LU R15, [R1+0x47c] ;  /* 0x00047c00010f7983 */ /* 0x002ea20000300800 */
[----:B------:R-:W-:Y:S02]  /*40390*/  STL [R1+0xc50], R25 ;  /* 0x000c501901007387 */ /* 0x000fe40000100800 */
[----:B------:R1:W-:Y:S02]  /*403a0*/  STL [R1+0xc54], R10 ;  /* 0x000c540a01007387 */ /* 0x0003e40000100800 */
[----:B-1----:R-:W2:Y:S01]  /*403b0*/  LDL.LU R10, [R1+0x46c] ;  /* 0x00046c00010a7983 */ /* 0x002ea20000300800 */
[----:B------:R1:W-:Y:S01]  /*403c0*/  STL [R1+0xc58], R23 ;  /* 0x000c581701007387 */ /* 0x0003e20000100800 */
[----:B----4-:R-:W-:-:S02]  /*403d0*/  IADD3 R6, P2, R3, R0, RZ ;  /* 0x0000000003067210 */ /* 0x010fc40007f5e0ff */
[----:B---3--:R-:W-:Y:S01]  /*403e0*/  IADD3 R12, P1, R3, R23, RZ ;  /* 0x00000017030c7210 */ /* 0x008fe20007f3e0ff */
[----:B------:R-:W4:Y:S04]  /*403f0*/  LDL R0, [R1+0x44c] ;  /* 0x00044c0001007983 */ /* 0x000f280000100800 */
[----:B-1----:R-:W4:Y:S01]  /*40400*/  LDL.LU R23, [R1+0x45c] ;  /* 0x00045c0001177983 */ /* 0x002f220000300800 */
[--C-:B------:R-:W-:Y:S02]  /*40410*/  IMAD.X R13, R19, 0x1, R28.reuse, P1 ;  /* 0x00000001130d7824 */ /* 0x100fe400008e061c */
[----:B------:R-:W-:Y:S02]  /*40420*/  IMAD.X R7, R21, 0x1, R28, P2 ;  /* 0x0000000115077824 */ /* 0x000fe400010e061c */
[----:B------:R-:W4:Y:S01]  /*40430*/  LDL.LU R18, [R1+0x428] ;  /* 0x0004280001127983 */ /* 0x000f220000300800 */
[----:B------:R-:W4:Y:S01]  /*40440*/  LDL.LU R25, [R1+0x438] ;  /* 0x0004380001197983 */ /* 0x000f220000300800 */
[----:B------:R-:W4:Y:S02]  /*40450*/  LDL.LU R26, [R1+0x448] ;  /* 0x00044800011a7983 */ /* 0x000f240000300800 */
[----:B------:R-:W4:Y:S01]  /*40460*/  LDL.LU R22, [R1+0x458] ;  /* 0x0004580001167983 */ /* 0x000f220000300800 */
[----:B------:R2:W-:Y:S01]  /*40470*/  LDGSTS.E [R2+0x2b800], [R12.64], P0 ;  /* 0x2b8000000c027fae */ /* 0x0005e2000812184c */
[----:B------:R1:W-:Y:S02]  /*40480*/  STL [R1+0xc5c], R19 ;  /* 0x000c5c1301007387 */ /* 0x0003e40000100800 */
[----:B------:R2:W-:Y:S01]  /*40490*/  LDGSTS.E [R2+0x2c800], [R6.64], P0 ;  /* 0x2c80000006027fae */ /* 0x0005e2000812184c */
[----:B-1----:R-:W4:Y:S01]  /*404a0*/  LDL.LU R19, [R1+0x418] ;  /* 0x0004180001137983 */ /* 0x002f220000300800 */
[----:B------:R1:W-:Y:S03]  /*404b0*/  STL [R1+0xc60], R21 ;  /* 0x000c601501007387 */ /* 0x0003e60000100800 */
[----:B-1----:R-:W4:Y:S01]  /*404c0*/  LDL.LU R21, [R1+0x408] ;  /* 0x0004080001157983 */ /* 0x002f220000300800 */
[----:B--2---:R-:W-:-:S03]  /*404d0*/  IADD3 R12, P1, R3, R20, RZ ;  /* 0x00000014030c7210 */ /* 0x004fc60007f3e0ff */
[----:B------:R1:W-:Y:S02]  /*404e0*/  STL [R1+0xc64], R20 ;  /* 0x000c641401007387 */ /* 0x0003e40000100800 */
[----:B------:R-:W-:-:S05]  /*404f0*/  IMAD.X R13, R9, 0x1, R28, P1 ;  /* 0x00000001090d7824 */ /* 0x000fca00008e061c */
[----:B------:R2:W-:Y:S04]  /*40500*/  LDGSTS.E [R2+0x2d800], [R12.64], P0 ;  /* 0x2d8000000c027fae */ /* 0x0005e8000812184c */
[----:B-1----:R-:W3:Y:S01]  /*40510*/  LDL.LU R20, [R1+0x43c] ;  /* 0x00043c0001147983 */ /* 0x002ee20000300800 */
[----:B------:R-:W-:Y:S01]  /*40520*/  IADD3 R6, P2, R3, R29, RZ ;  /* 0x0000001d03067210 */ /* 0x000fe20007f5e0ff */
[----:B------:R-:W-:Y:S02]  /*40530*/  STL [R1+0xc68], R29 ;  /* 0x000c681d01007387 */ /* 0x000fe40000100800 */
[----:B------:R-:W-:Y:S01]  /*40540*/  STL [R1+0xc6c], R9 ;  /* 0x000c6c0901007387 */ /* 0x000fe20000100800 */
[----:B------:R1:W-:Y:S01]  /*40550*/  STL [R1+0xc70], R16 ;  /* 0x000c701001007387 */ /* 0x0003e20000100800 */
[----:B------:R-:W-:-:S05]  /*40560*/  IMAD.X R7, R16, 0x1, R28, P2 ;  /* 0x0000000110077824 */ /* 0x000fca00010e061c */
[----:B------:R2:W-:Y:S04]  /*40570*/  LDGSTS.E [R2+0x2e800], [R6.64], P0 ;  /* 0x2e80000006027fae */ /* 0x0005e8000812184c */
[----:B-1----:R-:W3:Y:S01]  /*40580*/  LDL.LU R16, [R1+0x42c] ;  /* 0x00042c0001107983 */ /* 0x002ee20000300800 */
[----:B--2---:R-:W-:-:S03]  /*40590*/  IADD3 R12, P1, R3, R15, RZ ;  /* 0x0000000f030c7210 */ /* 0x004fc60007f3e0ff */
[----:B------:R-:W-:Y:S02]  /*405a0*/  STL [R1+0xc74], R15 ;  /* 0x000c740f01007387 */ /* 0x000fe40000100800 */
[----:B------:R-:W-:-:S05]  /*405b0*/  IMAD.X R13, R27, 0x1, R28, P1 ;  /* 0x000000011b0d7824 */ /* 0x000fca00008e061c */
[----:B------:R1:W-:Y:S01]  /*405c0*/  LDGSTS.E [R2+0x2f800], [R12.64], P0 ;  /* 0x2f8000000c027fae */ /* 0x0003e2000812184c */
[----:B------:R-:W-:-:S03]  /*405d0*/  IADD3 R6, P2, R3, R10, RZ ;  /* 0x0000000a03067210 */ /* 0x000fc60007f5e0ff */
[----:B------:R2:W-:Y:S02]  /*405e0*/  STL [R1+0xc78], R10 ;  /* 0x000c780a01007387 */ /* 0x0005e40000100800 */
[----:B------:R-:W-:-:S05]  /*405f0*/  IMAD.X R7, R24, 0x1, R28, P2 ;  /* 0x0000000118077824 */ /* 0x000fca00010e061c */
[----:B------:R1:W-:Y:S04]  /*40600*/  LDGSTS.E [R2+0x30800], [R6.64], P0 ;  /* 0x3080000006027fae */ /* 0x0003e8000812184c */
[----:B--2---:R-:W2:Y:S01]  /*40610*/  LDL.LU R10, [R1+0x41c] ;  /* 0x00041c00010a7983 */ /* 0x004ea20000300800 */
[----:B------:R1:W-:Y:S03]  /*40620*/  STL [R1+0xc7c], R27 ;  /* 0x000c7c1b01007387 */ /* 0x0003e60000100800 */
[----:B-1----:R-:W2:Y:S01]  /*40630*/  LDL.LU R27, [R1+0x40c] ;  /* 0x00040c00011b7983 */ /* 0x002ea20000300800 */
[----:B------:R-:W-:Y:S02]  /*40640*/  STL [R1+0xc80], R24 ;  /* 0x000c801801007387 */ /* 0x000fe40000100800 */
[----:B----4-:R1:W-:Y:S01]  /*40650*/  STL [R1+0xc84], R23 ;  /* 0x000c841701007387 */ /* 0x0103e20000100800 */
[----:B------:R-:W-:-:S02]  /*40660*/  IADD3 R6, P2, R3, R0, RZ ;  /* 0x0000000003067210 */ /* 0x000fc40007f5e0ff */
[----:B------:R-:W4:Y:S01]  /*40670*/  LDL R0, [R1+0x3ec] ;  /* 0x0003ec0001007983 */ /* 0x000f220000100800 */
[----:B------:R-:W4:Y:S02]  /*40680*/  LDL.LU R17, [R1+0x3b8] ;  /* 0x0003b80001117983 */ /* 0x000f240000300800 */
[----:B------:R-:W4:Y:S01]  /*40690*/  LDL.LU R8, [R1+0x3fc] ;  /* 0x0003fc0001087983 */ /* 0x000f220000300800 */
[C---:B------:R-:W-:Y:S01]  /*406a0*/  IADD3 R12, P1, R3.reuse, R23, RZ ;  /* 0x00000017030c7210 */ /* 0x040fe20007f3e0ff */
[--C-:B------:R-:W-:Y:S01]  /*406b0*/  IMAD.X R7, R26, 0x1, R28.reuse, P2 ;  /* 0x000000011a077824 */ /* 0x100fe200010e061c */
[----:B-1----:R-:W4:Y:S03]  /*406c0*/  LDL.LU R23, [R1+0x3c8] ;  /* 0x0003c80001177983 */ /* 0x002f260000300800 */
[----:B------:R-:W-:Y:S02]  /*406d0*/  IMAD.X R13, R22, 0x1, R28, P1 ;  /* 0x00000001160d7824 */ /* 0x000fe400008e061c */
[----:B------:R-:W4:Y:S02]  /*406e0*/  LDL.LU R11, [R1+0x3d8] ;  /* 0x0003d800010b7983 */ /* 0x000f240000300800 */
[----:B------:R-:W4:Y:S01]  /*406f0*/  LDL.LU R15, [R1+0x3e8] ;  /* 0x0003e800010f7983 */ /* 0x000f220000300800 */
[----:B------:R-:W4:Y:S01]  /*40700*/  LDL.LU R9, [R1+0x3f8] ;  /* 0x0003f80001097983 */ /* 0x000f220000300800 */
[----:B------:R1:W-:Y:S03]  /*40710*/  STL [R1+0xc88], R22 ;  /* 0x000c881601007387 */ /* 0x0003e60000100800 */
[----:B------:R3:W-:Y:S01]  /*40720*/  LDGSTS.E [R2+0x31800], [R12.64], P0 ;  /* 0x318000000c027fae */ /* 0x0007e2000812184c */
[----:B------:R3:W-:Y:S03]  /*40730*/  LDGSTS.E [R2+0x32800], [R6.64], P0 ;  /* 0x3280000006027fae */ /* 0x0007e6000812184c */
[----:B-1----:R-:W4:Y:S01]  /*40740*/  LDL.LU R22, [R1+0x3a8] ;  /* 0x0003a80001167983 */ /* 0x002f220000300800 */
[----:B------:R1:W-:Y:S03]  /*40750*/  STL [R1+0xc8c], R26 ;  /* 0x000c8c1a01007387 */ /* 0x0003e60000100800 */
[----:B-1----:R-:W4:Y:S01]  /*40760*/  LDL.LU R26, [R1+0x3dc] ;  /* 0x0003dc00011a7983 */ /* 0x002f220000300800 */
[----:B---3--:R-:W-:-:S03]  /*40770*/  IADD3 R12, P1, R3, R20, RZ ;  /* 0x00000014030c7210 */ /* 0x008fc60007f3e0ff */
[----:B------:R-:W-:Y:S02]  /*40780*/  STL [R1+0xc90], R20 ;  /* 0x000c901401007387 */ /* 0x000fe40000100800 */
[----:B------:R-:W-:-:S05]  /*40790*/  IMAD.X R13, R25, 0x1, R28, P1 ;  /* 0x00000001190d7824 */ /* 0x000fca00008e061c */
[----:B------:R2:W-:Y:S04]  /*407a0*/  LDGSTS.E [R2+0x33800], [R12.64], P0 ;  /* 0x338000000c027fae */ /* 0x0005e8000812184c */
[----:B------:R1:W-:Y:S01]  /*407b0*/  STL [R1+0xc94], R16 ;  /* 0x000c941001007387 */ /* 0x0003e20000100800 */
[----:B------:R-:W-:-:S05]  /*407c0*/  IADD3 R6, P2, R3, R16, RZ ;  /* 0x0000001003067210 */ /* 0x000fca0007f5e0ff */
[----:B------:R-:W-:Y:S01]  /*407d0*/  IMAD.X R7, R18, 0x1, R28, P2 ;  /* 0x0000000112077824 */ /* 0x000fe200010e061c */
[----:B-1----:R-:W3:Y:S01]  /*407e0*/  LDL.LU R16, [R1+0x3cc] ;  /* 0x0003cc0001107983 */ /* 0x002ee20000300800 */
[----:B------:R-:W-:Y:S02]  /*407f0*/  STL [R1+0xc98], R25 ;  /* 0x000c981901007387 */ /* 0x000fe40000100800 */
[----:B------:R1:W-:Y:S01]  /*40800*/  STL [R1+0xc9c], R18 ;  /* 0x000c9c1201007387 */ /* 0x0003e20000100800 */
[----:B------:R2:W-:Y:S04]  /*40810*/  LDGSTS.E [R2+0x34800], [R6.64], P0 ;  /* 0x3480000006027fae */ /* 0x0005e8000812184c */
[----:B-1----:R-:W3:Y:S01]  /*40820*/  LDL.LU R18, [R1+0x3bc] ;  /* 0x0003bc0001127983 */ /* 0x002ee20000300800 */
[----:B--2---:R-:W-:-:S03]  /*40830*/  IADD3 R12, P1, R3, R10, RZ ;  /* 0x0000000a030c7210 */ /* 0x004fc60007f3e0ff */
[----:B------:R-:W-:Y:S02]  /*40840*/  STL [R1+0xca0], R10 ;  /* 0x000ca00a01007387 */ /* 0x000fe40000100800 */
[----:B------:R-:W-:-:S05]  /*40850*/  IMAD.X R13, R19, 0x1, R28, P1 ;  /* 0x00000001130d7824 */ /* 0x000fca00008e061c */
[----:B------:R1:W-:Y:S01]  /*40860*/  LDGSTS.E [R2+0x35800], [R12.64], P0 ;  /* 0x358000000c027fae */ /* 0x0003e2000812184c */
[----:B------:R-:W-:-:S03]  /*40870*/  IADD3 R6, P2, R3, R27, RZ ;  /* 0x0000001b03067210 */ /* 0x000fc60007f5e0ff */
[----:B------:R2:W-:Y:S04]  /*40880*/  STL [R1+0xca4], R27 ;  /* 0x000ca41b01007387 */ /* 0x0005e80000100800 */
[----:B--2---:R-:W2:Y:S01]  /*40890*/  LDL.LU R27, [R1+0x3ac] ;  /* 0x0003ac00011b7983 */ /* 0x004ea20000300800 */
[----:B------:R-:W-:Y:S02]  /*408a0*/  STL [R1+0xca8], R19 ;  /* 0x000ca81301007387 */ /* 0x000fe40000100800 */
[----:B------:R-:W-:Y:S02]  /*408b0*/  STL [R1+0xcac], R21 ;  /* 0x000cac1501007387 */ /* 0x000fe40000100800 */
[----:B----4-:R4:W-:Y:S01]  /*408c0*/  STL [R1+0xcb0], R8 ;  /* 0x000cb00801007387 */ /* 0x0109e20000100800 */
[----:B------:R-:W2:Y:S01]  /*408d0*/  LDL.LU R29, [R1+0x398] ;  /* 0x00039800011d7983 */ /* 0x000ea20000300800 */
[----:B-1----:R-:W-:Y:S01]  /*408e0*/  IADD3 R12, P1, R3, R8, RZ ;  /* 0x00000008030c7210 */ /* 0x002fe20007f3e0ff */
[----:B------:R-:W2:Y:S02]  /*408f0*/  LDL.LU R20, [R1+0x388] ;  /* 0x0003880001147983 */ /* 0x000ea40000300800 */
[----:B------:R-:W-:-:S05]  /*40900*/  IMAD.X R7, R21, 0x1, R28, P2 ;  /* 0x0000000115077824 */ /* 0x000fca00010e061c */
[----:B------:R1:W-:Y:S04]  /*40910*/  LDGSTS.E [R2+0x36800], [R6.64], P0 ;  /* 0x3680000006027fae */ /* 0x0003e8000812184c */
[----:B----4-:R-:W4:Y:S01]  /*40920*/  LDL.LU R8, [R1+0x37c] ;  /* 0x00037c0001087983 */ /* 0x010f220000300800 */
[----:B------:R-:W4:Y:S02]  /*40930*/  LDL.LU R21, [R1+0x38c] ;  /* 0x00038c0001157983 */ /* 0x000f240000300800 */
[----:B------:R-:W4:Y:S02]  /*40940*/  LDL.LU R14, [R1+0x39c] ;  /* 0x00039c00010e7983 */ /* 0x000f240000300800 */
[----:B------:R-:W4:Y:S01]  /*40950*/  LDL.LU R19, [R1+0x3a4] ;  /* 0x0003a40001137983 */ /* 0x000f220000300800 */
[----:B------:R-:W4:Y:S01]  /*40960*/  LDL.LU R10, [R1+0x378] ;  /* 0x00037800010a7983 */ /* 0x000f220000300800 */
[----:B------:R-:W-:-:S02]  /*40970*/  IMAD.X R13, R9, 0x1, R28, P1 ;  /* 0x00000001090d7824 */ /* 0x000fc400008e061c */
[----:B------:R-:W4:Y:S03]  /*40980*/  LDL.LU R24, [R1+0x380] ;  /* 0x0003800001187983 */ /* 0x000f260000300800 */
[----:B------:R1:W-:Y:S02]  /*40990*/  LDGSTS.E [R2+0x37800], [R12.64], P0 ;  /* 0x378000000c027fae */ /* 0x0003e4000812184c */
[----:B-1----:R-:W-:-:S05]  /*409a0*/  IADD3 R6, P2, R3, R0, RZ ;  /* 0x0000000003067210 */ /* 0x002fca0007f5e0ff */
[----:B------:R-:W-:-:S05]  /*409b0*/  IMAD.X R7, R15, 0x1, R28, P2 ;  /* 0x000000010f077824 */ /* 0x000fca00010e061c */
[----:B------:R3:W-:Y:S01]  /*409c0*/  LDGSTS.E [R2+0x38800], [R6.64], P0 ;  /* 0x3880000006027fae */ /* 0x0007e2000812184c */
[----:B------:R-:W-:-:S05]  /*409d0*/  IADD3 R12, P1, R3, R26, RZ ;  /* 0x0000001a030c7210 */ /* 0x000fca0007f3e0ff */
[----:B------:R-:W-:-:S05]  /*409e0*/  IMAD.X R13, R11, 0x1, R28, P1 ;  /* 0x000000010b0d7824 */ /* 0x000fca00008e061c */
[----:B------:R1:W-:Y:S01]  /*409f0*/  LDGSTS.E [R2+0x39800], [R12.64], P0 ;  /* 0x398000000c027fae */ /* 0x0003e2000812184c */
[----:B------:R-:W-:Y:S01]  /*40a00*/  IMAD.U32 R0, RZ, RZ, UR5 ;  /* 0x00000005ff007e24 */ /* 0x000fe2000f8e00ff */
[----:B---3--:R-:W-:-:S05]  /*40a10*/  IADD3 R6, P2, R3, R16, RZ ;  /* 0x0000001003067210 */ /* 0x008fca0007f5e0ff */
[----:B------:R-:W-:-:S05]  /*40a20*/  IMAD.X R7, R23, 0x1, R28, P2 ;  /* 0x0000000117077824 */ /* 0x000fca00010e061c */
[----:B------:R2:W-:Y:S01]  /*40a30*/  LDGSTS.E [R2+0x3a800], [R6.64], P0 ;  /* 0x3a80000006027fae */ /* 0x0005e2000812184c */
[----:B-1----:R-:W-:-:S05]  /*40a40*/  IADD3 R12, P1, R3, R18, RZ ;  /* 0x00000012030c7210 */ /* 0x002fca0007f3e0ff */
[----:B------:R-:W-:-:S05]  /*40a50*/  IMAD.X R13, R17, 0x1, R28, P1 ;  /* 0x00000001110d7824 */ /* 0x000fca00008e061c */
[----:B------:R4:W-:Y:S01]  /*40a60*/  LDGSTS.E [R2+0x3b800], [R12.64], P0 ;  /* 0x3b8000000c027fae */ /* 0x0009e2000812184c */
[----:B--2---:R-:W-:-:S05]  /*40a70*/  IADD3 R6, P2, R3, R27, RZ ;  /* 0x0000001b03067210 */ /* 0x004fca0007f5e0ff */
[----:B------:R-:W-:-:S05]  /*40a80*/  IMAD.X R7, R22, 0x1, R28, P2 ;  /* 0x0000000116077824 */ /* 0x000fca00010e061c */
[----:B------:R1:W-:Y:S01]  /*40a90*/  LDGSTS.E [R2+0x3c800], [R6.64], P0 ;  /* 0x3c80000006027fae */ /* 0x0003e2000812184c */
[C---:B----4-:R-:W-:Y:S02]  /*40aa0*/  IADD3 R12, P1, R3.reuse, R14, RZ ;  /* 0x0000000e030c7210 */ /* 0x050fe40007f3e0ff */
[----:B-1----:R-:W-:-:S03]  /*40ab0*/  IADD3 R6, P2, R3, R21, RZ ;  /* 0x0000001503067210 */ /* 0x002fc60007f5e0ff */
[--C-:B------:R-:W-:Y:S02]  /*40ac0*/  IMAD.X R13, R29, 0x1, R28.reuse, P1 ;  /* 0x000000011d0d7824 */ /* 0x100fe400008e061c */
[----:B------:R-:W-:-:S03]  /*40ad0*/  IMAD.X R7, R20, 0x1, R28, P2 ;  /* 0x0000000114077824 */ /* 0x000fc600010e061c */
[----:B------:R1:W-:Y:S04]  /*40ae0*/  LDGSTS.E [R2+0x3d800], [R12.64], P0 ;  /* 0x3d8000000c027fae */ /* 0x0003e8000812184c */
[----:B------:R2:W-:Y:S01]  /*40af0*/  LDGSTS.E [R2+0x3e800], [R6.64], P0 ;  /* 0x3e80000006027fae */ /* 0x0005e2000812184c */
[----:B-1----:R-:W-:Y:S02]  /*40b00*/  IADD3 R12, P1, R3, R8, RZ ;  /* 0x00000008030c7210 */ /* 0x002fe40007f3e0ff */
[----:B--2---:R-:W-:Y:S01]  /*40b10*/  LEA R6, P2, R0, R4, 0x2 ;  /* 0x0000000400067211 */ /* 0x004fe200078410ff */
[----:B------:R-:W-:Y:S01]  /*40b20*/  IMAD.MOV.U32 R0, RZ, RZ, R29 ;  /* 0x000000ffff007224 */ /* 0x000fe200078e001d */
[----:B------:R-:W2:Y:S01]  /*40b30*/  LDL.LU R7, [R1+0x394] ;  /* 0x0003940001077983 */ /* 0x000ea20000300800 */
[----:B------:R-:W3:Y:S01]  /*40b40*/  LDL.LU R25, [R1+0x390] ;  /* 0x0003900001197983 */ /* 0x000ee20000300800 */
[----:B------:R-:W-:Y:S01]  /*40b50*/  IADD3.X R29, R5, UR9, RZ, P2, !PT ;  /* 0x00000009051d7c10 */ /* 0x000fe200097fe4ff */
[----:B------:R1:W-:Y:S02]  /*40b60*/  STL [R1+0x77c], R6 ;  /* 0x00077c0601007387 */ /* 0x0003e40000100800 */
[----:B------:R-:W-:-:S02]  /*40b70*/  IMAD.X R13, R10, 0x1, R28, P1 ;  /* 0x000000010a0d7824 */ /* 0x000fc400008e061c */
[----:B------:R-:W-:-:S03]  /*40b80*/  IMAD.MOV.U32 R4, RZ, RZ, R20 ;  /* 0x000000ffff047224 */ /* 0x000fc600078e0014 */
[----:B------:R4:W-:Y:S04]  /*40b90*/  LDGSTS.E [R2+0x3f800], [R12.64], P0 ;  /* 0x3f8000000c027fae */ /* 0x0009e8000812184c */
[----:B-1----:R-:W2:Y:S01]  /*40ba0*/  LDL.LU R6, [R1+0x3d4] ;  /* 0x0003d40001067983 */ /* 0x002ea20000300800 */
[----:B------:R-:W2:Y:S02]  /*40bb0*/  LDL.LU R5, [R1+0x3c4] ;  /* 0x0003c40001057983 */ /* 0x000ea40000300800 */
[----:B------:R1:W-:Y:S02]  /*40bc0*/  STL [R1+0x778], R29 ;  /* 0x0007781d01007387 */ /* 0x0003e40000100800 */
[----:B------:R-:W2:Y:S01]  /*40bd0*/  LDL.LU R20, [R1+0x3a0] ;  /* 0x0003a00001147983 */ /* 0x000ea20000300800 */
[----:B------:R-:W-:-:S02]  /*40be0*/  IADD3 R8, P4, R8, UR11, RZ ;  /* 0x0000000b08087c10 */ /* 0x000fc4000ff9e0ff */
[----:B------:R-:W-:Y:S02]  /*40bf0*/  IADD3 R21, P2, R21, UR11, RZ ;  /* 0x0000000b15157c10 */ /* 0x000fe4000ff5e0ff */
[----:B------:R-:W-:Y:S02]  /*40c00*/  IADD3 R14, P0, R14, UR11, RZ ;  /* 0x0000000b0e0e7c10 */ /* 0x000fe4000ff1e0ff */
[----:B------:R-:W-:Y:S02]  /*40c10*/  IADD3 R19, P6, R19, UR11, RZ ;  /* 0x0000000b13137c10 */ /* 0x000fe4000ffde0ff */
[----:B------:R-:W-:Y:S01]  /*40c20*/  IADD3 R27, P5, R27, UR11, RZ ;  /* 0x0000000b1b1b7c10 */ /* 0x000fe2000ffbe0ff */
[----:B------:R-:W-:Y:S02]  /*40c30*/  UIADD3 UR4, UR4, 0x1, URZ ;  /* 0x0000000104047890 */ /* 0x000fe4000fffe03f */
[----:B------:R-:W-:Y:S01]  /*40c40*/  UIADD3 UR7, UR7, -0x80, URZ ;  /* 0xffffff8007077890 */ /* 0x000fe2000fffe03f */
[----:B------:R-:W0:Y:S04]  /*40c50*/  LDGDEPBAR ;  /* 0x00000000000079af */ /* 0x000e280000000000 */
[----:B-1----:R-:W2:Y:S01]  /*40c60*/  LDL.LU R29, [R1+0x3b0] ;  /* 0x0003b000011d7983 */ /* 0x002ea20000300800 */
[----:B----4-:R-:W4:Y:S02]  /*40c70*/  LDL.LU R13, [R1+0x384] ;  /* 0x00038400010d7983 */ /* 0x010f240000300800 */
[----:B------:R-:W2:Y:S02]  /*40c80*/  LDL.LU R12, [R1+0x3b4] ;  /* 0x0003b400010c7983 */ /* 0x000ea40000300800 */
[----:B------:R-:W2:Y:S01]  /*40c90*/  LDL.LU R2, [R1+0x3e4] ;  /* 0x0003e40001027983 */ /* 0x000ea20000300800 */
[----:B------:R1:W-:Y:S04]  /*40ca0*/  STL [R1+0x37c], R8 ;  /* 0x00037c0801007387 */ /* 0x0003e80000100800 */
[----:B-1----:R-:W2:Y:S01]  /*40cb0*/  LDL.LU R8, [R1+0xcb0] ;  /* 0x000cb00001087983 */ /* 0x002ea20000300800 */
[----:B------:R-:W-:-:S02]  /*40cc0*/  IADD3.X R10, R10, UR10, RZ, P4, !PT ;  /* 0x0000000a0a0a7c10 */ /* 0x000fc4000a7fe4ff */
[----:B------:R-:W-:Y:S02]  /*40cd0*/  IADD3.X R4, R4, UR10, RZ, P2, !PT ;  /* 0x0000000a04047c10 */ /* 0x000fe400097fe4ff */
[----:B----4-:R-:W-:-:S05]  /*40ce0*/  IADD3 R13, P3, R13, UR11, RZ ;  /* 0x0000000b0d0d7c10 */ /* 0x010fca000ff7e0ff */
[----:B------:R1:W-:Y:S04]  /*40cf0*/  STL [R1+0x384], R13 ;  /* 0x0003840d01007387 */ /* 0x0003e80000100800 */
[----:B-1----:R-:W4:Y:S01]  /*40d00*/  LDL.LU R13, [R1+0x3ec] ;  /* 0x0003ec00010d7983 */ /* 0x002f220000300800 */
[----:B--2---:R-:W-:Y:S01]  /*40d10*/  IADD3 R7, P1, R7, UR11, RZ ;  /* 0x0000000b07077c10 */ /* 0x004fe2000ff3e0ff */
[----:B------:R1:W-:Y:S01]  /*40d20*/  STL [R1+0x38c], R21 ;  /* 0x00038c1501007387 */ /* 0x0003e20000100800 */
[----:B------:R-:W-:Y:S02]  /*40d30*/  IADD3.X R24, R24, UR10, RZ, P3, !PT ;  /* 0x0000000a18187c10 */ /* 0x000fe40009ffe4ff */
[----:B------:R-:W-:Y:S01]  /*40d40*/  IADD3 R12, P4, R12, UR11, RZ ;  /* 0x0000000b0c0c7c10 */ /* 0x000fe2000ff9e0ff */
[----:B-1----:R-:W2:Y:S01]  /*40d50*/  LDL.LU R21, [R1+0xcac] ;  /* 0x000cac0001157983 */ /* 0x002ea20000300800 */
[----:B------:R1:W-:Y:S01]  /*40d60*/  STL [R1+0x394], R7 ;  /* 0x0003940701007387 */ /* 0x0003e20000100800 */
[----:B------:R-:W-:-:S02]  /*40d70*/  IADD3 R18, P3, R18, UR11, RZ ;  /* 0x0000000b12127c10 */ /* 0x000fc4000ff7e0ff */
[----:B-1----:R-:W2:Y:S01]  /*40d80*/  LDL.LU R7, [R1+0x3f4] ;  /* 0x0003f40001077983 */ /* 0x002ea20000300800 */
[----:B------:R1:W-:Y:S03]  /*40d90*/  STL [R1+0x39c], R14 ;  /* 0x00039c0e01007387 */ /* 0x0003e60000100800 */
[----:B-1----:R-:W2:Y:S01]  /*40da0*/  LDL.LU R14, [R1+0x3c0] ;  /* 0x0003c000010e7983 */ /* 0x002ea20000300800 */
[----:B------:R1:W-:Y:S01]  /*40db0*/  STL [R1+0x3a4], R19 ;  /* 0x0003a41301007387 */ /* 0x0003e20000100800 */
[----:B------:R-:W-:Y:S02]  /*40dc0*/  IADD3 R5, P2, R5, UR11, RZ ;  /* 0x0000000b05057c10 */ /* 0x000fe4000ff5e0ff */
[----:B-1----:R-:W2:Y:S01]  /*40dd0*/  LDL.LU R19, [R1+0xca8] ;  /* 0x000ca80001137983 */ /* 0x002ea20000300800 */
[----:B------:R1:W-:Y:S03]  /*40de0*/  STL [R1+0x3ac], R27 ;  /* 0x0003ac1b01007387 */ /* 0x0003e60000100800 */
[----:B-1----:R-:W2:Y:S01]  /*40df0*/  LDL.LU R27, [R1+0xca4] ;  /* 0x000ca400011b7983 */ /* 0x002ea20000300800 */
[----:B------:R1:W-:Y:S03]  /*40e00*/  STL [R1+0x378], R10 ;  /* 0x0003780a01007387 */ /* 0x0003e60000100800 */
[----:B-1----:R-:W2:Y:S01]  /*40e10*/  LDL.LU R10, [R1+0xca0] ;  /* 0x000ca000010a7983 */ /* 0x002ea20000300800 */
[----:B------:R1:W-:Y:S01]  /*40e20*/  STL [R1+0x380], R24 ;  /* 0x0003801801007387 */ /* 0x0003e20000100800 */
[----:B---3--:R-:W-:-:S02]  /*40e30*/  IADD3.X R25, R25, UR10, RZ, P1, !PT ;  /* 0x0000000a19197c10 */ /* 0x008fc40008ffe4ff */
[----:B-1----:R-:W3:Y:S01]  /*40e40*/  LDL.LU R24, [R1+0x404] ;  /* 0x0004040001187983 */ /* 0x002ee20000300800 */
[----:B------:R1:W-:Y:S01]  /*40e50*/  STL [R1+0x3b4], R12 ;  /* 0x0003b40c01007387 */ /* 0x0003e20000100800 */
[----:B------:R-:W-:Y:S02]  /*40e60*/  IADD3 R16, P1, R16, UR11, RZ ;  /* 0x0000000b10107c10 */ /* 0x000fe4000ff3e0ff */
[----:B-1----:R-:W3:Y:S01]  /*40e70*/  LDL.LU R12, [R1+0x3d0] ;  /* 0x0003d000010c7983 */ /* 0x002ee20000300800 */
[----:B------:R1:W-:Y:S01]  /*40e80*/  STL [R1+0x3bc], R18 ;  /* 0x0003bc1201007387 */ /* 0x0003e20000100800 */
[----:B------:R-:W-:Y:S02]  /*40e90*/  IADD3.X R0, R0, UR10, RZ, P0, !PT ;  /* 0x0000000a00007c10 */ /* 0x000fe400087fe4ff */
[----:B-1----:R-:W3:Y:S01]  /*40ea0*/  LDL.LU R18, [R1+0xc9c] ;  /* 0x000c9c0001127983 */ /* 0x002ee20000300800 */
[----:B------:R1:W-:Y:S01]  /*40eb0*/  STL [R1+0x388], R4 ;  /* 0x0003880401007387 */ /* 0x0003e20000100800 */
[----:B------:R-:W-:-:S02]  /*40ec0*/  IADD3 R6, P0, R6, UR11, RZ ;  /* 0x0000000b06067c10 */ /* 0x000fc4000ff1e0ff */
[----:B-1----:R-:W3:Y:S01]  /*40ed0*/  LDL.LU R4, [R1+0x414] ;  /* 0x0004140001047983 */ /* 0x002ee20000300800 */
[----:B------:R1:W-:Y:S01]  /*40ee0*/  STL [R1+0x3c4], R5 ;  /* 0x0003c40501007387 */ /* 0x0003e20000100800 */
[----:B------:R-:W-:Y:S02]  /*40ef0*/  IADD3.X R20, R20, UR10, RZ, P6, !PT ;  /* 0x0000000a14147c10 */ /* 0x000fe4000b7fe4ff */
[----:B-1----:R-:W3:Y:S01]  /*40f00*/  LDL.LU R5, [R1+0x3e0] ;  /* 0x0003e00001057983 */ /* 0x002ee20000300800 */
[----:B------:R1:W-:Y:S01]  /*40f10*/  STL [R1+0x390], R25 ;  /* 0x0003901901007387 */ /* 0x0003e20000100800 */
[----:B------:R-:W-:Y:S02]  /*40f20*/  IADD3 R26, P6, R26, UR11, RZ ;  /* 0x0000000b1a1a7c10 */ /* 0x000fe4000ffde0ff */
[----:B------:R-:W-:Y:S01]  /*40f30*/  IADD3.X R22, R22, UR10, RZ, P5, !PT ;  /* 0x0000000a16167c10 */ /* 0x000fe2000affe4ff */
[----:B-1----:R-:W3:Y:S01]  /*40f40*/  LDL.LU R25, [R1+0xc98] ;  /* 0x000c980001197983 */ /* 0x002ee20000300800 */
[----:B------:R1:W-:Y:S01]  /*40f50*/  STL [R1+0x3cc], R16 ;  /* 0x0003cc1001007387 */ /* 0x0003e20000100800 */
[----:B------:R-:W-:-:S02]  /*40f60*/  IADD3.X R29, R29, UR10, RZ, P4, !PT ;  /* 0x0000000a1d1d7c10 */ /* 0x000fc4000a7fe4ff */
[----:B-1----:R-:W3:Y:S01]  /*40f70*/  LDL.LU R16, [R1+0xc94] ;  /* 0x000c940001107983 */ /* 0x002ee20000300800 */
[----:B------:R1:W-:Y:S01]  /*40f80*/  STL [R1+0x398], R0 ;  /* 0x0003980001007387 */ /* 0x0003e20000100800 */
[----:B------:R-:W-:Y:S02]  /*40f90*/  IADD3 R2, P5, R2, UR11, RZ ;  /* 0x0000000b02027c10 */ /* 0x000fe4000ffbe0ff */
[----:B-1----:R-:W3:Y:S01]  /*40fa0*/  LDL.LU R0, [R1+0x424] ;  /* 0x0004240001007983 */ /* 0x002ee20000300800 */
[----:B------:R1:W-:Y:S03]  /*40fb0*/  STL [R1+0x3d4], R6 ;  /* 0x0003d40601007387 */ /* 0x0003e60000100800 */
[----:B-1----:R-:W3:Y:S01]  /*40fc0*/  LDL.LU R6, [R1+0x3f0] ;  /* 0x0003f00001067983 */ /* 0x002ee20000300800 */
[----:B------:R1:W-:Y:S01]  /*40fd0*/  STL [R1+0x3a0], R20 ;  /* 0x0003a01401007387 */ /* 0x0003e20000100800 */
[----:B------:R-:W-:-:S02]  /*40fe0*/  IADD3.X R17, R17, UR10, RZ, P3, !PT ;  /* 0x0000000a11117c10 */ /* 0x000fc40009ffe4ff */
[----:B-1----:R-:W3:Y:S01]  /*40ff0*/  LDL.LU R20, [R1+0xc90] ;  /* 0x000c900001147983 */ /* 0x002ee20000300800 */
[----:B------:R1:W-:Y:S03]  /*41000*/  STL [R1+0x3dc], R26 ;  /* 0x0003dc1a01007387 */ /* 0x0003e60000100800 */
[----:B-1----:R-:W3:Y:S01]  /*41010*/  LDL.LU R26, [R1+0xc8c] ;  /* 0x000c8c00011a7983 */ /* 0x002ee20000300800 */
[----:B------:R1:W-:Y:S03]  /*41020*/  STL [R1+0x3a8], R22 ;  /* 0x0003a81601007387 */ /* 0x0003e60000100800 */
[----:B-1----:R-:W3:Y:S01]  /*41030*/  LDL.LU R22, [R1+0xc88] ;  /* 0x000c880001167983 */ /* 0x002ee20000300800 */
[----:B------:R1:W-:Y:S03]  /*41040*/  STL [R1+0x3b0], R29 ;  /* 0x0003b01d01007387 */ /* 0x0003e60000100800 */
[----:B-1----:R-:W3:Y:S01]  /*41050*/  LDL.LU R29, [R1+0x434] ;  /* 0x00043400011d7983 */ /* 0x002ee20000300800 */
[----:B------:R1:W-:Y:S03]  /*41060*/  STL [R1+0x3e4], R2 ;  /* 0x0003e40201007387 */ /* 0x0003e60000100800 */
[----:B-1----:R-:W3:Y:S01]  /*41070*/  LDL.LU R2, [R1+0x400] ;  /* 0x0004000001027983 */ /* 0x002ee20000300800 */
[----:B----4-:R-:W-:-:S05]  /*41080*/  IADD3 R13, P4, R13, UR11, RZ ;  /* 0x0000000b0d0d7c10 */ /* 0x010fca000ff9e0ff */
[----:B------:R1:W-:Y:S04]  /*41090*/  STL [R1+0x3ec], R13 ;  /* 0x0003ec0d01007387 */ /* 0x0003e80000100800 */
[----:B-1----:R-:W4:Y:S01]  /*410a0*/  LDL.LU R13, [R1+0x444] ;  /* 0x00044400010d7983 */ /* 0x002f220000300800 */
[----:B------:R1:W-:Y:S03]  /*410b0*/  STL [R1+0x3b8], R17 ;  /* 0x0003b81101007387 */ /* 0x0003e60000100800 */
[----:B-1----:R-:W4:Y:S01]  /*410c0*/  LDL.LU R17, [R1+0x410] ;  /* 0x0004100001117983 */ /* 0x002f220000300800 */
[----:B--2---:R-:W-:Y:S02]  /*410d0*/  IADD3 R7, P3, R7, UR11, RZ ;  /* 0x0000000b07077c10 */ /* 0x004fe4000ff7e0ff */
[----:B------:R-:W-:-:S02]  /*410e0*/  IADD3.X R23, R23, UR10, RZ, P1, !PT ;  /* 0x0000000a17177c10 */ /* 0x000fc40008ffe4ff */
[----:B------:R-:W-:Y:S01]  /*410f0*/  IADD3.X R14, R14, UR10, RZ, P2, !PT ;  /* 0x0000000a0e0e7c10 */ /* 0x000fe200097fe4ff */
[----:B------:R-:W-:Y:S01]  /*41100*/  IADD3 R8, P2, R8, UR11, RZ ;  /* 0x0000000b08087c10 */ /* 0x000fe2000ff5e0ff */
[----:B------:R1:W-:Y:S01]  /*41110*/  STL [R1+0x3f4], R7 ;  /* 0x0003f40701007387 */ /* 0x0003e20000100800 */
[----:B------:R-:W-:-:S03]  /*41120*/  IADD3.X R11, R11, UR10, RZ, P6, !PT ;  /* 0x0000000a0b0b7c10 */ /* 0x000fc6000b7fe4ff */
[----:B-1----:R-:W2:Y:S01]  /*41130*/  LDL.LU R7, [R1+0x44c] ;  /* 0x00044c0001077983 */ /* 0x002ea20000300800 */
[----:B------:R1:W-:Y:S02]  /*41140*/  STL [R1+0x3fc], R8 ;  /* 0x0003fc0801007387 */ /* 0x0003e40000100800 */
[----:B------:R1:W-:Y:S02]  /*41150*/  STL [R1+0x3c0], R14 ;  /* 0x0003c00e01007387 */ /* 0x0003e40000100800 */
[----:B-1----:R-:W2:Y:S01]  /*41160*/  LDL.LU R8, [R1+0x454] ;  /* 0x0004540001087983 */ /* 0x002ea20000300800 */
[----:B------:R-:W2:Y:S02]  /*41170*/  LDL.LU R14, [R1+0x420] ;  /* 0x00042000010e7983 */ /* 0x000ea40000300800 */
[----:B------:R1:W-:Y:S02]  /*41180*/  STL [R1+0x3c8], R23 ;  /* 0x0003c81701007387 */ /* 0x0003e40000100800 */
[----:B-1----:R-:W2:Y:S01]  /*41190*/  LDL.LU R23, [R1+0xc84] ;  /* 0x000c840001177983 */ /* 0x002ea20000300800 */
[----:B---3--:R-:W-:-:S05]  /*411a0*/  IADD3 R24, P1, R24, UR11, RZ ;  /* 0x0000000b18187c10 */ /* 0x008fca000ff3e0ff */
[----:B------:R1:W-:Y:S01]  /*411b0*/  STL [R1+0x404], R24 ;  /* 0x0004041801007387 */ /* 0x0003e20000100800 */
[----:B------:R-:W-:Y:S01]  /*411c0*/  IADD3.X R12, R12, UR10, RZ, P0, !PT ;  /* 0x0000000a0c0c7c10 */ /* 0x000fe200087fe4ff */
[----:B------:R-:W-:Y:S02]  /*411d0*/  IADD3 R27, P0, R27, UR11, RZ ;  /* 0x0000000b1b1b7c10 */ /* 0x000fe4000ff1e0ff */
[----:B-1----:R-:W3:Y:S03]  /*411e0*/  LDL.LU R24, [R1+0xc80] ;  /* 0x000c800001187983 */ /* 0x002ee60000300800 */
[----:B------:R1:W-:Y:S01]  /*411f0*/  STL [R1+0x40c], R27 ;  /* 0x00040c1b01007387 */ /* 0x0003e20000100800 */
[----:B------:R-:W-:Y:S01]  /*41200*/  IADD3.X R15, R15, UR10, RZ, P4, !PT ;  /* 0x0000000a0f0f7c10 */ /* 0x000fe2000a7fe4ff */
[----:B-1----:R-:W3:Y:S01]  /*41210*/  LDL.LU R27, [R1+0xc7c] ;  /* 0x000c7c00011b7983 */ /* 0x002ee20000300800 */
[----:B------:R-:W-:Y:S02]  /*41220*/  STL [R1+0x3d0], R12 ;  /* 0x0003d00c01007387 */ /* 0x000fe40000100800 */
[----:B------:R1:W-:Y:S01]  /*41230*/  STL [R1+0x3d8], R11 ;  /* 0x0003d80b01007387 */ /* 0x0003e20000100800 */
[----:B------:R-:W-:Y:S01]  /*41240*/  IADD3 R4, P6, R4, UR11, RZ ;  /* 0x0000000b04047c10 */ /* 0x000fe2000ffde0ff */
[----:B-1----:R-:W3:Y:S04]  /*41250*/  LDL.LU R11, [R1+0x464] ;  /* 0x00046400010b7983 */ /* 0x002ee80000300800 */
[----:B------:R1:W-:Y:S01]  /*41260*/  STL [R1+0x414], R4 ;  /* 0x0004140401007387 */ /* 0x0003e20000100800 */
[----:B------:R-:W-:Y:S01]  /*41270*/  IADD3.X R5, R5, UR10, RZ, P5, !PT ;  /* 0x0000000a05057c10 */ /* 0x000fe2000affe4ff */
[----:B------:R-:W-:Y:S01]  /*41280*/  IADD3 R10, P5, R10, UR11, RZ ;  /* 0x0000000b0a0a7c10 */ /* 0x000fe2000ffbe0ff */
[----:B-1----:R-:W3:Y:S04]  /*41290*/  LDL.LU R4, [R1+0x430] ;  /* 0x0004300001047983 */ /* 0x002ee80000300800 */
[----:B------:R1:W-:Y:S02]  /*412a0*/  STL [R1+0x41c], R10 ;  /* 0x00041c0a01007387 */ /* 0x0003e40000100800 */
[----:B------:R-:W-:Y:S01]  /*412b0*/  STL [R1+0x3e0], R5 ;  /* 0x0003e00501007387 */ /* 0x000fe20000100800 */
[----:B------:R-:W-:Y:S01]  /*412c0*/  IADD3.X R9, R9, UR10, RZ, P2, !PT ;  /* 0x0000000a09097c10 */ /* 0x000fe200097fe4ff */
[----:B-1----:R-:W3:Y:S01]  /*412d0*/  LDL.LU R10, [R1+0xc78] ;  /* 0x000c7800010a7983 */ /* 0x002ee20000300800 */
[----:B------:R1:W-:Y:S03]  /*412e0*/  STL [R1+0x3e8], R15 ;  /* 0x0003e80f01007387 */ /* 0x0003e60000100800 */
[----:B-1----:R-:W3:Y:S01]  /*412f0*/  LDL.LU R15, [R1+0xc74] ;  /* 0x000c7400010f7983 */ /* 0x002ee20000300800 */
[----:B------:R-:W3:Y:S02]  /*41300*/  LDL.LU R5, [R1+0x474] ;  /* 0x0004740001057983 */ /* 0x000ee40000300800 */
[----:B------:R-:W3:Y:S01]  /*41310*/  LDL.LU R12, [R1+0x440] ;  /* 0x00044000010c7983 */ /* 0x000ee20000300800 */
[----:B------:R-:W-:-:S05]  /*41320*/  IADD3 R0, P4, R0, UR11, RZ ;  /* 0x0000000b00007c10 */ /* 0x000fca000ff9e0ff */
[----:B------:R-:W-:Y:S01]  /*41330*/  STL [R1+0x424], R0 ;  /* 0x0004240001007387 */ /* 0x000fe20000100800 */
[----:B------:R-:W-:Y:S01]  /*41340*/  IADD3.X R6, R6, UR10, RZ, P3, !PT ;  /* 0x0000000a06067c10 */ /* 0x000fe20009ffe4ff */
[----:B------:R-:W-:-:S05]  /*41350*/  IADD3 R16, P3, R16, UR11, RZ ;  /* 0x0000000b10107c10 */ /* 0x000fca000ff7e0ff */
[----:B------:R1:W-:Y:S01]  /*41360*/  STL [R1+0x42c], R16 ;  /* 0x00042c1001007387 */ /* 0x0003e20000100800 */
[----:B------:R-:W-:Y:S01]  /*41370*/  STL [R1+0x3f0], R6 ;  /* 0x0003f00601007387 */ /* 0x000fe20000100800 */
[----:B------:R-:W-:Y:S02]  /*41380*/  IADD3.X R21, R21, UR10, RZ, P0, !PT ;  /* 0x0000000a15157c10 */ /* 0x000fe400087fe4ff */
[----:B-1----:R-:W3:Y:S01]  /*41390*/  LDL.LU R16, [R1+0xc70] ;  /* 0x000c700001107983 */ /* 0x002ee20000300800 */
[----:B------:R1:W-:Y:S03]  /*413a0*/  STL [R1+0x3f8], R9 ;  /* 0x0003f80901007387 */ /* 0x0003e60000100800 */
[----:B-1----:R-:W3:Y:S01]  /*413b0*/  LDL.LU R9, [R1+0xc6c] ;  /* 0x000c6c0001097983 */ /* 0x002ee20000300800 */
[----:B------:R-:W3:Y:S02]  /*413c0*/  LDL.LU R0, [R1+0x484] ;  /* 0x0004840001007983 */ /* 0x000ee40000300800 */
[----:B------:R-:W3:Y:S01]  /*413d0*/  LDL.LU R6, [R1+0x450] ;  /* 0x0004500001067983 */ /* 0x000ee20000300800 */
[----:B------:R-:W-:-:S05]  /*413e0*/  IADD3 R29, P2, R29, UR11, RZ ;  /* 0x0000000b1d1d7c10 */ /* 0x000fca000ff5e0ff */
[----:B------:R1:W-:Y:S01]  /*413f0*/  STL [R1+0x434], R29 ;  /* 0x0004341d01007387 */ /* 0x0003e20000100800 */
[----:B------:R-:W-:Y:S01]  /*41400*/  IADD3.X R2, R2, UR10, RZ, P1, !PT ;  /* 0x0000000a02027c10 */ /* 0x000fe20008ffe4ff */
[----:B------:R-:W-:Y:S02]  /*41410*/  IADD3 R20, P1, R20, UR11, RZ ;  /* 0x0000000b14147c10 */ /* 0x000fe4000ff3e0ff */
[----:B-1----:R-:W3:Y:S03]  /*41420*/  LDL.LU R29, [R1+0xc68] ;  /* 0x000c6800011d7983 */ /* 0x002ee60000300800 */
[----:B------:R1:W-:Y:S02]  /*41430*/  STL [R1+0x43c], R20 ;  /* 0x00043c1401007387 */ /* 0x0003e40000100800 */
[----:B-1----:R-:W3:Y:S01]  /*41440*/  LDL.LU R20, [R1+0xc64] ;  /* 0x000c640001147983 */ /* 0x002ee20000300800 */
[----:B------:R-:W-:Y:S02]  /*41450*/  STL [R1+0x400], R2 ;  /* 0x0004000201007387 */ /* 0x000fe40000100800 */
[----:B------:R1:W-:Y:S02]  /*41460*/  STL [R1+0x408], R21 ;  /* 0x0004081501007387 */ /* 0x0003e40000100800 */
[----:B-1----:R-:W3:Y:S01]  /*41470*/  LDL.LU R21, [R1+0xc60] ;  /* 0x000c600001157983 */ /* 0x002ee20000300800 */
[----:B----4-:R-:W-:-:S02]  /*41480*/  IADD3 R13, P0, R13, UR11, RZ ;  /* 0x0000000b0d0d7c10 */ /* 0x010fc4000ff1e0ff */
[----:B------:R-:W-:-:S05]  /*41490*/  IADD3.X R17, R17, UR10, RZ, P6, !PT ;  /* 0x0000000a11117c10 */ /* 0x000fca000b7fe4ff */
[----:B------:R1:W-:Y:S04]  /*414a0*/  STL [R1+0x410], R17 ;  /* 0x0004101101007387 */ /* 0x0003e80000100800 */
[----:B-1----:R-:W4:Y:S01]  /*414b0*/  LDL.LU R17, [R1+0x494] ;  /* 0x0004940001117983 */ /* 0x002f220000300800 */
[----:B------:R1:W-:Y:S03]  /*414c0*/  STL [R1+0x444], R13 ;  /* 0x0004440d01007387 */ /* 0x0003e60000100800 */
[----:B-1----:R-:W4:Y:S01]  /*414d0*/  LDL.LU R13, [R1+0x460] ;  /* 0x00046000010d7983 */ /* 0x002f220000300800 */
[----:B------:R-:W-:Y:S02]  /*414e0*/  IADD3.X R19, R19, UR10, RZ, P5, !PT ;  /* 0x0000000a13137c10 */ /* 0x000fe4000affe4ff */
[----:B--2---:R-:W-:-:S02]  /*414f0*/  IADD3 R7, P6, R7, UR11, RZ ;  /* 0x0000000b07077c10 */ /* 0x004fc4000ffde0ff */
[----:B------:R-:W-:Y:S01]  /*41500*/  IADD3 R8, P5, R8, UR11, RZ ;  /* 0x0000000b08087c10 */ /* 0x000fe2000ffbe0ff */
[----:B------:R1:W-:Y:S01]  /*41510*/  STL [R1+0x418], R19 ;  /* 0x0004181301007387 */ /* 0x0003e20000100800 */
[----:B------:R-:W-:Y:S02]  /*41520*/  IADD3.X R14, R14, UR10, RZ, P4, !PT ;  /* 0x0000000a0e0e7c10 */ /* 0x000fe4000a7fe4ff */
[----:B------:R-:W-:Y:S01]  /*41530*/  IADD3.X R18, R18, UR10, RZ, P3, !PT ;  /* 0x0000000a12127c10 */ /* 0x000fe20009ffe4ff */
[----:B-1----:R-:W2:Y:S01]  /*41540*/  LDL.LU R19, [R1+0xc5c] ;  /* 0x000c5c0001137983 */ /* 0x002ea20000300800 */
[----:B------:R-:W-:Y:S02]  /*41550*/  STL [R1+0x44c], R7 ;  /* 0x00044c0701007387 */ /* 0x000fe40000100800 */
[----:B------:R1:W-:Y:S01]  /*41560*/  STL [R1+0x454], R8 ;  /* 0x0004540801007387 */ /* 0x0003e20000100800 */
[----:B------:R-:W-:Y:S02]  /*41570*/  IADD3 R23, P4, R23, UR11, RZ ;  /* 0x0000000b17177c10 */ /* 0x000fe4000ff9e0ff */
[----:B------:R-:W-:Y:S01]  /*41580*/  IADD3.X R25, R25, UR10, RZ, P1, !PT ;  /* 0x0000000a19197c10 */ /* 0x000fe20008ffe4ff */
[----:B-1----:R-:W2:Y:S01]  /*41590*/  LDL.LU R8, [R1+0x4a4] ;  /* 0x0004a40001087983 */ /* 0x002ea20000300800 */
[----:B------:R1:W-:Y:S03]  /*415a0*/  STL [R1+0x420], R14 ;  /* 0x0004200e01007387 */ /* 0x0003e60000100800 */
[----:B-1----:R-:W2:Y:S01]  /*415b0*/  LDL.LU R14, [R1+0x470] ;  /* 0x00047000010e7983 */ /* 0x002ea20000300800 */
[----:B------:R-:W2:Y:S02]  /*415c0*/  LDL.LU R7, [R1+0x4ac] ;  /* 0x0004ac0001077983 */ /* 0x000ea40000300800 */
[----:B------:R1:W-:Y:S02]  /*415d0*/  STL [R1+0x45c], R23 ;  /* 0x00045c1701007387 */ /* 0x0003e40000100800 */
[----:B-1----:R-:W2:Y:S01]  /*415e0*/  LDL.LU R23, [R1+0xc58] ;  /* 0x000c580001177983 */ /* 0x002ea20000300800 */
[----:B------:R1:W-:Y:S01]  /*415f0*/  STL [R1+0x428], R18 ;  /* 0x0004281201007387 */ /* 0x0003e20000100800 */
[----:B------:R-:W-:-:S02]  /*41600*/  IADD3.X R26, R26, UR10, RZ, P6, !PT ;  /* 0x0000000a1a1a7c10 */ /* 0x000fc4000b7fe4ff */
[----:B-1----:R-:W2:Y:S01]  /*41610*/  LDL.LU R18, [R1+0x4b4] ;  /* 0x0004b40001127983 */ /* 0x002ea20000300800 */
[----:B---3--:R-:W-:-:S05]  /*41620*/  IADD3 R11, P3, R11, UR11, RZ ;  /* 0x0000000b0b0b7c10 */ /* 0x008fca000ff7e0ff */
[----:B------:R1:W-:Y:S01]  /*41630*/  STL [R1+0x464], R11 ;  /* 0x0004640b01007387 */ /* 0x0003e20000100800 */
[----:B------:R-:W-:-:S03]  /*41640*/  IADD3.X R4, R4, UR10, RZ, P2, !PT ;  /* 0x0000000a04047c10 */ /* 0x000fc600097fe4ff */
[----:B-1----:R-:W3:Y:S01]  /*41650*/  LDL.LU R11, [R1+0x480] ;  /* 0x00048000010b7983 */ /* 0x002ee20000300800 */
[----:B------:R-:W-:-:S05]  /*41660*/  IADD3 R10, P2, R10, UR11, RZ ;  /* 0x0000000b0a0a7c10 */ /* 0x000fca000ff5e0ff */
[----:B------:R1:W-:Y:S01]  /*41670*/  STL [R1+0x46c], R10 ;  /* 0x00046c0a01007387 */ /* 0x0003e20000100800 */
[----:B------:R-:W-:Y:S02]  /*41680*/  IADD3 R5, P1, R5, UR11, RZ ;  /* 0x0000000b05057c10 */ /* 0x000fe4000ff3e0ff */
[----:B------:R-:W-:Y:S01]  /*41690*/  IADD3.X R12, R12, UR10, RZ, P0, !PT ;  /* 0x0000000a0c0c7c10 */ /* 0x000fe200087fe4ff */
[----:B-1----:R-:W3:Y:S01]  /*416a0*/  LDL.LU R10, [R1+0xc54] ;  /* 0x000c5400010a7983 */ /* 0x002ee20000300800 */
[----:B------:R-:W-:Y:S02]  /*416b0*/  STL [R1+0x430], R4 ;  /* 0x0004300401007387 */ /* 0x000fe40000100800 */
[----:B------:R1:W-:Y:S01]  /*416c0*/  STL [R1+0x438], R25 ;  /* 0x0004381901007387 */ /* 0x0003e20000100800 */
[----:B------:R-:W-:Y:S01]  /*416d0*/  IADD3 R15, P0, R15, UR11, RZ ;  /* 0x0000000b0f0f7c10 */ /* 0x000fe2000ff1e0ff */
[----:B-1----:R-:W3:Y:S01]  /*416e0*/  LDL.LU R25, [R1+0xc50] ;  /* 0x000c500001197983 */ /* 0x002ee20000300800 */
[----:B------:R-:W3:Y:S02]  /*416f0*/  LDL.LU R4, [R1+0x4c4] ;  /* 0x0004c40001047983 */ /* 0x000ee40000300800 */
[----:B------:R1:W-:Y:S01]  /*41700*/  STL [R1+0x474], R5 ;  /* 0x0004740501007387 */ /* 0x0003e20000100800 */
[----:B------:R-:W-:Y:S01]  /*41710*/  IADD3.X R22, R22, UR10, RZ, P4, !PT ;  /* 0x0000000a16167c10 */ /* 0x000fe2000a7fe4ff */
[----:B-1----:R-:W3:Y:S01]  /*41720*/  LDL.LU R5, [R1+0x490] ;  /* 0x0004900001057983 */ /* 0x002ee20000300800 */
[----:B------:R1:W-:Y:S03]  /*41730*/  STL [R1+0x47c], R15 ;  /* 0x00047c0f01007387 */ /* 0x0003e60000100800 */
[----:B-1----:R-:W3:Y:S01]  /*41740*/  LDL.LU R15, [R1+0xc4c] ;  /* 0x000c4c00010f7983 */ /* 0x002ee20000300800 */
[----:B------:R-:W-:Y:S02]  /*41750*/  STL [R1+0x440], R12 ;  /* 0x0004400c01007387 */ /* 0x000fe40000100800 */
[----:B------:R1:W-:Y:S01]  /*41760*/  STL [R1+0x448], R26 ;  /* 0x0004481a01007387 */ /* 0x0003e20000100800 */
[----:B------:R-:W-:-:S02]  /*41770*/  IADD3 R0, P6, R0, UR11, RZ ;  /* 0x0000000b00007c10 */ /* 0x000fc4000ffde0ff */
[----:B------:R-:W-:Y:S01]  /*41780*/  IADD3.X R6, R6, UR10, RZ, P5, !PT ;  /* 0x0000000a06067c10 */ /* 0x000fe2000affe4ff */
[----:B-1----:R-:W3:Y:S01]  /*41790*/  LDL.LU R26, [R1+0xc48] ;  /* 0x000c4800011a7983 */ /* 0x002ee20000300800 */
[----:B------:R-:W3:Y:S02]  /*417a0*/  LDL.LU R2, [R1+0x4d4] ;  /* 0x0004d40001027983 */ /* 0x000ee40000300800 */
[----:B------:R-:W3:Y:S02]  /*417b0*/  LDL.LU R12, [R1+0x4a0] ;  /* 0x0004a000010c7983 */ /* 0x000ee40000300800 */
[----:B------:R-:W-:Y:S01]  /*417c0*/  STL [R1+0x484], R0 ;  /* 0x0004840001007387 */ /* 0x000fe20000100800 */
[----:B------:R-:W-:Y:S01]  /*417d0*/  STL [R1+0x450], R6 ;  /* 0x0004500601007387 */ /* 0x000fe20000100800 */
[----:B------:R-:W-:Y:S02]  /*417e0*/  IADD3.X R24, R24, UR10, RZ, P2, !PT ;  /* 0x0000000a18187c10 */ /* 0x000fe400097fe4ff */
[----:B------:R-:W-:-:S05]  /*417f0*/  IADD3 R29, P5, R29, UR11, RZ ;  /* 0x0000000b1d1d7c10 */ /* 0x000fca000ffbe0ff */
[----:B------:R1:W-:Y:S04]  /*41800*/  STL [R1+0x48c], R29 ;  /* 0x00048c1d01007387 */ /* 0x0003e80000100800 */
[----:B-1----:R-:W3:Y:S01]  /*41810*/  LDL.LU R29, [R1+0xc44] ;  /* 0x000c4400011d7983 */ /* 0x002ee20000300800 */
[----:B------:R1:W-:Y:S03]  /*41820*/  STL [R1+0x458], R22 ;  /* 0x0004581601007387 */ /* 0x0003e60000100800 */
[----:B-1----:R-:W3:Y:S01]  /*41830*/  LDL.LU R22, [R1+0xc40] ;  /* 0x000c400001167983 */ /* 0x002ee20000300800 */
[----:B------:R-:W3:Y:S02]  /*41840*/  LDL.LU R0, [R1+0x4e4] ;  /* 0x0004e40001007983 */ /* 0x000ee40000300800 */
[----:B------:R-:W3:Y:S01]  /*41850*/  LDL.LU R6, [R1+0x4b0] ;  /* 0x0004b00001067983 */ /* 0x000ee20000300800 */
[----:B----4-:R-:W-:-:S05]  /*41860*/  IADD3 R17, P4, R17, UR11, RZ ;  /* 0x0000000b11117c10 */ /* 0x010fca000ff9e0ff */
[----:B------:R1:W-:Y:S01]  /*41870*/  STL [R1+0x494], R17 ;  /* 0x0004941101007387 */ /* 0x0003e20000100800 */
[----:B------:R-:W-:Y:S01]  /*41880*/  IADD3.X R13, R13, UR10, RZ, P3, !PT ;  /* 0x0000000a0d0d7c10 */ /* 0x000fe20009ffe4ff */
[----:B------:R-:W-:Y:S02]  /*41890*/  IADD3 R20, P3, R20, UR11, RZ ;  /* 0x0000000b14147c10 */ /* 0x000fe4000ff7e0ff */
[----:B-1----:R-:W4:Y:S03]  /*418a0*/  LDL.LU R17, [R1+0xc3c] ;  /* 0x000c3c0001117983 */ /* 0x002f260000300800 */
[----:B------:R1:W-:Y:S02]  /*418b0*/  STL [R1+0x49c], R20 ;  /* 0x00049c1401007387 */ /* 0x0003e40000100800 */
[----:B-1----:R-:W4:Y:S01]  /*418c0*/  LDL.LU R20, [R1+0xc38] ;  /* 0x000c380001147983 */ /* 0x002f220000300800 */
[----:B------:R1:W-:Y:S03]  /*418d0*/  STL [R1+0x460], R13 ;  /* 0x0004600d01007387 */ /* 0x0003e60000100800 */
[----:B-1----:R-:W4:Y:S01]  /*418e0*/  LDL.LU R13, [R1+0x4f4] ;  /* 0x0004f400010d7983 */ /* 0x002f220000300800 */
[----:B------:R1:W-:Y:S03]  /*418f0*/  STL [R1+0x468], R24 ;  /* 0x0004681801007387 */ /* 0x0003e60000100800 */
[----:B-1----:R-:W4:Y:S01]  /*41900*/  LDL.LU R24, [R1+0x4c0] ;  /* 0x0004c00001187983 */ /* 0x002f220000300800 */
[----:B--2---:R-:W-:-:S02]  /*41910*/  IADD3 R8, P2, R8, UR11, RZ ;  /* 0x0000000b08087c10 */ /* 0x004fc4000ff5e0ff */
[----:B------:R-:W-:Y:S01]  /*41920*/  IADD3.X R14, R14, UR10, RZ, P1, !PT ;  /* 0x0000000a0e0e7c10 */ /* 0x000fe20008ffe4ff */
[----:B------:R-:W-:Y:S01]  /*41930*/  IADD3 R7, P1, R7, UR11, RZ ;  /* 0x0000000b07077c10 */ /* 0x000fe2000ff3e0ff */
[----:B------:R-:W-:Y:S01]  /*41940*/  IADD3.X R27, R27, UR10, RZ, P0, !PT ;  /* 0x0000000a1b1b7c10 */ /* 0x000fe200087fe4ff */
[----:B------:R1:W-:Y:S01]  /*41950*/  STL [R1+0x4a4], R8 ;  /* 0x0004a40801007387 */ /* 0x0003e20000100800 */
[----:B------:R-:W-:-:S03]  /*41960*/  IADD3.X R16, R16, UR10, RZ, P5, !PT ;  /* 0x0000000a10107c10 */ /* 0x000fc6000affe4ff */
[----:B-1----:R-:W2:Y:S01]  /*41970*/  LDL.LU R8, [R1+0xc34] ;  /* 0x000c340001087983 */ /* 0x002ea20000300800 */
[----:B------:R1:W-:Y:S01]  /*41980*/  STL [R1+0x470], R14 ;  /* 0x0004700e01007387 */ /* 0x0003e20000100800 */
[----:B------:R-:W-:Y:S02]  /*41990*/  IADD3 R18, P0, R18, UR11, RZ ;  /* 0x0000000b12127c10 */ /* 0x000fe4000ff1e0ff */
[----:B-1----:R-:W2:Y:S01]  /*419a0*/  LDL.LU R14, [R1+0xc30] ;  /* 0x000c3000010e7983 */ /* 0x002ea20000300800 */
[----:B------:R1:W-:Y:S03]  /*419b0*/  STL [R1+0x4ac], R7 ;  /* 0x0004ac0701007387 */ /* 0x0003e60000100800 */
[----:B-1----:R-:W2:Y:S01]  /*419c0*/  LDL.LU R7, [R1+0x504] ;  /* 0x0005040001077983 */ /* 0x002ea20000300800 */
[----:B------:R1:W-:Y:S01]  /*419d0*/  STL [R1+0x478], R27 ;  /* 0x0004781b01007387 */ /* 0x0003e20000100800 */
[----:B---3--:R-:W-:Y:S01]  /*419e0*/  IADD3.X R11, R11, UR10, RZ, P6, !PT ;  /* 0x0000000a0b0b7c10 */ /* 0x008fe2000b7fe4ff */
[----:B------:R-:W-:Y:S01]  /*419f0*/  IADD3 R23, P6, R23, UR11, RZ ;  /* 0x0000000b17177c10 */ /* 0x000fe2000ffde0ff */
[----:B-1----:R-:W3:Y:S01]  /*41a00*/  LDL.LU R27, [R1+0x4d0] ;  /* 0x0004d000011b7983 */ /* 0x002ee20000300800 */
[----:B------:R1:W-:Y:S01]  /*41a10*/  STL [R1+0x4b4], R18 ;  /* 0x0004b41201007387 */ /* 0x0003e20000100800 */
[----:B------:R-:W-:-:S02]  /*41a20*/  IADD3.X R9, R9, UR10, RZ, P3, !PT ;  /* 0x0000000a09097c10 */ /* 0x000fc40009ffe4ff */
[----:B-1----:R-:W3:Y:S01]  /*41a30*/  LDL.LU R18, [R1+0xc2c] ;  /* 0x000c2c0001127983 */ /* 0x002ee20000300800 */
[----:B------:R1:W-:Y:S03]  /*41a40*/  STL [R1+0x480], R11 ;  /* 0x0004800b01007387 */ /* 0x0003e60000100800 */
[----:B-1----:R-:W3:Y:S01]  /*41a50*/  LDL.LU R11, [R1+0xc28] ;  /* 0x000c2800010b7983 */ /* 0x002ee20000300800 */
[----:B------:R1:W-:Y:S01]  /*41a60*/  STL [R1+0x4bc], R23 ;  /* 0x0004bc1701007387 */ /* 0x0003e20000100800 */
[----:B------:R-:W-:Y:S02]  /*41a70*/  IADD3 R4, P5, R4, UR11, RZ ;  /* 0x0000000b04047c10 */ /* 0x000fe4000ffbe0ff */
[----:B-1----:R-:W3:Y:S01]  /*41a80*/  LDL.LU R23, [R1+0x514] ;  /* 0x0005140001177983 */ /* 0x002ee20000300800 */
[----:B------:R1:W-:Y:S01]  /*41a90*/  STL [R1+0x488], R16 ;  /* 0x0004881001007387 */ /* 0x0003e20000100800 */
[----:B------:R-:W-:-:S02]  /*41aa0*/  IADD3.X R5, R5, UR10, RZ, P4, !PT ;  /* 0x0000000a05057c10 */ /* 0x000fc4000a7fe4ff */
[----:B-1----:R-:W3:Y:S01]  /*41ab0*/  LDL.LU R16, [R1+0x4e0] ;  /* 0x0004e00001107983 */ /* 0x002ee20000300800 */
[----:B------:R1:W-:Y:S01]  /*41ac0*/  STL [R1+0x4c4], R4 ;  /* 0x0004c40401007387 */ /* 0x0003e20000100800 */
[----:B------:R-:W-:Y:S02]  /*41ad0*/  IADD3 R15, P4, R15, UR11, RZ ;  /* 0x0000000b0f0f7c10 */ /* 0x000fe4000ff9e0ff */
[----:B-1----:R-:W3:Y:S01]  /*41ae0*/  LDL.LU R4, [R1+0x51c] ;  /* 0x00051c0001047983 */ /* 0x002ee20000300800 */
[----:B------:R1:W-:Y:S01]  /*41af0*/  STL [R1+0x490], R5 ;  /* 0x0004900501007387 */ /* 0x0003e20000100800 */
[----:B------:R-:W-:Y:S02]  /*41b00*/  IADD3.X R21, R21, UR10, RZ, P1, !PT ;  /* 0x0000000a15157c10 */ /* 0x000fe40008ffe4ff */
[----:B------:R-:W-:Y:S01]  /*41b10*/  IADD3.X R12, R12, UR10, RZ, P2, !PT ;  /* 0x0000000a0c0c7c10 */ /* 0x000fe200097fe4ff */
[----:B------:R-:W-:Y:S01]  /*41b20*/  IADD3 R26, P2, R26, UR11, RZ ;  /* 0x0000000b1a1a7c10 */ /* 0x000fe2000ff5e0ff */
[----:B-1----:R-:W3:Y:S01]  /*41b30*/  LDL.LU R5, [R1+0x524] ;  /* 0x0005240001057983 */ /* 0x002ee20000300800 */
[----:B------:R1:W-:Y:S01]  /*41b40*/  STL [R1+0x4cc], R15 ;  /* 0x0004cc0f01007387 */ /* 0x0003e20000100800 */
[----:B------:R-:W-:-:S02]  /*41b50*/  IADD3 R2, P3, R2, UR11, RZ ;  /* 0x0000000b02027c10 */ /* 0x000fc4000ff7e0ff */
[----:B-1----:R-:W3:Y:S01]  /*41b60*/  LDL.LU R15, [R1+0x4f0] ;  /* 0x0004f000010f7983 */ /* 0x002ee20000300800 */
[----:B------:R1:W-:Y:S03]  /*41b70*/  STL [R1+0x498], R9 ;  /* 0x0004980901007387 */ /* 0x0003e60000100800 */
[----:B-1----:R-:W3:Y:S01]  /*41b80*/  LDL.LU R9, [R1+0xc24] ;  /* 0x000c240001097983 */ /* 0x002ee20000300800 */
[----:B------:R1:W-:Y:S02]  /*41b90*/  STL [R1+0x4dc], R26 ;  /* 0x0004dc1a01007387 */ /* 0x0003e40000100800 */
[----:B------:R-:W-:Y:S01]  /*41ba0*/  STL [R1+0x4d4], R2 ;  /* 0x0004d40201007387 */ /* 0x000fe20000100800 */
[----:B-1----:R-:W3:Y:S01]  /*41bb0*/  LDL.LU R26, [R1+0xc20] ;  /* 0x000c2000011a7983 */ /* 0x002ee20000300800 */
[----:B------:R-:W-:Y:S02]  /*41bc0*/  STL [R1+0x4a0], R12 ;  /* 0x0004a00c01007387 */ /* 0x000fe40000100800 */
[----:B------:R1:W-:Y:S01]  /*41bd0*/  STL [R1+0x4a8], R21 ;  /* 0x0004a81501007387 */ /* 0x0003e20000100800 */
[----:B------:R-:W-:Y:S01]  /*41be0*/  IADD3.X R19, R19, UR10, RZ, P6, !PT ;  /* 0x0000000a13137c10 */ /* 0x000fe2000b7fe4ff */
[----:B-1----:R-:W3:Y:S01]  /*41bf0*/  LDL.LU R21, [R1+0xc1c] ;  /* 0x000c1c0001157983 */ /* 0x002ee20000300800 */
[----:B------:R-:W-:-:S02]  /*41c00*/  IADD3 R0, P1, R0, UR11, RZ ;  /* 0x0000000b00007c10 */ /* 0x000fc4000ff3e0ff */
[----:B------:R-:W-:-:S03]  /*41c10*/  IADD3.X R6, R6, UR10, RZ, P0, !PT ;  /* 0x0000000a06067c10 */ /* 0x000fc600087fe4ff */
[----:B------:R1:W-:Y:S04]  /*41c20*/  STL [R1+0x4e4], R0 ;  /* 0x0004e40001007387 */ /* 0x0003e80000100800 */
[----:B-1----:R-:W3:Y:S01]  /*41c30*/  LDL.LU R0, [R1+0x534] ;  /* 0x0005340001007983 */ /* 0x002ee20000300800 */
[----:B------:R1:W-:Y:S03]  /*41c40*/  STL [R1+0x4b0], R6 ;  /* 0x0004b00601007387 */ /* 0x0003e60000100800 */
[----:B-1----:R-:W3:Y:S01]  /*41c50*/  LDL.LU R6, [R1+0x500] ;  /* 0x0005000001067983 */ /* 0x002ee20000300800 */
[----:B----4-:R-:W-:-:S05]  /*41c60*/  IADD3 R17, P0, R17, UR11, RZ ;  /* 0x0000000b11117c10 */ /* 0x010fca000ff1e0ff */
[----:B------:R1:W-:Y:S04]  /*41c70*/  STL [R1+0x4ec], R17 ;  /* 0x0004ec1101007387 */ /* 0x0003e80000100800 */
[----:B-1----:R-:W4:Y:S01]  /*41c80*/  LDL.LU R17, [R1+0xc18] ;  /* 0x000c180001117983 */ /* 0x002f220000300800 */
[----:B------:R1:W-:Y:S01]  /*41c90*/  STL [R1+0x4b8], R19 ;  /* 0x0004b81301007387 */ /* 0x0003e20000100800 */
[----:B------:R-:W-:Y:S02]  /*41ca0*/  IADD3 R13, P6, R13, UR11, RZ ;  /* 0x0000000b0d0d7c10 */ /* 0x000fe4000ffde0ff */
[----:B-1----:R-:W4:Y:S01]  /*41cb0*/  LDL.LU R19, [R1+0xc14] ;  /* 0x000c140001137983 */ /* 0x002f220000300800 */
[----:B------:R-:W-:Y:S01]  /*41cc0*/  IADD3.X R24, R24, UR10, RZ, P5, !PT ;  /* 0x0000000a18187c10 */ /* 0x000fe2000affe4ff */
[----:B------:R-:W-:-:S04]  /*41cd0*/  IADD3 R20, P5, R20, UR11, RZ ;  /* 0x0000000b14147c10 */ /* 0x000fc8000ffbe0ff */
[----:B------:R1:W-:Y:S04]  /*41ce0*/  STL [R1+0x4c0], R24 ;  /* 0x0004c01801007387 */ /* 0x0003e80000100800 */
[----:B-1----:R-:W4:Y:S01]  /*41cf0*/  LDL.LU R24, [R1+0x544] ;  /* 0x0005440001187983 */ /* 0x002f220000300800 */
[----:B------:R1:W-:Y:S03]  /*41d00*/  STL [R1+0x4f4], R13 ;  /* 0x0004f40d01007387 */ /* 0x0003e60000100800 */
[----:B-1----:R-:W4:Y:S01]  /*41d10*/  LDL.LU R13, [R1+0x510] ;  /* 0x00051000010d7983 */ /* 0x002f220000300800 */
[----:B------:R1:W-:Y:S03]  /*41d20*/  STL [R1+0x4fc], R20 ;  /* 0x0004fc1401007387 */ /* 0x0003e60000100800 */
[----:B-1----:R-:W4:Y:S01]  /*41d30*/  LDL.LU R20, [R1+0xc10] ;  /* 0x000c100001147983 */ /* 0x002f220000300800 */
[----:B------:R-:W-:Y:S01]  /*41d40*/  IADD3.X R10, R10, UR10, RZ, P4, !PT ;  /* 0x0000000a0a0a7c10 */ /* 0x000fe2000a7fe4ff */
[----:B--2---:R-:W-:Y:S01]  /*41d50*/  IADD3 R7, P4, R7, UR11, RZ ;  /* 0x0000000b07077c10 */ /* 0x004fe2000ff9e0ff */
[----:B------:R-:W-:-:S03]  /*41d60*/  IADD3.X R25, R25, UR10, RZ, P2, !PT ;  /* 0x0000000a19197c10 */ /* 0x000fc600097fe4ff */
[----:B------:R1:W-:Y:S01]  /*41d70*/  STL [R1+0x4c8], R10 ;  /* 0x0004c80a01007387 */ /* 0x0003e20000100800 */
[----:B---3--:R-:W-:-:S03]  /*41d80*/  IADD3.X R27, R27, UR10, RZ, P3, !PT ;  /* 0x0000000a1b1b7c10 */ /* 0x008fc60009ffe4ff */
[----:B-1----:R-:W2:Y:S04]  /*41d90*/  LDL.LU R10, [R1+0xc0c] ;  /* 0x000c0c00010a7983 */ /* 0x002ea80000300800 */
[----:B------:R1:W-:Y:S01]  /*41da0*/  STL [R1+0x4d0], R27 ;  /* 0x0004d01b01007387 */ /* 0x0003e20000100800 */
[----:B------:R-:W-:-:S03]  /*41db0*/  IADD3 R18, P3, R18, UR11, RZ ;  /* 0x0000000b12127c10 */ /* 0x000fc6000ff7e0ff */
[----:B-1----:R-:W3:Y:S01]  /*41dc0*/  LDL.LU R27, [R1+0x554] ;  /* 0x00055400011b7983 */ /* 0x002ee20000300800 */
[----:B------:R1:W-:Y:S01]  /*41dd0*/  STL [R1+0x504], R7 ;  /* 0x0005040701007387 */ /* 0x0003e20000100800 */
[----:B------:R-:W-:Y:S02]  /*41de0*/  IADD3.X R29, R29, UR10, RZ, P0, !PT ;  /* 0x0000000a1d1d7c10 */ /* 0x000fe400087fe4ff */
[----:B-1----:R-:W2:Y:S01]  /*41df0*/  LDL.LU R7, [R1+0x520] ;  /* 0x0005200001077983 */ /* 0x002ea20000300800 */
[----:B------:R1:W-:Y:S01]  /*41e00*/  STL [R1+0x50c], R18 ;  /* 0x00050c1201007387 */ /* 0x0003e20000100800 */
[----:B------:R-:W-:Y:S02]  /*41e10*/  IADD3 R23, P2, R23, UR11, RZ ;  /* 0x0000000b17177c10 */ /* 0x000fe4000ff5e0ff */
[----:B-1----:R-:W2:Y:S01]  /*41e20*/  LDL.LU R18, [R1+0xc08] ;  /* 0x000c080001127983 */ /* 0x002ea20000300800 */
[----:B------:R1:W-:Y:S01]  /*41e30*/  STL [R1+0x4d8], R25 ;  /* 0x0004d81901007387 */ /* 0x0003e20000100800 */
[----:B------:R-:W-:-:S02]  /*41e40*/  IADD3.X R16, R16, UR10, RZ, P1, !PT ;  /* 0x0000000a10107c10 */ /* 0x000fc40008ffe4ff */
[----:B-1----:R-:W2:Y:S01]  /*41e50*/  LDL.LU R25, [R1+0xc04] ;  /* 0x000c040001197983 */ /* 0x002ea20000300800 */
[----:B------:R1:W-:Y:S01]  /*41e60*/  STL [R1+0x514], R23 ;  /* 0x0005141701007387 */ /* 0x0003e20000100800 */
[----:B------:R-:W-:Y:S02]  /*41e70*/  IADD3 R4, P1, R4, UR11, RZ ;  /* 0x0000000b04047c10 */ /* 0x000fe4000ff3e0ff */
[----:B-1----:R-:W2:Y:S01]  /*41e80*/  LDL.LU R23, [R1+0x564] ;  /* 0x0005640001177983 */ /* 0x002ea20000300800 */
[----:B------:R1:W-:Y:S01]  /*41e90*/  STL [R1+0x4e0], R16 ;  /* 0x0004e01001007387 */ /* 0x0003e20000100800 */
[----:B------:R-:W-:Y:S02]  /*41ea0*/  IADD3.X R22, R22, UR10, RZ, P5, !PT ;  /* 0x0000000a16167c10 */ /* 0x000fe4000affe4ff */
[----:B------:R-:W-:Y:S01]  /*41eb0*/  IADD3 R5, P0, R5, UR11, RZ ;  /* 0x0000000b05057c10 */ /* 0x000fe2000ff1e0ff */
[----:B-1----:R-:W2:Y:S01]  /*41ec0*/  LDL.LU R16, [R1+0x530] ;  /* 0x0005300001107983 */ /* 0x002ea20000300800 */
[----:B------:R1:W-:Y:S01]  /*41ed0*/  STL [R1+0x4e8], R29 ;  /* 0x0004e81d01007387 */ /* 0x0003e20000100800 */
[----:B------:R-:W-:-:S02]  /*41ee0*/  IADD3.X R15, R15, UR10, RZ, P6, !PT ;  /* 0x0000000a0f0f7c10 */ /* 0x000fc4000b7fe4ff */
[----:B-1----:R-:W2:Y:S01]  /*41ef0*/  LDL.LU R29, [R1+0xc00] ;  /* 0x000c0000011d7983 */ /* 0x002ea20000300800 */
[----:B------:R-:W-:Y:S02]  /*41f00*/  STL [R1+0x51c], R4 ;  /* 0x00051c0401007387 */ /* 0x000fe40000100800 */
[----:B------:R1:W-:Y:S02]  /*41f10*/  STL [R1+0x4f0], R15 ;  /* 0x0004f00f01007387 */ /* 0x0003e40000100800 */
[----:B-1----:R-:W2:Y:S01]  /*41f20*/  LDL.LU R15, [R1+0x574] ;  /* 0x00057400010f7983 */ /* 0x002ea20000300800 */
[----:B------:R-:W-:Y:S02]  /*41f30*/  STL [R1+0x524], R5 ;  /* 0x0005240501007387 */ /* 0x000fe40000100800 */
[----:B------:R-:W2:Y:S02]  /*41f40*/  LDL.LU R2, [R1+0x540] ;  /* 0x0005400001027983 */ /* 0x000ea40000300800 */
[----:B------:R-:W2:Y:S01]  /*41f50*/  LDL.LU R12, [R1+0x57c] ;  /* 0x00057c00010c7983 */ /* 0x000ea20000300800 */
[----:B------:R-:W-:-:S05]  /*41f60*/  IADD3 R26, P6, R26, UR11, RZ ;  /* 0x0000000b1a1a7c10 */ /* 0x000fca000ffde0ff */
[----:B------:R1:W-:Y:S01]  /*41f70*/  STL [R1+0x52c], R26 ;  /* 0x00052c1a01007387 */ /* 0x0003e20000100800 */
[----:B------:R-:W-:-:S03]  /*41f80*/  IADD3.X R8, R8, UR10, RZ, P3, !PT ;  /* 0x0000000a08087c10 */ /* 0x000fc60009ffe4ff */
[----:B-1----:R-:W2:Y:S01]  /*41f90*/  LDL.LU R26, [R1+0xbfc] ;  /* 0x000bfc00011a7983 */ /* 0x002ea20000300800 */
[----:B------:R1:W-:Y:S03]  /*41fa0*/  STL [R1+0x4f8], R22 ;  /* 0x0004f81601007387 */ /* 0x0003e60000100800 */
[----:B-1----:R-:W2:Y:S01]  /*41fb0*/  LDL.LU R22, [R1+0xbf8] ;  /* 0x000bf80001167983 */ /* 0x002ea20000300800 */
[----:B------:R-:W2:Y:S02]  /*41fc0*/  LDL.LU R4, [R1+0x584] ;  /* 0x0005840001047983 */ /* 0x000ea40000300800 */
[----:B------:R-:W2:Y:S01]  /*41fd0*/  LDL.LU R5, [R1+0x550] ;  /* 0x0005500001057983 */ /* 0x000ea20000300800 */
[----:B------:R-:W-:Y:S02]  /*41fe0*/  IADD3 R0, P5, R0, UR11, RZ ;  /* 0x0000000b00007c10 */ /* 0x000fe4000ffbe0ff */
[----:B------:R-:W-:Y:S01]  /*41ff0*/  IADD3.X R6, R6, UR10, RZ, P4, !PT ;  /* 0x0000000a06067c10 */ /* 0x000fe2000a7fe4ff */
[----:B------:R-:W-:-:S05]  /*42000*/  IADD3 R21, P4, R21, UR11, RZ ;  /* 0x0000000b15157c10 */ /* 0x000fca000ff9e0ff */
[----:B------:R1:W-:Y:S01]  /*42010*/  STL [R1+0x53c], R21 ;  /* 0x00053c1501007387 */ /* 0x0003e20000100800 */
[----:B------:R-:W-:Y:S03]  /*42020*/  STL [R1+0x534], R0 ;  /* 0x0005340001007387 */ /* 0x000fe60000100800 */
[----:B-1----:R-:W2:Y:S01]  /*42030*/  LDL.LU R21, [R1+0xbf4] ;  /* 0x000bf40001157983 */ /* 0x002ea20000300800 */
[----:B------:R-:W-:Y:S02]  /*42040*/  STL [R1+0x500], R6 ;  /* 0x0005000601007387 */ /* 0x000fe40000100800 */
[----:B------:R1:W-:Y:S01]  /*42050*/  STL [R1+0x508], R8 ;  /* 0x0005080801007387 */ /* 0x0003e20000100800 */
[----:B------:R-:W-:Y:S01]  /*42060*/  IADD3.X R14, R14, UR10, RZ, P1, !PT ;  /* 0x0000000a0e0e7c10 */ /* 0x000fe20008ffe4ff */
[----:B-1----:R-:W2:Y:S01]  /*42070*/  LDL.LU R8, [R1+0xbf0] ;  /* 0x000bf00001087983 */ /* 0x002ea20000300800 */
[----:B------:R-:W2:Y:S02]  /*42080*/  LDL.LU R0, [R1+0x594] ;  /* 0x0005940001007983 */ /* 0x000ea40000300800 */
[----:B------:R-:W2:Y:S01]  /*42090*/  LDL.LU R6, [R1+0x560] ;  /* 0x0005600001067983 */ /* 0x000ea20000300800 */
[----:B----4-:R-:W-:-:S05]  /*420a0*/  IADD3 R24, P3, R24, UR11, RZ ;  /* 0x0000000b18187c10 */ /* 0x010fca000ff7e0ff */
[----:B------:R1:W-:Y:S01]  /*420b0*/  STL [R1+0x544], R24 ;  /* 0x0005441801007387 */ /* 0x0003e20000100800 */
[----:B------:R-:W-:-:S03]  /*420c0*/  IADD3.X R13, R13, UR10, RZ, P2, !PT ;  /* 0x0000000a0d0d7c10 */ /* 0x000fc600097fe4ff */
[----:B-1----:R-:W4:Y:S01]  /*420d0*/  LDL.LU R24, [R1+0xbec] ;  /* 0x000bec0001187983 */ /* 0x002f220000300800 */
[----:B------:R-:W-:-:S05]  /*420e0*/  IADD3 R20, P2, R20, UR11, RZ ;  /* 0x0000000b14147c10 */ /* 0x000fca000ff5e0ff */
[----:B------:R1:W-:Y:S04]  /*420f0*/  STL [R1+0x54c], R20 ;  /* 0x00054c1401007387 */ /* 0x0003e80000100800 */
[----:B-1----:R-:W4:Y:S01]  /*42100*/  LDL.LU R20, [R1+0xbe8] ;  /* 0x000be80001147983 */ /* 0x002f220000300800 */
[----:B------:R1:W-:Y:S03]  /*42110*/  STL [R1+0x510], R13 ;  /* 0x0005100d01007387 */ /* 0x0003e60000100800 */
[----:B-1----:R-:W4:Y:S01]  /*42120*/  LDL.LU R13, [R1+0x5a4] ;  /* 0x0005a400010d7983 */ /* 0x002f220000300800 */
[----:B------:R1:W-:Y:S03]  /*42130*/  STL [R1+0x518], R14 ;  /* 0x0005180e01007387 */ /* 0x0003e60000100800 */
[----:B-1----:R-:W4:Y:S01]  /*42140*/  LDL.LU R14, [R1+0x570] ;  /* 0x00057000010e7983 */ /* 0x002f220000300800 */
[----:B---3--:R-:W-:-:S02]  /*42150*/  IADD3 R27, P1, R27, UR11, RZ ;  /* 0x0000000b1b1b7c10 */ /* 0x008fc4000ff3e0ff */
[----:B--2---:R-:W-:Y:S01]  /*42160*/  IADD3.X R7, R7, UR10, RZ, P0, !PT ;  /* 0x0000000a07077c10 */ /* 0x004fe200087fe4ff */
[----:B------:R-:W-:Y:S01]  /*42170*/  IADD3 R10, P0, R10, UR11, RZ ;  /* 0x0000000b0a0a7c10 */ /* 0x000fe2000ff1e0ff */
[----:B------:R-:W-:Y:S01]  /*42180*/  IADD3.X R11, R11, UR10, RZ, P6, !PT ;  /* 0x0000000a0b0b7c10 */ /* 0x000fe2000b7fe4ff */
[----:B------:R1:W-:Y:S01]  /*42190*/  STL [R1+0x554], R27 ;  /* 0x0005541b01007387 */ /* 0x0003e20000100800 */
[----:B------:R-:W-:-:S03]  /*421a0*/  IADD3.X R9, R9, UR10, RZ, P4, !PT ;  /* 0x0000000a09097c10 */ /* 0x000fc6000a7fe4ff */
[----:B-1----:R-:W2:Y:S01]  /*421b0*/  LDL.LU R27, [R1+0xbe4] ;  /* 0x000be400011b7983 */ /* 0x002ea20000300800 */
        /* <DEDUP_REMOVED lines=13> */
[----:B------:R-:W-:Y:S01]  /*42290*/  IADD3 R15, P4, R15, UR11, RZ ;  /* 0x0000000b0f0f7c10 */ /* 0x000fe2000ff9e0ff */
[----:B-1----:R-:W3:Y:S01]  /*422a0*/  LDL.LU R16, [R1+0xbd8] ;  /* 0x000bd80001107983 */ /* 0x002ee20000300800 */
[----:B------:R1:W-:Y:S01]  /*422b0*/  STL [R1+0x56c], R29 ;  /* 0x00056c1d01007387 */ /* 0x0003e20000100800 */
[----:B------:R-:W-:Y:S01]  /*422c0*/  IADD3.X R2, R2, UR10, RZ, P3, !PT ;  /* 0x0000000a02027c10 */ /* 0x000fe20009ffe4ff */
[----:B------:R-:W-:Y:S01]  /*422d0*/  IADD3 R12, P3, R12, UR11, RZ ;  /* 0x0000000b0c0c7c10 */ /* 0x000fe2000ff7e0ff */
[----:B-1----:R-:W3:Y:S01]  /*422e0*/  LDL.LU R29, [R1+0x5c4] ;  /* 0x0005c400011d7983 */ /* 0x002ee20000300800 */
[----:B------:R1:W-:Y:S01]  /*422f0*/  STL [R1+0x538], R9 ;  /* 0x0005380901007387 */ /* 0x0003e20000100800 */
[----:B------:R-:W-:-:S02]  /*42300*/  IADD3.X R19, R19, UR10, RZ, P0, !PT ;  /* 0x0000000a13137c10 */ /* 0x000fc400087fe4ff */
[----:B-1----:R-:W3:Y:S01]  /*42310*/  LDL.LU R9, [R1+0x590] ;  /* 0x0005900001097983 */ /* 0x002ee20000300800 */
[----:B------:R1:W-:Y:S01]  /*42320*/  STL [R1+0x574], R15 ;  /* 0x0005740f01007387 */ /* 0x0003e20000100800 */
[----:B------:R-:W-:Y:S02]  /*42330*/  IADD3 R4, P2, R4, UR11, RZ ;  /* 0x0000000b04047c10 */ /* 0x000fe4000ff5e0ff */
[----:B------:R-:W-:Y:S01]  /*42340*/  IADD3.X R5, R5, UR10, RZ, P1, !PT ;  /* 0x0000000a05057c10 */ /* 0x000fe20008ffe4ff */
        /* <DEDUP_REMOVED lines=8> */
[----:B------:R-:W-:-:S05]  /*423d0*/  IADD3 R21, P1, R21, UR11, RZ ;  /* 0x0000000b15157c10 */ /* 0x000fca000ff3e0ff */
[----:B------:R1:W-:Y:S01]  /*423e0*/  STL [R1+0x58c], R21 ;  /* 0x00058c1501007387 */ /* 0x0003e20000100800 */
[----:B------:R1:W-:Y:S01]  /*423f0*/  STL [R1+0x550], R5 ;  /* 0x0005500501007387 */ /* 0x0003e20000100800 */
[----:B------:R-:W-:Y:S02]  /*42400*/  IADD3 R0, P0, R0, UR11, RZ ;  /* 0x0000000b00007c10 */ /* 0x000fe4000ff1e0ff */
[----:B------:R-:W-:Y:S01]  /*42410*/  IADD3.X R6, R6, UR10, RZ, P6, !PT ;  /* 0x0000000a06067c10 */ /* 0x000fe2000b7fe4ff */
[----:B-1----:R-:W3:Y:S01]  /*42420*/  LDL.LU R21, [R1+0xbd0] ;  /* 0x000bd00001157983 */ /* 0x002ee20000300800 */
[----:B------:R-:W3:Y:S01]  /*42430*/  LDL.LU R5, [R1+0x5dc] ;  /* 0x0005dc0001057983 */ /* 0x000ee20000300800 */
[----:B------:R-:W-:Y:S01]  /*42440*/  IADD3 R8, P6, R8, UR11, RZ ;  /* 0x0000000b08087c10 */ /* 0x000fe2000ffde0ff */
[----:B------:R1:W-:Y:S02]  /*42450*/  STL [R1+0x558], R19 ;  /* 0x0005581301007387 */ /* 0x0003e40000100800 */
[----:B-1----:R-:W3:Y:S01]  /*42460*/  LDL.LU R19, [R1+0xbcc] ;  /* 0x000bcc0001137983 */ /* 0x002ee20000300800 */
[----:B------:R1:W-:Y:S03]  /*42470*/  STL [R1+0x594], R0 ;  /* 0x0005940001007387 */ /* 0x0003e60000100800 */
[----:B-1----:R-:W3:Y:S01]  /*42480*/  LDL.LU R0, [R1+0x5e4] ;  /* 0x0005e40001007983 */ /* 0x002ee20000300800 */
[----:B------:R1:W-:Y:S02]  /*42490*/  STL [R1+0x59c], R8 ;  /* 0x00059c0801007387 */ /* 0x0003e40000100800 */
[----:B------:R1:W-:Y:S02]  /*424a0*/  STL [R1+0x560], R6 ;  /* 0x0005600601007387 */ /* 0x0003e40000100800 */
[----:B-1----:R-:W3:Y:S01]  /*424b0*/  LDL.LU R8, [R1+0xbc8] ;  /* 0x000bc80001087983 */ /* 0x002ee20000300800 */
[----:B------:R-:W3:Y:S02]  /*424c0*/  LDL.LU R6, [R1+0x5b0] ;  /* 0x0005b00001067983 */ /* 0x000ee40000300800 */
[----:B------:R1:W-:Y:S02]  /*424d0*/  STL [R1+0x568], R18 ;  /* 0x0005681201007387 */ /* 0x0003e40000100800 */
[----:B-1----:R-:W3:Y:S01]  /*424e0*/  LDL.LU R18, [R1+0xbc4] ;  /* 0x000bc40001127983 */ /* 0x002ee20000300800 */
[----:B----4-:R-:W-:-:S05]  /*424f0*/  IADD3 R13, P5, R13, UR11, RZ ;  /* 0x0000000b0d0d7c10 */ /* 0x010fca000ffbe0ff */
[----:B------:R1:W-:Y:S01]  /*42500*/  STL [R1+0x5a4], R13 ;  /* 0x0005a40d01007387 */ /* 0x0003e20000100800 */
[----:B------:R-:W-:-:S03]  /*42510*/  IADD3.X R14, R14, UR10, RZ, P4, !PT ;  /* 0x0000000a0e0e7c10 */ /* 0x000fc6000a7fe4ff */
[----:B-1----:R-:W4:Y:S02]  /*42520*/  LDL.LU R13, [R1+0x5f4] ;  /* 0x0005f400010d7983 */ /* 0x002f240000300800 */
[----:B------:R1:W-:Y:S02]  /*42530*/  STL [R1+0x570], R14 ;  /* 0x0005700e01007387 */ /* 0x0003e40000100800 */
[----:B-1----:R-:W4:Y:S01]  /*42540*/  LDL.LU R14, [R1+0x5c0] ;  /* 0x0005c000010e7983 */ /* 0x002f220000300800 */
[----:B--2---:R-:W-:Y:S02]  /*42550*/  IADD3 R27, P4, R27, UR11, RZ ;  /* 0x0000000b1b1b7c10 */ /* 0x004fe4000ff9e0ff */
[----:B------:R-:W-:-:S03]  /*42560*/  IADD3.X R25, R25, UR10, RZ, P3, !PT ;  /* 0x0000000a19197c10 */ /* 0x000fc60009ffe4ff */
[----:B------:R1:W-:Y:S01]  /*42570*/  STL [R1+0x5ac], R27 ;  /* 0x0005ac1b01007387 */ /* 0x0003e20000100800 */
[----:B------:R-:W-:-:S03]  /*42580*/  IADD3.X R26, R26, UR10, RZ, P1, !PT ;  /* 0x0000000a1a1a7c10 */ /* 0x000fc60008ffe4ff */
[----:B-1----:R-:W2:Y:S01]  /*42590*/  LDL.LU R27, [R1+0xbc0] ;  /* 0x000bc000011b7983 */ /* 0x002ea20000300800 */
[----:B------:R1:W-:Y:S01]  /*425a0*/  STL [R1+0x578], R25 ;  /* 0x0005781901007387 */ /* 0x0003e20000100800 */
[----:B---3--:R-:W-:Y:S02]  /*425b0*/  IADD3 R7, P3, R7, UR11, RZ ;  /* 0x0000000b07077c10 */ /* 0x008fe4000ff7e0ff */
[----:B-1----:R-:W3:Y:S01]  /*425c0*/  LDL.LU R25, [R1+0xbbc] ;  /* 0x000bbc0001197983 */ /* 0x002ee20000300800 */
[----:B------:R-:W-:Y:S01]  /*425d0*/  IADD3.X R11, R11, UR10, RZ, P2, !PT ;  /* 0x0000000a0b0b7c10 */ /* 0x000fe200097fe4ff */
[----:B------:R-:W-:-:S04]  /*425e0*/  IADD3 R10, P2, R10, UR11, RZ ;  /* 0x0000000b0a0a7c10 */ /* 0x000fc8000ff5e0ff */
        /* <DEDUP_REMOVED lines=15> */
[----:B------:R-:W-:Y:S02]  /*426e0*/  IADD3 R17, P6, R17, UR11, RZ ;  /* 0x0000000b11117c10 */ /* 0x000fe4000ffde0ff */
[----:B-1----:R-:W3:Y:S01]  /*426f0*/  LDL.LU R9, [R1+0x5e0] ;  /* 0x0005e00001097983 */ /* 0x002ee20000300800 */
[----:B------:R1:W-:Y:S01]  /*42700*/  STL [R1+0x5cc], R15 ;  /* 0x0005cc0f01007387 */ /* 0x0003e20000100800 */
[----:B------:R-:W-:-:S02]  /*42710*/  IADD3.X R24, R24, UR10, RZ, P4, !PT ;  /* 0x0000000a18187c10 */ /* 0x000fc4000a7fe4ff */
[----:B------:R-:W-:Y:S01]  /*42720*/  IADD3.X R4, R4, UR10, RZ, P5, !PT ;  /* 0x0000000a04047c10 */ /* 0x000fe2000affe4ff */
[----:B-1----:R-:W3:Y:S01]  /*42730*/  LDL.LU R15, [R1+0xbb0] ;  /* 0x000bb000010f7983 */ /* 0x002ee20000300800 */
[----:B------:R1:W-:Y:S03]  /*42740*/  STL [R1+0x598], R22 ;  /* 0x0005981601007387 */ /* 0x0003e60000100800 */
[----:B-1----:R-:W3:Y:S01]  /*42750*/  LDL.LU R22, [R1+0xbac] ;  /* 0x000bac0001167983 */ /* 0x002ee20000300800 */
[----:B------:R-:W3:Y:S02]  /*42760*/  LDL.LU R2, [R1+0x624] ;  /* 0x0006240001027983 */ /* 0x000ee40000300800 */
[----:B------:R1:W-:Y:S01]  /*42770*/  STL [R1+0x5d4], R17 ;  /* 0x0005d41101007387 */ /* 0x0003e20000100800 */
[----:B------:R-:W-:Y:S01]  /*42780*/  IADD3 R5, P5, R5, UR11, RZ ;  /* 0x0000000b05057c10 */ /* 0x000fe2000ffbe0ff */
[----:B-1----:R-:W3:Y:S01]  /*42790*/  LDL.LU R17, [R1+0x5f0] ;  /* 0x0005f00001117983 */ /* 0x002ee20000300800 */
[----:B------:R-:W3:Y:S02]  /*427a0*/  LDL.LU R12, [R1+0x62c] ;  /* 0x00062c00010c7983 */ /* 0x000ee40000300800 */
[----:B------:R1:W-:Y:S01]  /*427b0*/  STL [R1+0x5a0], R4 ;  /* 0x0005a00401007387 */ /* 0x0003e20000100800 */
[----:B------:R-:W-:Y:S01]  /*427c0*/  IADD3.X R20, R20, UR10, RZ, P2, !PT ;  /* 0x0000000a14147c10 */ /* 0x000fe200097fe4ff */
[----:B-1----:R-:W3:Y:S01]  /*427d0*/  LDL.LU R4, [R1+0x634] ;  /* 0x0006340001047983 */ /* 0x002ee20000300800 */
[----:B------:R1:W-:Y:S01]  /*427e0*/  STL [R1+0x5dc], R5 ;  /* 0x0005dc0501007387 */ /* 0x0003e20000100800 */
[----:B------:R-:W-:-:S02]  /*427f0*/  IADD3 R0, P4, R0, UR11, RZ ;  /* 0x0000000b00007c10 */ /* 0x000fc4000ff9e0ff */
[----:B-1----:R-:W3:Y:S01]  /*42800*/  LDL.LU R5, [R1+0x600] ;  /* 0x0006000001057983 */ /* 0x002ee20000300800 */
[----:B------:R1:W-:Y:S01]  /*42810*/  STL [R1+0x5a8], R24 ;  /* 0x0005a81801007387 */ /* 0x0003e20000100800 */
[----:B------:R-:W-:Y:S01]  /*42820*/  IADD3.X R6, R6, UR10, RZ, P3, !PT ;  /* 0x0000000a06067c10 */ /* 0x000fe20009ffe4ff */
[----:B------:R-:W-:Y:S01]  /*42830*/  IADD3 R8, P3, R8, UR11, RZ ;  /* 0x0000000b08087c10 */ /* 0x000fe2000ff7e0ff */
        /* <DEDUP_REMOVED lines=9> */
[----:B------:R-:W-:-:S02]  /*428d0*/  IADD3.X R23, R23, UR10, RZ, P0, !PT ;  /* 0x0000000a17177c10 */ /* 0x000fc400087fe4ff */
[----:B----4-:R-:W-:Y:S02]  /*428e0*/  IADD3 R13, P2, R13, UR11, RZ ;  /* 0x0000000b0d0d7c10 */ /* 0x010fe4000ff5e0ff */
[----:B------:R-:W-:Y:S01]  /*428f0*/  IADD3.X R14, R14, UR10, RZ, P1, !PT ;  /* 0x0000000a0e0e7c10 */ /* 0x000fe20008ffe4ff */
[----:B------:R-:W-:-:S04]  /*42900*/  IADD3 R18, P1, R18, UR11, RZ ;  /* 0x0000000b12127c10 */ /* 0x000fc8000ff3e0ff */
[----:B------:R1:W-:Y:S04]  /*42910*/  STL [R1+0x5c0], R14 ;  /* 0x0005c00e01007387 */ /* 0x0003e80000100800 */
[----:B-1----:R-:W4:Y:S01]  /*42920*/  LDL.LU R14, [R1+0x654] ;  /* 0x00065400010e7983 */ /* 0x002f220000300800 */
[----:B------:R-:W-:Y:S02]  /*42930*/  STL [R1+0x5f4], R13 ;  /* 0x0005f40d01007387 */ /* 0x000fe40000100800 */
[----:B------:R1:W-:Y:S02]  /*42940*/  STL [R1+0x5fc], R18 ;  /* 0x0005fc1201007387 */ /* 0x0003e40000100800 */
[----:B-1----:R-:W4:Y:S01]  /*42950*/  LDL.LU R18, [R1+0xb9c] ;  /* 0x000b9c0001127983 */ /* 0x002f220000300800 */
[----:B------:R1:W-:Y:S03]  /*42960*/  STL [R1+0x5c8], R23 ;  /* 0x0005c81701007387 */ /* 0x0003e60000100800 */
[----:B-1----:R-:W4:Y:S01]  /*42970*/  LDL.LU R23, [R1+0xb98] ;  /* 0x000b980001177983 */ /* 0x002f220000300800 */
[----:B------:R-:W4:Y:S01]  /*42980*/  LDL.LU R13, [R1+0x620] ;  /* 0x00062000010d7983 */ /* 0x000f220000300800 */
[----:B------:R-:W-:-:S02]  /*42990*/  IADD3.X R16, R16, UR10, RZ, P5, !PT ;  /* 0x0000000a10107c10 */ /* 0x000fc4000affe4ff */
[----:B--2---:R-:W-:-:S05]  /*429a0*/  IADD3 R11, P0, R11, UR11, RZ ;  /* 0x0000000b0b0b7c10 */ /* 0x004fca000ff1e0ff */
[----:B------:R1:W-:Y:S01]  /*429b0*/  STL [R1+0x604], R11 ;  /* 0x0006040b01007387 */ /* 0x0003e20000100800 */
[----:B---3--:R-:W-:-:S03]  /*429c0*/  IADD3.X R7, R7, UR10, RZ, P6, !PT ;  /* 0x0000000a07077c10 */ /* 0x008fc6000b7fe4ff */
[----:B-1----:R-:W2:Y:S01]  /*429d0*/  LDL.LU R11, [R1+0xb94] ;  /* 0x000b9400010b7983 */ /* 0x002ea20000300800 */
[----:B------:R-:W-:-:S05]  /*429e0*/  IADD3 R10, P6, R10, UR11, RZ ;  /* 0x0000000b0a0a7c10 */ /* 0x000fca000ffde0ff */
[----:B------:R1:W-:Y:S01]  /*429f0*/  STL [R1+0x60c], R10 ;  /* 0x00060c0a01007387 */ /* 0x0003e20000100800 */
[----:B------:R-:W-:-:S03]  /*42a00*/  IADD3.X R21, R21, UR10, RZ, P3, !PT ;  /* 0x0000000a15157c10 */ /* 0x000fc60009ffe4ff */
[----:B-1----:R-:W3:Y:S01]  /*42a10*/  LDL.LU R10, [R1+0xb90] ;  /* 0x000b9000010a7983 */ /* 0x002ee20000300800 */
[----:B------:R1:W-:Y:S01]  /*42a20*/  STL [R1+0x5d0], R7 ;  /* 0x0005d00701007387 */ /* 0x0003e20000100800 */
[----:B------:R-:W-:Y:S02]  /*42a30*/  IADD3 R29, P5, R29, UR11, RZ ;  /* 0x0000000b1d1d7c10 */ /* 0x000fe4000ffbe0ff */
[----:B-1----:R-:W2:Y:S01]  /*42a40*/  LDL.LU R7, [R1+0x664] ;  /* 0x0006640001077983 */ /* 0x002ea20000300800 */
        /* <DEDUP_REMOVED lines=15> */
[----:B------:R-:W-:Y:S01]  /*42b40*/  IADD3.X R27, R27, UR10, RZ, P6, !PT ;  /* 0x0000000a1b1b7c10 */ /* 0x000fe2000b7fe4ff */
[----:B-1----:R-:W3:Y:S01]  /*42b50*/  LDL.LU R21, [R1+0x674] ;  /* 0x0006740001157983 */ /* 0x002ee20000300800 */
        /* <DEDUP_REMOVED lines=8> */
[----:B------:R-:W-:Y:S03]  /*42be0*/  STL [R1+0x62c], R12 ;  /* 0x00062c0c01007387 */ /* 0x000fe60000100800 */
[----:B------:R1:W-:Y:S02]  /*42bf0*/  STL [R1+0x63c], R24 ;  /* 0x00063c1801007387 */ /* 0x0003e40000100800 */
[----:B------:R-:W-:Y:S01]  /*42c00*/  STL [R1+0x634], R4 ;  /* 0x0006340401007387 */ /* 0x000fe20000100800 */
[----:B------:R-:W-:Y:S01]  /*42c10*/  IADD3 R0, P6, R0, UR11, RZ ;  /* 0x0000000b00007c10 */ /* 0x000fe2000ffde0ff */
[----:B-1----:R-:W3:Y:S01]  /*42c20*/  LDL.LU R24, [R1+0xb7c] ;  /* 0x000b7c0001187983 */ /* 0x002ee20000300800 */
[----:B------:R-:W-:Y:S02]  /*42c30*/  STL [R1+0x600], R5 ;  /* 0x0006000501007387 */ /* 0x000fe40000100800 */
[----:B------:R1:W-:Y:S01]  /*42c40*/  STL [R1+0x608], R27 ;  /* 0x0006081b01007387 */ /* 0x0003e20000100800 */
[----:B------:R-:W-:Y:S01]  /*42c50*/  IADD3.X R25, R25, UR10, RZ, P4, !PT ;  /* 0x0000000a19197c10 */ /* 0x000fe2000a7fe4ff */
[----:B-1----:R-:W3:Y:S01]  /*42c60*/  LDL.LU R27, [R1+0xb78] ;  /* 0x000b7800011b7983 */ /* 0x002ee20000300800 */
[----:B------:R-:W3:Y:S02]  /*42c70*/  LDL.LU R4, [R1+0x684] ;  /* 0x0006840001047983 */ /* 0x000ee40000300800 */
[----:B------:R-:W3:Y:S01]  /*42c80*/  LDL.LU R5, [R1+0x650] ;  /* 0x0006500001057983 */ /* 0x000ee20000300800 */
[----:B------:R-:W-:Y:S01]  /*42c90*/  IADD3.X R6, R6, UR10, RZ, P5, !PT ;  /* 0x0000000a06067c10 */ /* 0x000fe2000affe4ff */
[----:B------:R-:W-:Y:S01]  /*42ca0*/  STL [R1+0x644], R0 ;  /* 0x0006440001007387 */ /* 0x000fe20000100800 */
[----:B------:R-:W-:-:S02]  /*42cb0*/  IADD3.X R15, R15, UR10, RZ, P2, !PT ;  /* 0x0000000a0f0f7c10 */ /* 0x000fc400097fe4ff */
[----:B----4-:R-:W-:Y:S02]  /*42cc0*/  IADD3 R14, P4, R14, UR11, RZ ;  /* 0x0000000b0e0e7c10 */ /* 0x010fe4000ff9e0ff */
[----:B------:R-:W-:-:S05]  /*42cd0*/  IADD3 R18, P5, R18, UR11, RZ ;  /* 0x0000000b12127c10 */ /* 0x000fca000ffbe0ff */
[----:B------:R1:W-:Y:S04]  /*42ce0*/  STL [R1+0x64c], R18 ;  /* 0x00064c1201007387 */ /* 0x0003e80000100800 */
[----:B-1----:R-:W4:Y:S01]  /*42cf0*/  LDL.LU R18, [R1+0xb74] ;  /* 0x000b740001127983 */ /* 0x002f220000300800 */
[----:B------:R-:W-:Y:S02]  /*42d00*/  STL [R1+0x610], R6 ;  /* 0x0006100601007387 */ /* 0x000fe40000100800 */
[----:B------:R-:W4:Y:S02]  /*42d10*/  LDL.LU R0, [R1+0x68c] ;  /* 0x00068c0001007983 */ /* 0x000f240000300800 */
[----:B------:R1:W-:Y:S01]  /*42d20*/  STL [R1+0x618], R25 ;  /* 0x0006181901007387 */ /* 0x0003e20000100800 */
[----:B------:R-:W-:Y:S01]  /*42d30*/  IADD3.X R13, R13, UR10, RZ, P3, !PT ;  /* 0x0000000a0d0d7c10 */ /* 0x000fe20009ffe4ff */
[----:B-1----:R-:W4:Y:S01]  /*42d40*/  LDL.LU R25, [R1+0xb70] ;  /* 0x000b700001197983 */ /* 0x002f220000300800 */
[----:B------:R1:W-:Y:S03]  /*42d50*/  STL [R1+0x654], R14 ;  /* 0x0006540e01007387 */ /* 0x0003e60000100800 */
[----:B-1----:R-:W4:Y:S01]  /*42d60*/  LDL.LU R14, [R1+0x694] ;  /* 0x00069400010e7983 */ /* 0x002f220000300800 */
[----:B------:R-:W4:Y:S02]  /*42d70*/  LDL.LU R6, [R1+0x660] ;  /* 0x0006600001067983 */ /* 0x000f240000300800 */
[----:B------:R1:W-:Y:S02]  /*42d80*/  STL [R1+0x628], R15 ;  /* 0x0006280f01007387 */ /* 0x0003e40000100800 */
[----:B------:R-:W-:Y:S01]  /*42d90*/  STL [R1+0x620], R13 ;  /* 0x0006200d01007387 */ /* 0x000fe20000100800 */
[----:B-1----:R-:W4:Y:S01]  /*42da0*/  LDL.LU R15, [R1+0x6a4] ;  /* 0x0006a400010f7983 */ /* 0x002f220000300800 */
[----:B------:R-:W-:-:S02]  /*42db0*/  IADD3 R23, P3, R23, UR11, RZ ;  /* 0x0000000b17177c10 */ /* 0x000fc4000ff7e0ff */
[----:B------:R-:W-:-:S03]  /*42dc0*/  IADD3.X R22, R22, UR10, RZ, P0, !PT ;  /* 0x0000000a16167c10 */ /* 0x000fc600087fe4ff */
[----:B------:R1:W-:Y:S04]  /*42dd0*/  STL [R1+0x65c], R23 ;  /* 0x00065c1701007387 */ /* 0x0003e80000100800 */
[----:B-1----:R-:W4:Y:S01]  /*42de0*/  LDL.LU R23, [R1+0x670] ;  /* 0x0006700001177983 */ /* 0x002f220000300800 */
[----:B--2---:R-:W-:Y:S02]  /*42df0*/  IADD3 R7, P2, R7, UR11, RZ ;  /* 0x0000000b07077c10 */ /* 0x004fe4000ff5e0ff */
[----:B---3--:R-:W-:-:S05]  /*42e00*/  IADD3.X R16, R16, UR10, RZ, P1, !PT ;  /* 0x0000000a10107c10 */ /* 0x008fca0008ffe4ff */
[----:B------:R1:W-:Y:S01]  /*42e10*/  STL [R1+0x630], R16 ;  /* 0x0006301001007387 */ /* 0x0003e20000100800 */
[----:B------:R-:W-:-:S03]  /*42e20*/  IADD3 R29, P1, R29, UR11, RZ ;  /* 0x0000000b1d1d7c10 */ /* 0x000fc6000ff3e0ff */
[----:B-1----:R-:W2:Y:S01]  /*42e30*/  LDL.LU R16, [R1+0x6b4] ;  /* 0x0006b40001107983 */ /* 0x002ea20000300800 */
[----:B------:R1:W-:Y:S01]  /*42e40*/  STL [R1+0x664], R7 ;  /* 0x0006640701007387 */ /* 0x0003e20000100800 */
[----:B------:R-:W-:Y:S02]  /*42e50*/  IADD3.X R8, R8, UR10, RZ, P5, !PT ;  /* 0x0000000a08087c10 */ /* 0x000fe4000affe4ff */
[----:B-1----:R-:W3:Y:S01]  /*42e60*/  LDL.LU R7, [R1+0x680] ;  /* 0x0006800001077983 */ /* 0x002ee20000300800 */
[----:B------:R1:W-:Y:S03]  /*42e70*/  STL [R1+0x66c], R29 ;  /* 0x00066c1d01007387 */ /* 0x0003e60000100800 */
[----:B-1----:R-:W3:Y:S01]  /*42e80*/  LDL.LU R29, [R1+0xb6c] ;  /* 0x000b6c00011d7983 */ /* 0x002ee20000300800 */
[----:B------:R1:W-:Y:S01]  /*42e90*/  STL [R1+0x638], R22 ;  /* 0x0006381601007387 */ /* 0x0003e20000100800 */
[----:B------:R-:W-:-:S02]  /*42ea0*/  IADD3 R21, P0, R21, UR11, RZ ;  /* 0x0000000b15157c10 */ /* 0x000fc4000ff1e0ff */
[----:B-1----:R-:W3:Y:S03]  /*42eb0*/  LDL.LU R22, [R1+0x6c4] ;  /* 0x0006c40001167983 */ /* 0x002ee60000300800 */
[----:B------:R1:W-:Y:S01]  /*42ec0*/  STL [R1+0x674], R21 ;  /* 0x0006741501007387 */ /* 0x0003e20000100800 */
[----:B------:R-:W-:Y:S01]  /*42ed0*/  IADD3.X R17, R17, UR10, RZ, P6, !PT ;  /* 0x0000000a11117c10 */ /* 0x000fe2000b7fe4ff */
[----:B------:R-:W-:Y:S01]  /*42ee0*/  IADD3 R9, P6, R9, UR11, RZ ;  /* 0x0000000b09097c10 */ /* 0x000fe2000ffde0ff */
[----:B-1----:R-:W3:Y:S03]  /*42ef0*/  LDL.LU R21, [R1+0x690] ;  /* 0x0006900001157983 */ /* 0x002ee60000300800 */
[----:B------:R1:W-:Y:S01]  /*42f00*/  STL [R1+0x640], R17 ;  /* 0x0006401101007387 */ /* 0x0003e20000100800 */
        /* <DEDUP_REMOVED lines=8> */
[----:B------:R-:W-:Y:S01]  /*42f90*/  IADD3.X R5, R5, UR10, RZ, P4, !PT ;  /* 0x0000000a05057c10 */ /* 0x000fe2000a7fe4ff */
[----:B------:R-:W3:Y:S02]  /*42fa0*/  LDL.LU R12, [R1+0x6e4] ;  /* 0x0006e400010c7983 */ /* 0x000ee40000300800 */
[----:B------:R-:W3:Y:S01]  /*42fb0*/  LDL.LU R13, [R1+0x6b0] ;  /* 0x0006b000010d7983 */ /* 0x000ee20000300800 */
[----:B------:R1:W-:Y:S04]  /*42fc0*/  STL [R1+0x684], R4 ;  /* 0x0006840401007387 */ /* 0x0003e80000100800 */
[----:B-1----:R-:W3:Y:S01]  /*42fd0*/  LDL.LU R4, [R1+0x6f4] ;  /* 0x0006f40001047983 */ /* 0x002ee20000300800 */
[----:B------:R1:W-:Y:S01]  /*42fe0*/  STL [R1+0x650], R5 ;  /* 0x0006500501007387 */ /* 0x0003e20000100800 */
[----:B------:R-:W-:-:S02]  /*42ff0*/  IADD3.X R11, R11, UR10, RZ, P1, !PT ;  /* 0x0000000a0b0b7c10 */ /* 0x000fc40008ffe4ff */
[----:B-1----:R-:W3:Y:S01]  /*43000*/  LDL.LU R5, [R1+0x6c0] ;  /* 0x0006c00001057983 */ /* 0x002ee20000300800 */
[----:B------:R1:W-:Y:S03]  /*43010*/  STL [R1+0x658], R20 ;  /* 0x0006581401007387 */ /* 0x0003e60000100800 */
[----:B-1----:R-:W3:Y:S01]  /*43020*/  LDL.LU R20, [R1+0xb64] ;  /* 0x000b640001147983 */ /* 0x002ee20000300800 */
[----:B----4-:R-:W-:-:S05]  /*43030*/  IADD3 R0, P4, R0, UR11, RZ ;  /* 0x0000000b00007c10 */ /* 0x010fca000ff9e0ff */
[----:B------:R1:W-:Y:S04]  /*43040*/  STL [R1+0x68c], R0 ;  /* 0x00068c0001007387 */ /* 0x0003e80000100800 */
[----:B-1----:R-:W4:Y:S01]  /*43050*/  LDL.LU R0, [R1+0x704] ;  /* 0x0007040001007983 */ /* 0x002f220000300800 */
[----:B------:R-:W-:Y:S02]  /*43060*/  IADD3 R14, P3, R14, UR11, RZ ;  /* 0x0000000b0e0e7c10 */ /* 0x000fe4000ff7e0ff */
[----:B------:R-:W-:Y:S01]  /*43070*/  IADD3.X R6, R6, UR10, RZ, P2, !PT ;  /* 0x0000000a06067c10 */ /* 0x000fe200097fe4ff */
[----:B------:R-:W-:Y:S02]  /*43080*/  IADD3 R24, P2, R24, UR11, RZ ;  /* 0x0000000b18187c10 */ /* 0x000fe4000ff5e0ff */
[----:B------:R1:W-:Y:S04]  /*43090*/  STL [R1+0x694], R14 ;  /* 0x0006940e01007387 */ /* 0x0003e80000100800 */
[----:B-1----:R-:W4:Y:S01]  /*430a0*/  LDL.LU R14, [R1+0xb60] ;  /* 0x000b6000010e7983 */ /* 0x002f220000300800 */
[----:B------:R1:W-:Y:S01]  /*430b0*/  STL [R1+0x69c], R24 ;  /* 0x00069c1801007387 */ /* 0x0003e20000100800 */
[----:B------:R-:W-:-:S02]  /*430c0*/  IADD3 R15, P1, R15, UR11, RZ ;  /* 0x0000000b0f0f7c10 */ /* 0x000fc4000ff3e0ff */
[----:B-1----:R-:W4:Y:S01]  /*430d0*/  LDL.LU R24, [R1+0xb5c] ;  /* 0x000b5c0001187983 */ /* 0x002f220000300800 */
[----:B------:R1:W-:Y:S03]  /*430e0*/  STL [R1+0x660], R6 ;  /* 0x0006600601007387 */ /* 0x0003e60000100800 */
[----:B-1----:R-:W4:Y:S01]  /*430f0*/  LDL.LU R6, [R1+0x714] ;  /* 0x0007140001067983 */ /* 0x002f220000300800 */
[----:B------:R1:W-:Y:S03]  /*43100*/  STL [R1+0x668], R11 ;  /* 0x0006680b01007387 */ /* 0x0003e60000100800 */
[----:B-1----:R-:W4:Y:S01]  /*43110*/  LDL.LU R11, [R1+0xb58] ;  /* 0x000b5800010b7983 */ /* 0x002f220000300800 */
[----:B------:R1:W-:Y:S03]  /*43120*/  STL [R1+0x6a4], R15 ;  /* 0x0006a40f01007387 */ /* 0x0003e60000100800 */
[----:B-1----:R-:W4:Y:S01]  /*43130*/  LDL.LU R15, [R1+0xb54] ;  /* 0x000b5400010f7983 */ /* 0x002f220000300800 */
[----:B------:R-:W-:Y:S01]  /*43140*/  IADD3.X R23, R23, UR10, RZ, P0, !PT ;  /* 0x0000000a17177c10 */ /* 0x000fe200087fe4ff */
[----:B------:R-:W-:Y:S01]  /*43150*/  IADD3 R25, P0, R25, UR11, RZ ;  /* 0x0000000b19197c10 */ /* 0x000fe2000ff1e0ff */
[----:B------:R-:W-:-:S02]  /*43160*/  IADD3.X R10, R10, UR10, RZ, P6, !PT ;  /* 0x0000000a0a0a7c10 */ /* 0x000fc4000b7fe4ff */
[----:B--2---:R-:W-:Y:S01]  /*43170*/  IADD3 R16, P6, R16, UR11, RZ ;  /* 0x0000000b10107c10 */ /* 0x004fe2000ffde0ff */
[----:B------:R1:W-:Y:S01]  /*43180*/  STL [R1+0x670], R23 ;  /* 0x0006701701007387 */ /* 0x0003e20000100800 */
[----:B---3--:R-:W-:Y:S02]  /*43190*/  IADD3.X R7, R7, UR10, RZ, P5, !PT ;  /* 0x0000000a07077c10 */ /* 0x008fe4000affe4ff */
[----:B------:R-:W-:Y:S01]  /*431a0*/  IADD3.X R26, R26, UR10, RZ, P4, !PT ;  /* 0x0000000a1a1a7c10 */ /* 0x000fe2000a7fe4ff */
[----:B-1----:R-:W2:Y:S01]  /*431b0*/  LDL.LU R23, [R1+0xb50] ;  /* 0x000b500001177983 */ /* 0x002ea20000300800 */
[----:B------:R1:W-:Y:S01]  /*431c0*/  STL [R1+0x6ac], R25 ;  /* 0x0006ac1901007387 */ /* 0x0003e20000100800 */
[----:B------:R-:W-:Y:S02]  /*431d0*/  IADD3 R29, P5, R29, UR11, RZ ;  /* 0x0000000b1d1d7c10 */ /* 0x000fe4000ffbe0ff */
[----:B-1----:R-:W3:Y:S01]  /*431e0*/  LDL.LU R25, [R1+0xb4c] ;  /* 0x000b4c0001197983 */ /* 0x002ee20000300800 */
[----:B------:R1:W-:Y:S01]  /*431f0*/  STL [R1+0x678], R10 ;  /* 0x0006780a01007387 */ /* 0x0003e20000100800 */
[----:B------:R-:W-:-:S02]  /*43200*/  IADD3 R22, P4, R22, UR11, RZ ;  /* 0x0000000b16167c10 */ /* 0x000fc4000ff9e0ff */
[----:B-1----:R-:W2:Y:S01]  /*43210*/  LDL.LU R10, [R1+0xb48] ;  /* 0x000b4800010a7983 */ /* 0x002ea20000300800 */
[----:B------:R1:W-:Y:S01]  /*43220*/  STL [R1+0x6b4], R16 ;  /* 0x0006b41001007387 */ /* 0x0003e20000100800 */
[----:B------:R-:W-:Y:S02]  /*43230*/  IADD3.X R21, R21, UR10, RZ, P3, !PT ;  /* 0x0000000a15157c10 */ /* 0x000fe40009ffe4ff */
        /* <DEDUP_REMOVED lines=9> */
[----:B------:R-:W-:Y:S01]  /*432d0*/  IADD3.X R27, R27, UR10, RZ, P0, !PT ;  /* 0x0000000a1b1b7c10 */ /* 0x000fe200087fe4ff */
[----:B-1----:R-:W3:Y:S01]  /*432e0*/  LDL.LU R26, [R1+0xb3c] ;  /* 0x000b3c00011a7983 */ /* 0x002ee20000300800 */
[----:B------:R1:W-:Y:S01]  /*432f0*/  STL [R1+0x6c4], R22 ;  /* 0x0006c41601007387 */ /* 0x0003e20000100800 */
[----:B------:R-:W-:Y:S02]  /*43300*/  IADD3 R2, P1, R2, UR11, RZ ;  /* 0x0000000b02027c10 */ /* 0x000fe4000ff3e0ff */
[----:B------:R-:W-:Y:S01]  /*43310*/  IADD3.X R13, R13, UR10, RZ, P6, !PT ;  /* 0x0000000a0d0d7c10 */ /* 0x000fe2000b7fe4ff */
[----:B-1----:R-:W3:Y:S01]  /*43320*/  LDL.LU R22, [R1+0xb38] ;  /* 0x000b380001167983 */ /* 0x002ee20000300800 */
[----:B------:R1:W-:Y:S01]  /*43330*/  STL [R1+0x690], R21 ;  /* 0x0006901501007387 */ /* 0x0003e20000100800 */
[----:B------:R-:W-:-:S02]  /*43340*/  IADD3 R12, P0, R12, UR11, RZ ;  /* 0x0000000b0c0c7c10 */ /* 0x000fc4000ff1e0ff */
[----:B-1----:R-:W3:Y:S01]  /*43350*/  LDL.LU R21, [R1+0xb34] ;  /* 0x000b340001157983 */ /* 0x002ee20000300800 */
[----:B------:R-:W-:Y:S02]  /*43360*/  IADD3.X R18, R18, UR10, RZ, P5, !PT ;  /* 0x0000000a12127c10 */ /* 0x000fe4000affe4ff */
[----:B----4-:R-:W-:-:S05]  /*43370*/  IADD3 R14, P3, R14, UR11, RZ ;  /* 0x0000000b0e0e7c10 */ /* 0x010fca000ff7e0ff */
[----:B------:R1:W-:Y:S04]  /*43380*/  STL [R1+0x6cc], R14 ;  /* 0x0006cc0e01007387 */ /* 0x0003e80000100800 */
[----:B-1----:R-:W4:Y:S01]  /*43390*/  LDL.LU R14, [R1+0xb30] ;  /* 0x000b3000010e7983 */ /* 0x002f220000300800 */
[----:B------:R1:W-:Y:S03]  /*433a0*/  STL [R1+0x698], R19 ;  /* 0x0006981301007387 */ /* 0x0003e60000100800 */
[----:B-1----:R-:W3:Y:S01]  /*433b0*/  LDL.LU R19, [R1+0xb2c] ;  /* 0x000b2c0001137983 */ /* 0x002ee20000300800 */
[----:B------:R1:W-:Y:S03]  /*433c0*/  STL [R1+0x6d4], R17 ;  /* 0x0006d41101007387 */ /* 0x0003e60000100800 */
[----:B-1----:R-:W3:Y:S01]  /*433d0*/  LDL.LU R17, [R1+0xb28] ;  /* 0x000b280001117983 */ /* 0x002ee20000300800 */
[----:B------:R1:W-:Y:S01]  /*433e0*/  STL [R1+0x6a0], R9 ;  /* 0x0006a00901007387 */ /* 0x0003e20000100800 */
[----:B------:R-:W-:-:S02]  /*433f0*/  IADD3 R15, P6, R15, UR11, RZ ;  /* 0x0000000b0f0f7c10 */ /* 0x000fc4000ffde0ff */
[----:B-1----:R-:W3:Y:S01]  /*43400*/  LDL.LU R9, [R1+0xb24] ;  /* 0x000b240001097983 */ /* 0x002ee20000300800 */
[----:B------:R1:W-:Y:S03]  /*43410*/  STL [R1+0x6a8], R27 ;  /* 0x0006a81b01007387 */ /* 0x0003e60000100800 */
[----:B-1----:R-:W3:Y:S01]  /*43420*/  LDL.LU R27, [R1+0xb20] ;  /* 0x000b2000011b7983 */ /* 0x002ee20000300800 */
[----:B------:R-:W-:Y:S02]  /*43430*/  STL [R1+0x6dc], R2 ;  /* 0x0006dc0201007387 */ /* 0x000fe40000100800 */
[----:B------:R1:W-:Y:S02]  /*43440*/  STL [R1+0x6ec], R15 ;  /* 0x0006ec0f01007387 */ /* 0x0003e40000100800 */
[----:B------:R-:W-:Y:S01]  /*43450*/  STL [R1+0x6e4], R12 ;  /* 0x0006e40c01007387 */ /* 0x000fe20000100800 */
[----:B-1----:R-:W3:Y:S01]  /*43460*/  LDL.LU R15, [R1+0xb1c] ;  /* 0x000b1c00010f7983 */ /* 0x002ee20000300800 */
[----:B------:R-:W-:Y:S02]  /*43470*/  STL [R1+0x6b0], R13 ;  /* 0x0006b00d01007387 */ /* 0x000fe40000100800 */
[----:B------:R1:W-:Y:S02]  /*43480*/  STL [R1+0x6b8], R18 ;  /* 0x0006b81201007387 */ /* 0x0003e40000100800 */
[----:B-1----:R-:W3:Y:S01]  /*43490*/  LDL.LU R18, [R1+0xb18] ;  /* 0x000b180001127983 */ /* 0x002ee20000300800 */
[----:B------:R-:W-:-:S02]  /*434a0*/  IADD3.X R5, R5, UR10, RZ, P4, !PT ;  /* 0x0000000a05057c10 */ /* 0x000fc4000a7fe4ff */
[----:B--2---:R-:W-:Y:S02]  /*434b0*/  IADD3 R23, P4, R23, UR11, RZ ;  /* 0x0000000b17177c10 */ /* 0x004fe4000ff9e0ff */
[----:B------:R-:W-:Y:S02]  /*434c0*/  IADD3 R4, P5, R4, UR11, RZ ;  /* 0x0000000b04047c10 */ /* 0x000fe4000ffbe0ff */
[----:B------:R-:W-:Y:S01]  /*434d0*/  IADD3.X R8, R8, UR10, RZ, P3, !PT ;  /* 0x0000000a08087c10 */ /* 0x000fe20009ffe4ff */
[----:B------:R1:W-:Y:S02]  /*434e0*/  STL [R1+0x6fc], R23 ;  /* 0x0006fc1701007387 */ /* 0x0003e40000100800 */
[----:B------:R-:W-:Y:S01]  /*434f0*/  STL [R1+0x6f4], R4 ;  /* 0x0006f40401007387 */ /* 0x000fe20000100800 */
[----:B------:R-:W-:Y:S02]  /*43500*/  IADD3 R0, P3, R0, UR11, RZ ;  /* 0x0000000b00007c10 */ /* 0x000fe4000ff7e0ff */
[----:B------:R-:W-:Y:S01]  /*43510*/  IADD3.X R20, R20, UR10, RZ, P1, !PT ;  /* 0x0000000a14147c10 */ /* 0x000fe20008ffe4ff */
[----:B-1----:R-:W2:Y:S01]  /*43520*/  LDL.LU R23, [R1+0xb14] ;  /* 0x000b140001177983 */ /* 0x002ea20000300800 */
[----:B------:R-:W-:Y:S02]  /*43530*/  STL [R1+0x6c0], R5 ;  /* 0x0006c00501007387 */ /* 0x000fe40000100800 */
[----:B------:R1:W-:Y:S02]  /*43540*/  STL [R1+0x6c8], R8 ;  /* 0x0006c80801007387 */ /* 0x0003e40000100800 */
[----:B-1----:R-:W2:Y:S01]  /*43550*/  LDL.LU R8, [R1+0xb10] ;  /* 0x000b100001087983 */ /* 0x002ea20000300800 */
[----:B---3--:R-:W-:Y:S01]  /*43560*/  IADD3.X R18, R18, UR10, RZ, P2, !PT ;  /* 0x0000000a12127c10 */ /* 0x008fe200097fe4ff */
[----:B------:R-:W-:-:S04]  /*43570*/  IADD3 R16, P2, R16, UR11, RZ ;  /* 0x0000000b10107c10 */ /* 0x000fc8000ff5e0ff */
[----:B------:R1:W-:Y:S04]  /*43580*/  STL [R1+0x6d0], R18 ;  /* 0x0006d01201007387 */ /* 0x0003e80000100800 */
[----:B-1----:R-:W3:Y:S01]  /*43590*/  LDL.LU R18, [R1+0xb0c] ;  /* 0x000b0c0001127983 */ /* 0x002ee20000300800 */
[----:B------:R-:W-:Y:S02]  /*435a0*/  STL [R1+0x704], R0 ;  /* 0x0007040001007387 */ /* 0x000fe40000100800 */
[----:B------:R1:W-:Y:S02]  /*435b0*/  STL [R1+0x70c], R16 ;  /* 0x00070c1001007387 */ /* 0x0003e40000100800 */
[----:B-1----:R-:W4:Y:S01]  /*435c0*/  LDL.LU R16, [R1+0xb08] ;  /* 0x000b080001107983 */ /* 0x002f220000300800 */
[----:B------:R1:W-:Y:S03]  /*435d0*/  STL [R1+0x6d8], R20 ;  /* 0x0006d81401007387 */ /* 0x0003e60000100800 */
[----:B-1----:R-:W4:Y:S01]  /*435e0*/  LDL.LU R20, [R1+0xb04] ;  /* 0x000b040001147983 */ /* 0x002f220000300800 */
[----:B--2---:R-:W-:-:S02]  /*435f0*/  IADD3.X R8, R8, UR10, RZ, P0, !PT ;  /* 0x0000000a08087c10 */ /* 0x004fc400087fe4ff */
[----:B------:R-:W-:Y:S01]  /*43600*/  IADD3 R6, P1, R6, UR11, RZ ;  /* 0x0000000b06067c10 */ /* 0x000fe2000ff3e0ff */
[----:B------:R-:W-:Y:S01]  /*43610*/  IADD3 R29, P0, R29, UR11, RZ ;  /* 0x0000000b1d1d7c10 */ /* 0x000fe2000ff1e0ff */
[----:B------:R-:W-:Y:S01]  /*43620*/  IADD3.X R24, R24, UR10, RZ, P6, !PT ;  /* 0x0000000a18187c10 */ /* 0x000fe2000b7fe4ff */
[----:B------:R1:W-:Y:S04]  /*43630*/  STL [R1+0x6e0], R8 ;  /* 0x0006e00801007387 */ /* 0x0003e80000100800 */
[----:B-1----:R-:W2:Y:S01]  /*43640*/  LDL.LU R8, [R1+0xb00] ;  /* 0x000b000001087983 */ /* 0x002ea20000300800 */
[----:B------:R-:W-:Y:S02]  /*43650*/  STL [R1+0x714], R6 ;  /* 0x0007140601007387 */ /* 0x000fe40000100800 */
[----:B------:R1:W-:Y:S02]  /*43660*/  STL [R1+0x71c], R29 ;  /* 0x00071c1d01007387 */ /* 0x0003e40000100800 */
[----:B-1----:R-:W2:Y:S01]  /*43670*/  LDL.LU R29, [R1+0xafc] ;  /* 0x000afc00011d7983 */ /* 0x002ea20000300800 */
[----:B------:R1:W-:Y:S03]  /*43680*/  STL [R1+0x6e8], R24 ;  /* 0x0006e81801007387 */ /* 0x0003e60000100800 */
[----:B-1----:R-:W2:Y:S01]  /*43690*/  LDL.LU R24, [R1+0xaf8] ;  /* 0x000af80001187983 */ /* 0x002ea20000300800 */
[----:B---3--:R-:W-:Y:S01]  /*436a0*/  IADD3.X R18, R18, UR10, RZ, P5, !PT ;  /* 0x0000000a12127c10 */ /* 0x008fe2000affe4ff */
[----:B------:R-:W-:Y:S01]  /*436b0*/  IADD3 R21, P5, R21, UR11, RZ ;  /* 0x0000000b15157c10 */ /* 0x000fe2000ffbe0ff */
[----:B----4-:R-:W-:-:S05]  /*436c0*/  IADD3 R20, P6, R20, UR11, RZ ;  /* 0x0000000b14147c10 */ /* 0x010fca000ffde0ff */
[----:B------:R1:W-:Y:S04]  /*436d0*/  STL [R1+0x724], R20 ;  /* 0x0007241401007387 */ /* 0x0003e80000100800 */
[----:B-1----:R-:W3:Y:S01]  /*436e0*/  LDL.LU R20, [R1+0xaf4] ;  /* 0x000af40001147983 */ /* 0x002ee20000300800 */
[----:B------:R1:W-:Y:S03]  /*436f0*/  STL [R1+0x6f0], R18 ;  /* 0x0006f01201007387 */ /* 0x0003e60000100800 */
[----:B-1----:R-:W4:Y:S01]  /*43700*/  LDL.LU R18, [R1+0xaf0] ;  /* 0x000af00001127983 */ /* 0x002f220000300800 */
[----:B------:R1:W-:Y:S03]  /*43710*/  STL [R1+0x72c], R21 ;  /* 0x00072c1501007387 */ /* 0x0003e60000100800 */
[----:B-1----:R-:W2:Y:S01]  /*43720*/  LDL.LU R21, [R1+0xaec] ;  /* 0x000aec0001157983 */ /* 0x002ea20000300800 */
[----:B------:R-:W-:-:S02]  /*43730*/  IADD3.X R11, R11, UR10, RZ, P4, !PT ;  /* 0x0000000a0b0b7c10 */ /* 0x000fc4000a7fe4ff */
[----:B------:R-:W-:Y:S01]  /*43740*/  IADD3.X R16, R16, UR10, RZ, P3, !PT ;  /* 0x0000000a10107c10 */ /* 0x000fe20009ffe4ff */
[----:B------:R-:W-:Y:S01]  /*43750*/  IADD3 R7, P4, R7, UR11, RZ ;  /* 0x0000000b07077c10 */ /* 0x000fe2000ff9e0ff */
[----:B------:R-:W-:Y:S01]  /*43760*/  IADD3 R14, P3, R14, UR11, RZ ;  /* 0x0000000b0e0e7c10 */ /* 0x000fe2000ff7e0ff */
[----:B------:R1:W-:Y:S01]  /*43770*/  STL [R1+0x6f8], R11 ;  /* 0x0006f80b01007387 */ /* 0x0003e20000100800 */
[----:B------:R-:W-:-:S03]  /*43780*/  IADD3.X R25, R25, UR10, RZ, P2, !PT ;  /* 0x0000000a19197c10 */ /* 0x000fc600097fe4ff */
[----:B-1----:R-:W3:Y:S01]  /*43790*/  LDL.LU R11, [R1+0xae8] ;  /* 0x000ae800010b7983 */ /* 0x002ee20000300800 */
[----:B------:R1:W-:Y:S03]  /*437a0*/  STL [R1+0x700], R16 ;  /* 0x0007001001007387 */ /* 0x0003e60000100800 */
[----:B-1----:R-:W4:Y:S01]  /*437b0*/  LDL.LU R16, [R1+0xae4] ;  /* 0x000ae40001107983 */ /* 0x002f220000300800 */
[----:B------:R-:W-:Y:S02]  /*437c0*/  STL [R1+0x734], R7 ;  /* 0x0007340701007387 */ /* 0x000fe40000100800 */
[----:B------:R1:W-:Y:S02]  /*437d0*/  STL [R1+0x73c], R14 ;  /* 0x00073c0e01007387 */ /* 0x0003e40000100800 */
[----:B-1----:R-:W4:Y:S01]  /*437e0*/  LDL.LU R14, [R1+0xae0] ;  /* 0x000ae000010e7983 */ /* 0x002f220000300800 */
[----:B------:R1:W-:Y:S03]  /*437f0*/  STL [R1+0x708], R25 ;  /* 0x0007081901007387 */ /* 0x0003e60000100800 */
[----:B-1----:R-:W4:Y:S01]  /*43800*/  LDL.LU R25, [R1+0xadc] ;  /* 0x000adc0001197983 */ /* 0x002f220000300800 */
[----:B--2---:R-:W-:-:S05]  /*43810*/  IADD3 R21, P2, R21, UR11, RZ ;  /* 0x0000000b15157c10 */ /* 0x004fca000ff5e0ff */
[----:B------:R1:W-:Y:S04]  /*43820*/  STL [R1+0x744], R21 ;  /* 0x0007441501007387 */ /* 0x0003e80000100800 */
[----:B-1----:R-:W2:Y:S01]  /*43830*/  LDL.LU R21, [R1+0xad8] ;  /* 0x000ad80001157983 */ /* 0x002ea20000300800 */
[----:B------:R-:W-:Y:S01]  /*43840*/  IADD3.X R8, R8, UR10, RZ, P1, !PT ;  /* 0x0000000a08087c10 */ /* 0x000fe20008ffe4ff */
[----:B------:R-:W-:Y:S01]  /*43850*/  IADD3 R9, P1, R9, UR11, RZ ;  /* 0x0000000b09097c10 */ /* 0x000fe2000ff3e0ff */
[----:B------:R-:W-:Y:S01]  /*43860*/  IADD3.X R10, R10, UR10, RZ, P0, !PT ;  /* 0x0000000a0a0a7c10 */ /* 0x000fe200087fe4ff */
[----:B---3--:R-:W-:Y:S02]  /*43870*/  IADD3 R11, P0, R11, UR11, RZ ;  /* 0x0000000b0b0b7c10 */ /* 0x008fe4000ff1e0ff */
[----:B------:R1:W-:Y:S01]  /*43880*/  STL [R1+0x710], R8 ;  /* 0x0007100801007387 */ /* 0x0003e20000100800 */
[----:B------:R-:W-:Y:S01]  /*43890*/  IADD3.X R29, R29, UR10, RZ, P6, !PT ;  /* 0x0000000a1d1d7c10 */ /* 0x000fe2000b7fe4ff */
[----:B------:R-:W-:Y:S01]  /*438a0*/  IADD3 R27, P6, R27, UR11, RZ ;  /* 0x0000000b1b1b7c10 */ /* 0x000fe2000ffde0ff */
[----:B------:R-:W-:Y:S01]  /*438b0*/  IADD3.X R26, R26, UR10, RZ, P5, !PT ;  /* 0x0000000a1a1a7c10 */ /* 0x000fe2000affe4ff */
[----:B-1----:R1:W5:Y:S01]  /*438c0*/  LDL.LU R8, [R1+0xad4] ;  /* 0x000ad40001087983 */ /* 0x0023620000300800 */
[----:B------:R3:W-:Y:S01]  /*438d0*/  STL [R1+0x74c], R9 ;  /* 0x00074c0901007387 */ /* 0x0007e20000100800 */
[----:B------:R-:W-:Y:S01]  /*438e0*/  IADD3.X R24, R24, UR10, RZ, P4, !PT ;  /* 0x0000000a18187c10 */ /* 0x000fe2000a7fe4ff */
[----:B------:R-:W-:Y:S01]  /*438f0*/  IADD3 R23, P4, R23, UR11, RZ ;  /* 0x0000000b17177c10 */ /* 0x000fe2000ff9e0ff */
[----:B---3--:R1:W5:Y:S01]  /*43900*/  LDL.LU R9, [R1+0xad0] ;  /* 0x000ad00001097983 */ /* 0x0083620000300800 */
[----:B------:R3:W-:Y:S01]  /*43910*/  STL [R1+0x718], R10 ;  /* 0x0007180a01007387 */ /* 0x0007e20000100800 */
[----:B------:R-:W-:-:S02]  /*43920*/  IADD3.X R22, R22, UR10, RZ, P3, !PT ;  /* 0x0000000a16167c10 */ /* 0x000fc40009ffe4ff */
[----:B---3--:R1:W5:Y:S01]  /*43930*/  LDL.LU R10, [R1+0xacc] ;  /* 0x000acc00010a7983 */ /* 0x0083620000300800 */
[----:B------:R3:W-:Y:S01]  /*43940*/  STL [R1+0x754], R11 ;  /* 0x0007540b01007387 */ /* 0x0007e20000100800 */
[----:B----4-:R-:W-:Y:S02]  /*43950*/  IADD3 R25, P5, R25, UR11, RZ ;  /* 0x0000000b19197c10 */ /* 0x010fe4000ffbe0ff */
[----:B------:R-:W-:Y:S01]  /*43960*/  IADD3.X R20, R20, UR10, RZ, P2, !PT ;  /* 0x0000000a14147c10 */ /* 0x000fe200097fe4ff */
[----:B---3--:R1:W5:Y:S01]  /*43970*/  LDL.LU R11, [R1+0xac8] ;  /* 0x000ac800010b7983 */ /* 0x0083620000300800 */
[----:B------:R3:W-:Y:S02]  /*43980*/  STL [R1+0x720], R29 ;  /* 0x0007201d01007387 */ /* 0x0007e40000100800 */
[----:B------:R1:W-:Y:S02]  /*43990*/  STL [R1+0x75c], R27 ;  /* 0x00075c1b01007387 */ /* 0x0003e40000100800 */
[----:B------:R1:W-:Y:S01]  /*439a0*/  STL [R1+0x728], R26 ;  /* 0x0007281a01007387 */ /* 0x0003e20000100800 */
[----:B------:R1:W-:Y:S01]  /*439b0*/  STL [R1+0x764], R25 ;  /* 0x0007641901007387 */ /* 0x0003e20000100800 */
[----:B------:R1:W-:Y:S02]  /*439c0*/  STL [R1+0x730], R24 ;  /* 0x0007301801007387 */ /* 0x0003e40000100800 */
[----:B---3--:R-:W-:Y:S01]  /*439d0*/  IMAD.MOV.U32 R29, RZ, RZ, 0x7f ;  /* 0x0000007fff1d7424 */ /* 0x008fe200078e00ff */
[----:B------:R-:W-:Y:S01]  /*439e0*/  IADD3.X R19, R19, UR10, RZ, P1, !PT ;  /* 0x0000000a13137c10 */ /* 0x000fe20008ffe4ff */
[----:B------:R1:W-:Y:S01]  /*439f0*/  STL [R1+0x76c], R23 ;  /* 0x00076c1701007387 */ /* 0x0003e20000100800 */
[----:B------:R-:W-:-:S02]  /*43a00*/  IADD3.X R18, R18, UR10, RZ, P0, !PT ;  /* 0x0000000a12127c10 */ /* 0x000fc400087fe4ff */
[----:B------:R-:W-:Y:S01]  /*43a10*/  IADD3 R29, R29, c[0x0][0x180], RZ ;  /* 0x000060001d1d7a10 */ /* 0x000fe20007ffe0ff */
[----:B------:R1:W-:Y:S01]  /*43a20*/  STL [R1+0x738], R22 ;  /* 0x0007381601007387 */ /* 0x0003e20000100800 */
[----:B------:R-:W-:Y:S02]  /*43a30*/  IADD3.X R17, R17, UR10, RZ, P6, !PT ;  /* 0x0000000a11117c10 */ /* 0x000fe4000b7fe4ff */
[----:B------:R-:W-:Y:S02]  /*43a40*/  IADD3.X R16, R16, UR10, RZ, P5, !PT ;  /* 0x0000000a10107c10 */ /* 0x000fe4000affe4ff */
[----:B------:R-:W-:Y:S02]  /*43a50*/  SHF.R.S32.HI R0, RZ, 0x1f, R29 ;  /* 0x0000001fff007819 */ /* 0x000fe4000001141d */
[----:B------:R-:W-:Y:S02]  /*43a60*/  IADD3.X R15, R15, UR10, RZ, P4, !PT ;  /* 0x0000000a0f0f7c10 */ /* 0x000fe4000a7fe4ff */
[----:B------:R-:W-:-:S04]  /*43a70*/  LEA.HI R0, R0, R29, RZ, 0x7 ;  /* 0x0000001d00007211 */ /* 0x000fc800078f38ff */
[----:B------:R-:W-:-:S04]  /*43a80*/  SHF.R.S32.HI R0, RZ, 0x7, R0 ;  /* 0x00000007ff007819 */ /* 0x000fc80000011400 */
[----:B------:R-:W-:Y:S02]  /*43a90*/  ISETP.NE.U32.AND P2, PT, R0, UR4, PT ;  /* 0x0000000400007c0c */ /* 0x000fe4000bf45070 */
[----:B--2---:R-:W-:-:S04]  /*43aa0*/  IADD3 R21, P3, R21, UR11, RZ ;  /* 0x0000000b15157c10 */ /* 0x004fc8000ff7e0ff */
[----:B------:R-:W-:Y:S01]  /*43ab0*/  IADD3.X R14, R14, UR10, RZ, P3, !PT ;  /* 0x0000000a0e0e7c10 */ /* 0x000fe20009ffe4ff */
[----:B------:R1:W-:Y:S01]  /*43ac0*/  STL [R1+0x774], R21 ;  /* 0x0007741501007387 */ /* 0x0003e20000100800 */
[----:B------:R1:W-:Y:S02]  /*43ad0*/  STL [R1+0x740], R20 ;  /* 0x0007401401007387 */ /* 0x0003e40000100800 */
[----:B------:R1:W-:Y:S02]  /*43ae0*/  STL [R1+0x748], R19 ;  /* 0x0007481301007387 */ /* 0x0003e40000100800 */
[----:B------:R1:W-:Y:S01]  /*43af0*/  STL [R1+0x750], R18 ;  /* 0x0007501201007387 */ /* 0x0003e20000100800 */
[----:B------:R1:W-:Y:S01]  /*43b00*/  STL [R1+0x758], R17 ;  /* 0x0007581101007387 */ /* 0x0003e20000100800 */
[----:B------:R1:W-:Y:S02]  /*43b10*/  STL [R1+0x770], R14 ;  /* 0x0007700e01007387 */ /* 0x0003e40000100800 */
[----:B------:R1:W-:Y:S02]  /*43b20*/  STL [R1+0x760], R16 ;  /* 0x0007601001007387 */ /* 0x0003e40000100800 */
[----:B------:R1:W-:Y:S01]  /*43b30*/  STL [R1+0x768], R15 ;  /* 0x0007680f01007387 */ /* 0x0003e20000100800 */
[----:B------:R-:W-:Y:S01]  /*43b40*/  @!P2 CALL.REL.NOINC `(.L_x_1) ;  /* 0x000000100000a944 */ /* 0x000fe20003c00000 */
[----:B------:R-:W-:Y:S05]  /*43b50*/  BRA `(.L_x_2) ;  /* 0xfffda8c000007947 */ /* 0x000fea000383ffff */
.L_x_1:
[----:B------:R-:W2:Y:S01]  /*43b60*/  LDL.LU R4, [R1+0x7f0] ;  /* 0x0007f00001047983 */ /* 0x000ea20000300800 */
[----:B------:R-:W-:-:S04]  /*43b70*/  DEPBAR.LE SB0, 0x0 ;  /* 0x000080000000791a */ /* 0x000fc80000000000 */
[----:B-1----:R-:W1:Y:S04]  /*43b80*/  S2R R0, SR_TID.X ;  /* 0x0000000000007919 */ /* 0x002e680000002100 */
[----:B------:R-:W3:Y:S01]  /*43b90*/  S2R R16, SR_TID.X ;  /* 0x0000000000107919 */ /* 0x000ee20000002100 */
[----:B-1----:R-:W-:Y:S02]  /*43ba0*/  IMAD.SHL.U32 R2, R0, 0x4, RZ ;  /* 0x0000000400027824 */ /* 0x002fe400078e00ff */
[----:B---3--:R-:W-:Y:S01]  /*43bb0*/  IMAD.SHL.U32 R0, R16, 0x20, RZ ;  /* 0x0000002010007824 */ /* 0x008fe200078e00ff */
[----:B------:R-:W-:Y:S04]  /*43bc0*/  BAR.SYNC.DEFER_BLOCKING 0x0 ;  /* 0x0000000000007b1d */ /* 0x000fe80000010000 */
[----:B--2---:R-:W-:-:S02]  /*43bd0*/  LOP3.LUT R0, R4, 0x60, R0, 0xf8, !PT ;  /* 0x0000006004007812 */ /* 0x004fc400078ef800 */
[----:B------:R-:W2:Y:S04]  /*43be0*/  LDL.LU R4, [R1+0x260] ;  /* 0x0002600001047983 */ /* 0x000ea80000300800 */
[----:B------:R-:W2:Y:S04]  /*43bf0*/  LDL.LU R5, [R1+0x210] ;  /* 0x0002100001057983 */ /* 0x000ea80000300800 */
[----:B------:R-:W2:Y:S04]  /*43c00*/  LDL.LU R6, [R1+0x270] ;  /* 0x0002700001067983 */ /* 0x000ea80000300800 */
[----:B------:R-:W2:Y:S01]  /*43c10*/  LDL.LU R7, [R1+0x290] ;  /* 0x0002900001077983 */ /* 0x000ea20000300800 */
[----:B------:R-:W-:Y:S01]  /*43c20*/  IMAD.SHL.U32 R29, R16, 0x1000, RZ ;  /* 0x00001000101d7824 */ /* 0x000fe200078e00ff */
[----:B------:R-:W-:-:S02]  /*43c30*/  LOP3.LUT R0, R0, 0x70, R2, 0x78, !PT ;  /* 0x0000007000007812 */ /* 0x000fc400078e7802 */
[----:B------:R-:W-:Y:S01]  /*43c40*/  LOP3.LUT R2, R16, 0x100, RZ, 0xc0, !PT ;  /* 0x0000010010027812 */ /* 0x000fe200078ec0ff */
[----:B------:R-:W3:Y:S01]  /*43c50*/  LDL.LU R12, [R1+0x264] ;  /* 0x00026400010c7983 */ /* 0x000ee20000300800 */
[----:B------:R-:W-:-:S03]  /*43c60*/  LOP3.LUT R29, R29, 0x18000, RZ, 0xc0, !PT ;  /* 0x000180001d1d7812 */ /* 0x000fc600078ec0ff */
[----:B------:R-:W3:Y:S01]  /*43c70*/  LDL.LU R13, [R1+0x214] ;  /* 0x00021400010d7983 */ /* 0x000ee20000300800 */
[----:B------:R-:W-:-:S03]  /*43c80*/  IADD3 R29, R2, R29, R0 ;  /* 0x0000001d021d7210 */ /* 0x000fc60007ffe000 */
[----:B------:R-:W3:Y:S04]  /*43c90*/  LDL.LU R14, [R1+0x274] ;  /* 0x00027400010e7983 */ /* 0x000ee80000300800 */
[----:B------:R-:W3:Y:S04]  /*43ca0*/  LDL.LU R15, [R1+0x294] ;  /* 0x00029400010f7983 */ /* 0x000ee80000300800 */
[----:B--2---:R1:W-:Y:S04]  /*43cb0*/  STS.128 [R29], R4 ;  /* 0x000000041d007388 */ /* 0x0043e80000000c00 */
[----:B-1----:R-:W2:Y:S04]  /*43cc0*/  LDL.LU R4, [R1+0x268] ;  /* 0x0002680001047983 */ /* 0x002ea80000300800 */
[----:B------:R-:W2:Y:S04]  /*43cd0*/  LDL.LU R5, [R1+0x218] ;  /* 0x0002180001057983 */ /* 0x000ea80000300800 */
[----:B------:R-:W2:Y:S04]  /*43ce0*/  LDL.LU R6, [R1+0x278] ;  /* 0x0002780001067983 */ /* 0x000ea80000300800 */
[----:B------:R-:W2:Y:S04]  /*43cf0*/  LDL.LU R7, [R1+0x298] ;  /* 0x0002980001077983 */ /* 0x000ea80000300800 */
[----:B--2---:R1:W-:Y:S04]  /*43d00*/  STS.128 [R29+0x80], R4 ;  /* 0x000080041d007388 */ /* 0x0043e80000000c00 */
[----:B-1----:R-:W2:Y:S04]  /*43d10*/  LDL.LU R4, [R1+0x26c] ;  /* 0x00026c0001047983 */ /* 0x002ea80000300800 */
[----:B------:R-:W2:Y:S04]  /*43d20*/  LDL.LU R5, [R1+0x21c] ;  /* 0x00021c0001057983 */ /* 0x000ea80000300800 */
[----:B------:R-:W2:Y:S04]  /*43d30*/  LDL.LU R6, [R1+0x27c] ;  /* 0x00027c0001067983 */ /* 0x000ea80000300800 */
[----:B------:R-:W2:Y:S04]  /*43d40*/  LDL.LU R7, [R1+0x29c] ;  /* 0x00029c0001077983 */ /* 0x000ea80000300800 */
[----:B---3--:R1:W-:Y:S04]  /*43d50*/  STS.128 [R29+0x800], R12 ;  /* 0x0008000c1d007388 */ /* 0x0083e80000000c00 */
[----:B-1----:R-:W3:Y:S04]  /*43d60*/  LDL.LU R12, [R1+0x100] ;  /* 0x00010000010c7983 */ /* 0x002ee80000300800 */
[----:B------:R-:W3:Y:S04]  /*43d70*/  LDL.LU R13, [R1+0x120] ;  /* 0x00012000010d7983 */ /* 0x000ee80000300800 */
[----:B------:R-:W3:Y:S04]  /*43d80*/  LDL.LU R14, [R1+0x130] ;  /* 0x00013000010e7983 */ /* 0x000ee80000300800 */
[----:B------:R-:W3:Y:S04]  /*43d90*/  LDL.LU R15, [R1+0xf0] ;  /* 0x0000f000010f7983 */ /* 0x000ee80000300800 */
[----:B--2---:R1:W-:Y:S04]  /*43da0*/  STS.128 [R29+0x880], R4 ;  /* 0x000880041d007388 */ /* 0x0043e80000000c00 */
[----:B-1----:R-:W2:Y:S04]  /*43db0*/  LDL.LU R4, [R1+0x104] ;  /* 0x0001040001047983 */ /* 0x002ea80000300800 */
[----:B------:R-:W2:Y:S04]  /*43dc0*/  LDL.LU R5, [R1+0x124] ;  /* 0x0001240001057983 */ /* 0x000ea80000300800 */
[----:B------:R-:W2:Y:S04]  /*43dd0*/  LDL.LU R6, [R1+0x134] ;  /* 0x0001340001067983 */ /* 0x000ea80000300800 */
[----:B------:R-:W2:Y:S04]  /*43de0*/  LDL.LU R7, [R1+0xf4] ;  /* 0x0000f40001077983 */ /* 0x000ea80000300800 */
[----:B------:R-:W4:Y:S04]  /*43df0*/  LDL.LU R24, [R1+0x108] ;  /* 0x0001080001187983 */ /* 0x000f280000300800 */
[----:B------:R-:W4:Y:S04]  /*43e00*/  LDL.LU R25, [R1+0x128] ;  /* 0x0001280001197983 */ /* 0x000f280000300800 */
[----:B------:R-:W4:Y:S04]  /*43e10*/  LDL.LU R26, [R1+0x138] ;  /* 0x00013800011a7983 */ /* 0x000f280000300800 */
[----:B------:R-:W4:Y:S01]  /*43e20*/  LDL.LU R27, [R1+0xf8] ;  /* 0x0000f800011b7983 */ /* 0x000f220000300800 */
[----:B------:R-:W-:-:S03]  /*43e30*/  IMAD R28, R16, 0x400, R16 ;  /* 0x00000400101c7824 */ /* 0x000fc600078e0210 */
[----:B------:R-:W4:Y:S04]  /*43e40*/  LDL.LU R20, [R1+0x10c] ;  /* 0x00010c0001147983 */ /* 0x000f280000300800 */
[----:B------:R-:W4:Y:S04]  /*43e50*/  LDL.LU R21, [R1+0x12c] ;  /* 0x00012c0001157983 */ /* 0x000f280000300800 */
[----:B------:R-:W4:Y:S04]  /*43e60*/  LDL.LU R22, [R1+0x13c] ;  /* 0x00013c0001167983 */ /* 0x000f280000300800 */
[----:B------:R-:W4:Y:S04]  /*43e70*/  LDL.LU R23, [R1+0xfc] ;  /* 0x0000fc0001177983 */ /* 0x000f280000300800 */
[----:B------:R-:W4:Y:S04]  /*43e80*/  LDL.LU R16, [R1+0xb0] ;  /* 0x0000b00001107983 */ /* 0x000f280000300800 */
[----:B------:R-:W4:Y:S04]  /*43e90*/  LDL.LU R17, [R1+0xc0] ;  /* 0x0000c00001117983 */ /* 0x000f280000300800 */
[----:B------:R-:W4:Y:S04]  /*43ea0*/  LDL.LU R18, [R1+0xd0] ;  /* 0x0000d00001127983 */ /* 0x000f280000300800 */
[----:B---3--:R1:W-:Y:S04]  /*43eb0*/  STS.128 [R29+0x200], R12 ;  /* 0x0002000c1d007388 */ /* 0x0083e80000000c00 */
[----:B------:R-:W3:Y:S04]  /*43ec0*/  LDL.LU R19, [R1+0xa0] ;  /* 0x0000a00001137983 */ /* 0x000ee80000300800 */
        /* <DEDUP_REMOVED lines=9> */
[----:B----4-:R1:W-:Y:S04]  /*43f60*/  STS.128 [R29+0x280], R24 ;  /* 0x000280181d007388 */ /* 0x0103e80000000c00 */
[----:B------:R4:W-:Y:S04]  /*43f70*/  STS.128 [R29+0xa80], R20 ;  /* 0x000a80141d007388 */ /* 0x0009e80000000c00 */
[----:B-1----:R-:W2:Y:S04]  /*43f80*/  LDL.LU R24, [R1+0xbc] ;  /* 0x0000bc0001187983 */ /* 0x002ea80000300800 */
[----:B------:R-:W2:Y:S04]  /*43f90*/  LDL.LU R25, [R1+0xcc] ;  /* 0x0000cc0001197983 */ /* 0x000ea80000300800 */
[----:B------:R-:W2:Y:S04]  /*43fa0*/  LDL.LU R26, [R1+0xdc] ;  /* 0x0000dc00011a7983 */ /* 0x000ea80000300800 */
[----:B------:R-:W2:Y:S04]  /*43fb0*/  LDL.LU R27, [R1+0xac] ;  /* 0x0000ac00011b7983 */ /* 0x000ea80000300800 */
[----:B----4-:R-:W4:Y:S04]  /*43fc0*/  LDL.LU R20, [R1+0x70] ;  /* 0x0000700001147983 */ /* 0x010f280000300800 */
[----:B------:R-:W4:Y:S04]  /*43fd0*/  LDL.LU R21, [R1+0x60] ;  /* 0x0000600001157983 */ /* 0x000f280000300800 */
[----:B---3--:R1:W-:Y:S04]  /*43fe0*/  STS.128 [R29+0x400], R16 ;  /* 0x000400101d007388 */ /* 0x0083e80000000c00 */
[----:B------:R-:W4:Y:S04]  /*43ff0*/  LDL.LU R23, [R1+0x1c0] ;  /* 0x0001c00001177983 */ /* 0x000f280000300800 */
[----:B------:R3:W-:Y:S04]  /*44000*/  STS.128 [R29+0xc00], R12 ;  /* 0x000c000c1d007388 */ /* 0x0007e80000000c00 */
[----:B-1----:R-:W4:Y:S04]  /*44010*/  LDL.LU R16, [R1+0x74] ;  /* 0x0000740001107983 */ /* 0x002f280000300800 */
[----:B------:R-:W4:Y:S04]  /*44020*/  LDL.LU R17, [R1+0x64] ;  /* 0x0000640001117983 */ /* 0x000f280000300800 */
[----:B------:R-:W4:Y:S04]  /*44030*/  LDL.LU R19, [R1+0x1c4] ;  /* 0x0001c40001137983 */ /* 0x000f280000300800 */
[----:B---3--:R-:W3:Y:S04]  /*44040*/  LDL.LU R12, [R1+0x78] ;  /* 0x00007800010c7983 */ /* 0x008ee80000300800 */
[----:B------:R-:W3:Y:S04]  /*44050*/  LDL.LU R13, [R1+0x68] ;  /* 0x00006800010d7983 */ /* 0x000ee80000300800 */
[----:B------:R-:W3:Y:S04]  /*44060*/  LDL.LU R15, [R1+0x1c8] ;  /* 0x0001c800010f7983 */ /* 0x000ee80000300800 */
[----:B--2---:R1:W-:Y:S04]  /*44070*/  STS.128 [R29+0x480], R4 ;  /* 0x000480041d007388 */ /* 0x0043e80000000c00 */
[----:B-1----:R-:W2:Y:S04]  /*44080*/  LDL.LU R4, [R1+0x7c] ;  /* 0x00007c0001047983 */ /* 0x002ea80000300800 */
[----:B------:R-:W2:Y:S04]  /*44090*/  LDL.LU R5, [R1+0x6c] ;  /* 0x00006c0001057983 */ /* 0x000ea80000300800 */
[----:B------:R-:W2:Y:S01]  /*440a0*/  LDL.LU R7, [R1+0x1cc] ;  /* 0x0001cc0001077983 */ /* 0x000ea20000300800 */
[----:B-----5:R-:W-:-:S02]  /*440b0*/  IMAD.MOV.U32 R22, RZ, RZ, R8 ;  /* 0x000000ffff167224 */ /* 0x020fc400078e0008 */
[----:B------:R-:W-:Y:S02]  /*440c0*/  IMAD.MOV.U32 R18, RZ, RZ, R9 ;  /* 0x000000ffff127224 */ /* 0x000fe400078e0009 */
[----:B------:R-:W-:Y:S02]  /*440d0*/  IMAD.MOV.U32 R14, RZ, RZ, R10 ;  /* 0x000000ffff0e7224 */ /* 0x000fe400078e000a */
[----:B------:R-:W-:Y:S01]  /*440e0*/  IMAD.MOV.U32 R6, RZ, RZ, R11 ;  /* 0x000000ffff067224 */ /* 0x000fe200078e000b */
[----:B------:R-:W-:Y:S01]  /*440f0*/  STS.128 [R29+0xc80], R24 ;  /* 0x000c80181d007388 */ /* 0x000fe20000000c00 */
[----:B------:R-:W-:-:S03]  /*44100*/  IMAD.SHL.U32 R28, R28, 0x10, RZ ;  /* 0x000000101c1c7824 */ /* 0x000fc600078e00ff */
[----:B----4-:R-:W-:Y:S01]  /*44110*/  STS.128 [R29+0x600], R20 ;  /* 0x000600141d007388 */ /* 0x010fe20000000c00 */
[----:B------:R-:W-:-:S03]  /*44120*/  SHF.R.U32.HI R2, RZ, 0x3, R2 ;  /* 0x00000003ff027819 */ /* 0x000fc60000011602 */
[----:B------:R-:W-:Y:S04]  /*44130*/  STS.128 [R29+0xe00], R16 ;  /* 0x000e00101d007388 */ /* 0x000fe80000000c00 */
[----:B---3--:R-:W-:Y:S01]  /*44140*/  STS.128 [R29+0x680], R12 ;  /* 0x0006800c1d007388 */ /* 0x008fe20000000c00 */
[----:B------:R-:W-:-:S04]  /*44150*/  LOP3.LUT R28, R2, 0x18ff0, R28, 0x78, !PT ;  /* 0x00018ff0021c7812 */ /* 0x000fc800078e781c */
[----:B------:R-:W-:Y:S01]  /*44160*/  LOP3.LUT R2, R28, 0x40, RZ, 0x3c, !PT ;  /* 0x000000401c027812 */ /* 0x000fe200078e3cff */
[----:B--2---:R1:W-:Y:S04]  /*44170*/  STS.128 [R29+0xe80], R4 ;  /* 0x000e80041d007388 */ /* 0x0043e80000000c00 */
[----:B------:R-:W-:Y:S06]  /*44180*/  BAR.SYNC.DEFER_BLOCKING 0x0 ;  /* 0x0000000000007b1d */ /* 0x000fec0000010000 */
[----:B-1----:R-:W2:Y:S04]  /*44190*/  LDL.LU R4, [R1+0x310] ;  /* 0x0003100001047983 */ /* 0x002ea80000300800 */
[----:B------:R-:W2:Y:S04]  /*441a0*/  LDL.LU R5, [R1+0x300] ;  /* 0x0003000001057983 */ /* 0x000ea80000300800 */
[----:B------:R-:W2:Y:S04]  /*441b0*/  LDL.LU R6, [R1+0x2f0] ;  /* 0x0002f00001067983 */ /* 0x000ea80000300800 */
[----:B------:R-:W2:Y:S04]  /*441c0*/  LDL.LU R7, [R1+0x2b0] ;  /* 0x0002b00001077983 */ /* 0x000ea80000300800 */
[----:B------:R-:W1:Y:S04]  /*441d0*/  LDS.128 R8, [R28] ;  /* 0x000000001c087984 */ /* 0x000e680000000c00 */
[----:B------:R-:W3:Y:S04]  /*441e0*/  LDS.128 R12, [R28+0x1000] ;  /* 0x001000001c0c7984 */ /* 0x000ee80000000c00 */
[----:B------:R-:W4:Y:S04]  /*441f0*/  LDS.128 R16, [R28+0x2000] ;  /* 0x002000001c107984 */ /* 0x000f280000000c00 */
[----:B------:R-:W-:Y:S04]  /*44200*/  LDS.128 R24, [R2+0x4000] ;  /* 0x0040000002187984 */ /* 0x000fe80000000c00 */
[----:B-1----:R-:W-:Y:S04]  /*44210*/  STL.64 [R1+0xa0], R8 ;  /* 0x0000a00801007387 */ /* 0x002fe80000100a00 */
[----:B------:R-:W-:Y:S04]  /*44220*/  STL.64 [R1+0xa8], R10 ;  /* 0x0000a80a01007387 */ /* 0x000fe80000100a00 */
[----:B------:R-:W1:Y:S04]  /*44230*/  LDS.128 R8, [R28+0x3000] ;  /* 0x003000001c087984 */ /* 0x000e680000000c00 */
[----:B---3--:R-:W-:Y:S04]  /*44240*/  STL.64 [R1+0xb0], R12 ;  /* 0x0000b00c01007387 */ /* 0x008fe80000100a00 */
[----:B------:R-:W-:Y:S04]  /*44250*/  STL.64 [R1+0xb8], R14 ;  /* 0x0000b80e01007387 */ /* 0x000fe80000100a00 */
[----:B------:R-:W3:Y:S04]  /*44260*/  LDS.128 R12, [R28+0x4000] ;  /* 0x004000001c0c7984 */ /* 0x000ee80000000c00 */
[----:B----4-:R-:W-:Y:S04]  /*44270*/  STL.64 [R1+0x70], R16 ;  /* 0x0000701001007387 */ /* 0x010fe80000100a00 */
[----:B------:R-:W-:Y:S04]  /*44280*/  STL.64 [R1+0x78], R18 ;  /* 0x0000781201007387 */ /* 0x000fe80000100a00 */
[----:B------:R-:W4:Y:S04]  /*44290*/  LDS.128 R16, [R28+0x5000] ;  /* 0x005000001c107984 */ /* 0x000f280000000c00 */
        /* <DEDUP_REMOVED lines=8> */
[----:B------:R-:W-:Y:S04]  /*44320*/  STL [R1+0xaf4], R28 ;  /* 0x000af41c01007387 */ /* 0x000fe80000100800 */
[----:B------:R-:W-:Y:S04]  /*44330*/  LDS.128 R16, [R2+0x1000] ;  /* 0x0010000002107984 */ /* 0x000fe80000000c00 */
[----:B-1----:R-:W-:Y:S04]  /*44340*/  STL.64 [R1+0xd0], R8 ;  /* 0x0000d00801007387 */ /* 0x002fe80000100a00 */
[----:B------:R-:W-:Y:S04]  /*44350*/  STL.64 [R1+0xd8], R10 ;  /* 0x0000d80a01007387 */ /* 0x000fe80000100a00 */
[----:B------:R-:W1:Y:S04]  /*44360*/  LDS.128 R8, [R2] ;  /* 0x0000000002087984 */ /* 0x000e680000000c00 */
[----:B---3--:R-:W-:Y:S04]  /*44370*/  STL.64 [R1+0x100], R12 ;  /* 0x0001000c01007387 */ /* 0x008fe80000100a00 */
[----:B------:R-:W-:Y:S04]  /*44380*/  STL.64 [R1+0x108], R14 ;  /* 0x0001080e01007387 */ /* 0x000fe80000100a00 */
[----:B------:R-:W-:Y:S04]  /*44390*/  LDS.128 R12, [R2+0x2000] ;  /* 0x00200000020c7984 */ /* 0x000fe80000000c00 */
[----:B-1----:R-:W-:Y:S04]  /*443a0*/  STL.64 [R1+0x30], R8 ;  /* 0x0000300801007387 */ /* 0x002fe80000100a00 */
[----:B------:R-:W-:Y:S04]  /*443b0*/  STL.64 [R1+0x38], R10 ;  /* 0x0000380a01007387 */ /* 0x000fe80000100a00 */
[----:B------:R-:W1:Y:S04]  /*443c0*/  LDS.128 R8, [R2+0x3000] ;  /* 0x0030000002087984 */ /* 0x000e680000000c00 */
[----:B------:R-:W-:Y:S04]  /*443d0*/  STL.64 [R1+0x20], R16 ;  /* 0x0000201001007387 */ /* 0x000fe80000100a00 */
[----:B------:R-:W-:Y:S04]  /*443e0*/  STL.64 [R1+0x28], R18 ;  /* 0x0000281201007387 */ /* 0x000fe80000100a00 */
[----:B-1----:R-:W-:Y:S01]  /*443f0*/  STL.64 [R1], R8 ;  /* 0x0000000801007387 */ /* 0x002fe20000100a00 */
[----:B------:R-:W-:-:S03]  /*44400*/  IMAD.MOV.U32 R28, RZ, RZ, R11 ;  /* 0x000000ffff1c7224 */ /* 0x000fc600078e000b */
[----:B------:R-:W-:Y:S04]  /*44410*/  STL.64 [R1+0x10], R12 ;  /* 0x0000100c01007387 */ /* 0x000fe80000100a00 */
[----:B------:R-:W-:Y:S04]  /*44420*/  STL.64 [R1+0x18], R14 ;  /* 0x0000180e01007387 */ /* 0x000fe80000100a00 */
[----:B------:R-:W-:Y:S04]  /*44430*/  STL [R1+0x8], R10 ;  /* 0x0000080a01007387 */ /* 0x000fe80000100800 */
[----:B------:R-:W1:Y:S04]  /*44440*/  LDS.128 R8, [R2+0x6000] ;  /* 0x0060000002087984 */ /* 0x000e680000000c00 */
[----:B------:R-:W3:Y:S04]  /*44450*/  LDS.128 R12, [R2+0x5000] ;  /* 0x00500000020c7984 */ /* 0x000ee80000000c00 */
[----:B------:R-:W-:Y:S04]  /*44460*/  STL [R1+0xaf8], R28 ;  /* 0x000af81c01007387 */ /* 0x000fe80000100800 */
[----:B------:R-:W-:Y:S04]  /*44470*/  STL [R1+0xb04], R25 ;  /* 0x000b041901007387 */ /* 0x000fe80000100800 */
[----:B------:R-:W-:Y:S04]  /*44480*/  STL [R1+0xb00], R26 ;  /* 0x000b001a01007387 */ /* 0x000fe80000100800 */
[----:B------:R4:W-:Y:S04]  /*44490*/  STL [R1+0xafc], R27 ;  /* 0x000afc1b01007387 */ /* 0x0009e80000100800 */
[----:B-1----:R-:W-:Y:S01]  /*444a0*/  STL.64 [R1+0xf0], R8 ;  /* 0x0000f00801007387 */ /* 0x002fe20000100a00 */
[----:B----4-:R-:W-:-:S03]  /*444b0*/  IMAD.MOV.U32 R27, RZ, RZ, R10 ;  /* 0x000000ffff1b7224 */ /* 0x010fc600078e000a */
[----:B---3--:R-:W-:Y:S04]  /*444c0*/  STL.64 [R1+0xc0], R12 ;  /* 0x0000c00c01007387 */ /* 0x008fe80000100a00 */
[----:B------:R-:W-:Y:S04]  /*444d0*/  STL.64 [R1+0xc8], R14 ;  /* 0x0000c80e01007387 */ /* 0x000fe80000100a00 */
[----:B------:R-:W-:Y:S04]  /*444e0*/  STL [R1+0xfc], R11 ;  /* 0x0000fc0b01007387 */ /* 0x000fe80000100800 */
[----:B------:R-:W1:Y:S04]  /*444f0*/  LDS.128 R8, [R2+0x7000] ;  /* 0x0070000002087984 */ /* 0x000e680000000c00 */
[----:B------:R-:W-:Y:S06]  /*44500*/  BAR.SYNC.DEFER_BLOCKING 0x0 ;  /* 0x0000000000007b1d */ /* 0x000fec0000010000 */
[----:B------:R-:W3:Y:S04]  /*44510*/  LDL.LU R0, [R1+0x8c8] ;  /* 0x0008c80001007983 */ /* 0x000ee80000300800 */
[----:B--2---:R2:W-:Y:S04]  /*44520*/  STS.128 [R29], R4 ;  /* 0x000000041d007388 */ /* 0x0045e80000000c00 */
[----:B-1----:R1:W-:Y:S04]  /*44530*/  STL [R1+0x11c], R11 ;  /* 0x00011c0b01007387 */ /* 0x0023e80000100800 */
[----:B------:R-:W4:Y:S01]  /*44540*/  LDL.LU R2, [R1+0x8c4] ;  /* 0x0008c40001027983 */ /* 0x000f220000300800 */
[----:B------:R-:W-:-:S03]  /*44550*/  IMAD.MOV.U32 R25, RZ, RZ, R8 ;  /* 0x000000ffff197224 */ /* 0x000fc600078e0008 */
[----:B--2---:R-:W2:Y:S01]  /*44560*/  LDL.LU R4, [R1+0x314] ;  /* 0x0003140001047983 */ /* 0x004ea20000300800 */
[----:B------:R-:W-:-:S03]  /*44570*/  IMAD.MOV.U32 R26, RZ, RZ, R9 ;  /* 0x000000ffff1a7224 */ /* 0x000fc600078e0009 */
[----:B------:R-:W2:Y:S01]  /*44580*/  LDL.LU R5, [R1+0x304] ;  /* 0x0003040001057983 */ /* 0x000ea20000300800 */
[----:B------:R-:W-:-:S03]  /*44590*/  IMAD.MOV.U32 R28, RZ, RZ, R10 ;  /* 0x000000ffff1c7224 */ /* 0x000fc600078e000a */
[----:B------:R-:W2:Y:S04]  /*445a0*/  LDL.LU R6, [R1+0x2f4] ;  /* 0x0002f40001067983 */ /* 0x000ea80000300800 */
[----:B------:R-:W2:Y:S04]  /*445b0*/  LDL.LU R7, [R1+0x2b4] ;  /* 0x0002b40001077983 */ /* 0x000ea80000300800 */
[----:B------:R-:W3:Y:S04]  /*445c0*/  LDL.LU R8, [R1+0x318] ;  /* 0x0003180001087983 */ /* 0x000ee80000300800 */
[----:B------:R-:W3:Y:S04]  /*445d0*/  LDL.LU R9, [R1+0x308] ;  /* 0x0003080001097983 */ /* 0x000ee80000300800 */
[----:B------:R-:W3:Y:S04]  /*445e0*/  LDL.LU R10, [R1+0x2f8] ;  /* 0x0002f800010a7983 */ /* 0x000ee80000300800 */
[----:B-1----:R-:W3:Y:S04]  /*445f0*/  LDL.LU R11, [R1+0x2b8] ;  /* 0x0002b800010b7983 */ /* 0x002ee80000300800 */
[----:B------:R-:W3:Y:S04]  /*44600*/  LDL.LU R12, [R1+0x31c] ;  /* 0x00031c00010c7983 */ /* 0x000ee80000300800 */
[----:B------:R-:W3:Y:S04]  /*44610*/  LDL.LU R13, [R1+0x30c] ;  /* 0x00030c00010d7983 */ /* 0x000ee80000300800 */
[----:B------:R-:W3:Y:S04]  /*44620*/  LDL.LU R14, [R1+0x2fc] ;  /* 0x0002fc00010e7983 */ /* 0x000ee80000300800 */
[----:B------:R-:W4:Y:S04]  /*44630*/  LDL.LU R15, [R1+0x2bc] ;  /* 0x0002bc00010f7983 */ /* 0x000f280000300800 */
[----:B--2---:R1:W-:Y:S04]  /*44640*/  STS.128 [R29+0x800], R4 ;  /* 0x000800041d007388 */ /* 0x0043e80000000c00 */
[----:B-1----:R-:W2:Y:S04]  /*44650*/  LDL.LU R4, [R1+0xe0] ;  /* 0x0000e00001047983 */ /* 0x002ea80000300800 */
[----:B------:R-:W2:Y:S04]  /*44660*/  LDL.LU R5, [R1+0x2e0] ;  /* 0x0002e00001057983 */ /* 0x000ea80000300800 */
[----:B------:R-:W2:Y:S04]  /*44670*/  LDL.LU R6, [R1+0x2d0] ;  /* 0x0002d00001067983 */ /* 0x000ea80000300800 */
[----:B---3--:R1:W-:Y:S04]  /*44680*/  STS.128 [R29+0x80], R8 ;  /* 0x000080081d007388 */ /* 0x0083e80000000c00 */
[----:B------:R-:W2:Y:S04]  /*44690*/  LDL.LU R7, [R1+0x2a0] ;  /* 0x0002a00001077983 */ /* 0x000ea80000300800 */
[----:B----4-:R3:W-:Y:S04]  /*446a0*/  STS.128 [R29+0x880], R12 ;  /* 0x0008800c1d007388 */ /* 0x0107e80000000c00 */
[----:B-1----:R-:W4:Y:S04]  /*446b0*/  LDL.LU R8, [R1+0xe4] ;  /* 0x0000e40001087983 */ /* 0x002f280000300800 */
[----:B------:R-:W4:Y:S04]  /*446c0*/  LDL.LU R9, [R1+0x2e4] ;  /* 0x0002e40001097983 */ /* 0x000f280000300800 */
        /* <DEDUP_REMOVED lines=10> */
[----:B--2---:R1:W-:Y:S04]  /*44770*/  STS.128 [R29+0x200], R4 ;  /* 0x000200041d007388 */ /* 0x0043e80000000c00 */
[----:B-1----:R-:W2:Y:S04]  /*44780*/  LDL.LU R4, [R1+0x90] ;  /* 0x0000900001047983 */ /* 0x002ea80000300800 */
[----:B------:R-:W2:Y:S04]  /*44790*/  LDL.LU R5, [R1+0x80] ;  /* 0x0000800001057983 */ /* 0x000ea80000300800 */
[----:B------:R-:W2:Y:S04]  /*447a0*/  LDL.LU R6, [R1+0x2c0] ;  /* 0x0002c00001067983 */ /* 0x000ea80000300800 */
[----:B----4-:R1:W-:Y:S04]  /*447b0*/  STS.128 [R29+0xa00], R8 ;  /* 0x000a00081d007388 */ /* 0x0103e80000000c00 */
[----:B------:R-:W2:Y:S04]  /*447c0*/  LDL.LU R7, [R1+0x280] ;  /* 0x0002800001077983 */ /* 0x000ea80000300800 */
[----:B---3--:R3:W-:Y:S04]  /*447d0*/  STS.128 [R29+0x280], R12 ;  /* 0x0002800c1d007388 */ /* 0x0087e80000000c00 */
[----:B-1----:R-:W4:Y:S04]  /*447e0*/  LDL.LU R8, [R1+0x94] ;  /* 0x0000940001087983 */ /* 0x002f280000300800 */
[----:B------:R-:W4:Y:S04]  /*447f0*/  LDL.LU R9, [R1+0x84] ;  /* 0x0000840001097983 */ /* 0x000f280000300800 */
[----:B------:R-:W4:Y:S04]  /*44800*/  LDL.LU R10, [R1+0x2c4] ;  /* 0x0002c400010a7983 */ /* 0x000f280000300800 */
[----:B------:R-:W4:Y:S04]  /*44810*/  LDL.LU R11, [R1+0x284] ;  /* 0x00028400010b7983 */ /* 0x000f280000300800 */
[----:B---3--:R-:W3:Y:S04]  /*44820*/  LDL.LU R12, [R1+0x98] ;  /* 0x00009800010c7983 */ /* 0x008ee80000300800 */
[----:B------:R-:W3:Y:S04]  /*44830*/  LDL.LU R13, [R1+0x88] ;  /* 0x00008800010d7983 */ /* 0x000ee80000300800 */
[----:B------:R-:W3:Y:S04]  /*44840*/  LDL.LU R14, [R1+0x2c8] ;  /* 0x0002c800010e7983 */ /* 0x000ee80000300800 */
[----:B------:R1:W-:Y:S04]  /*44850*/  STS.128 [R29+0xa80], R16 ;  /* 0x000a80101d007388 */ /* 0x0003e80000000c00 */
        /* <DEDUP_REMOVED lines=10> */
[----:B------:R-:W-:-:S04]  /*44900*/  ISETP.GE.AND P0, PT, R2, c[0x0][0x178], PT ;  /* 0x00005e0002007a0c */ /* 0x000fc80003f06270 */
[----:B------:R-:W-:Y:S02]  /*44910*/  ISETP.LT.AND P5, PT, R0, c[0x0][0x17c], !P0 ;  /* 0x00005f0000007a0c */ /* 0x000fe400047a1270 */
[----:B------:R-:W3:Y:S04]  /*44920*/  LDL.LU R0, [R1+0x374] ;  /* 0x0003740001007983 */ /* 0x000ee80000300800 */
[----:B--2---:R1:W-:Y:S04]  /*44930*/  STS.128 [R29+0x400], R4 ;  /* 0x000400041d007388 */ /* 0x0043e80000000c00 */
[----:B-1----:R-:W2:Y:S04]  /*44940*/  LDL.LU R4, [R1+0x1f4] ;  /* 0x0001f40001047983 */ /* 0x002ea80000300800 */
[----:B------:R-:W2:Y:S04]  /*44950*/  LDL.LU R5, [R1+0x204] ;  /* 0x0002040001057983 */ /* 0x000ea80000300800 */
[----:B----4-:R1:W-:Y:S04]  /*44960*/  STS.128 [R29+0xc00], R8 ;  /* 0x000c00081d007388 */ /* 0x0103e80000000c00 */
[----:B------:R-:W2:Y:S04]  /*44970*/  LDL.LU R6, [R1+0x254] ;  /* 0x0002540001067983 */ /* 0x000ea80000300800 */
[----:B-1----:R-:W4:Y:S04]  /*44980*/  LDL.LU R8, [R1+0x1f8] ;  /* 0x0001f80001087983 */ /* 0x002f280000300800 */
[----:B------:R-:W4:Y:S04]  /*44990*/  LDL.LU R9, [R1+0x208] ;  /* 0x0002080001097983 */ /* 0x000f280000300800 */
[----:B---3--:R1:W-:Y:S04]  /*449a0*/  STS.128 [R29+0x480], R12 ;  /* 0x0004800c1d007388 */ /* 0x0083e80000000c00 */
[----:B------:R-:W4:Y:S04]  /*449b0*/  LDL.LU R10, [R1+0x258] ;  /* 0x00025800010a7983 */ /* 0x000f280000300800 */
[----:B-1----:R-:W3:Y:S04]  /*449c0*/  LDL.LU R12, [R1+0x1fc] ;  /* 0x0001fc00010c7983 */ /* 0x002ee80000300800 */
[----:B------:R-:W3:Y:S04]  /*449d0*/  LDL.LU R13, [R1+0x20c] ;  /* 0x00020c00010d7983 */ /* 0x000ee80000300800 */
[----:B------:R-:W3:Y:S04]  /*449e0*/  LDL.LU R14, [R1+0x25c] ;  /* 0x00025c00010e7983 */ /* 0x000ee80000300800 */
[----:B------:R1:W-:Y:S04]  /*449f0*/  STS.128 [R29+0x600], R20 ;  /* 0x000600141d007388 */ /* 0x0003e80000000c00 */
[----:B-1----:R-:W2:Y:S04]  /*44a00*/  LDL.LU R23, [R1+0x30] ;  /* 0x0000300001177983 */ /* 0x002ea80000300800 */
[----:B------:R-:W2:Y:S04]  /*44a10*/  LDL.LU R7, [R1+0x244] ;  /* 0x0002440001077983 */ /* 0x000ea80000300800 */
[----:B------:R-:W4:Y:S04]  /*44a20*/  LDL.LU R11, [R1+0x248] ;  /* 0x00024800010b7983 */ /* 0x000f280000300800 */
[----:B------:R-:W3:Y:S04]  /*44a30*/  LDL.LU R15, [R1+0x24c] ;  /* 0x00024c00010f7983 */ /* 0x000ee80000300800 */
[----:B------:R-:W3:Y:S04]  /*44a40*/  LDL.LU R22, [R1+0x8c0] ;  /* 0x0008c00001167983 */ /* 0x000ee80000300800 */
[----:B------:R1:W-:Y:S04]  /*44a50*/  STS.128 [R29+0xc80], R16 ;  /* 0x000c80101d007388 */ /* 0x0003e80000000c00 */
[----:B-1----:R-:W3:Y:S04]  /*44a60*/  LDL.LU R18, [R1+0x8a8] ;  /* 0x0008a80001127983 */ /* 0x002ee80000300800 */
[----:B------:R-:W3:Y:S04]  /*44a70*/  LDL.LU R20, [R1+0xb0] ;  /* 0x0000b00001147983 */ /* 0x000ee80000300800 */
[----:B------:R-:W3:Y:S04]  /*44a80*/  LDL.LU R19, [R1+0x20] ;  /* 0x0000200001137983 */ /* 0x000ee80000300800 */
[----:B------:R-:W3:Y:S01]  /*44a90*/  LDL.LU R21, [R1+0x70] ;  /* 0x0000700001157983 */ /* 0x000ee20000300800 */
[----:B------:R-:W-:Y:S01]  /*44aa0*/  IMAD R2, R2, c[0x0][0x194], RZ ;  /* 0x0000650002027a24 */ /* 0x000fe200078e02ff */
[C---:B------:R-:W-:Y:S01]  /*44ab0*/  ISETP.LT.AND P3, PT, R0.reuse, c[0x0][0x17c], !P0 ;  /* 0x00005f0000007a0c */ /* 0x040fe20004761270 */
[----:B------:R-:W-:-:S03]  /*44ac0*/  IMAD R17, R0, c[0x0][0x198], RZ ;  /* 0x0000660000117a24 */ /* 0x000fc600078e02ff */
[----:B------:R-:W-:-:S04]  /*44ad0*/  LEA R0, P2, R2, c[0x0][0x170], 0x2 ;  /* 0x00005c0002007a11 */ /* 0x000fc800078410ff */
[----:B------:R-:W-:Y:S02]  /*44ae0*/  LEA.HI.X.SX32 R2, R2, c[0x0][0x174], 0x2, P2 ;  /* 0x00005d0002027a11 */ /* 0x000fe400010f16ff */
[----:B------:R-:W-:-:S04]  /*44af0*/  LEA R16, P2, R17, R0, 0x2 ;  /* 0x0000000011107211 */ /* 0x000fc800078410ff */
[----:B------:R-:W-:Y:S01]  /*44b00*/  LEA.HI.X.SX32 R17, R17, R2, 0x2, P2 ;  /* 0x0000000211117211 */ /* 0x000fe200010f16ff */
[----:B--2---:R1:W-:Y:S04]  /*44b10*/  STS.128 [R29+0xe00], R4 ;  /* 0x000e00041d007388 */ /* 0x0043e80000000c00 */
[----:B----4-:R2:W-:Y:S04]  /*44b20*/  STS.128 [R29+0x680], R8 ;  /* 0x000680081d007388 */ /* 0x0105e80000000c00 */
[----:B---3--:R3:W-:Y:S04]  /*44b30*/  STS.128 [R29+0xe80], R12 ;  /* 0x000e800c1d007388 */ /* 0x0087e80000000c00 */
[----:B-1----:R-:W4:Y:S04]  /*44b40*/  LDL.LU R7, [R1+0x890] ;  /* 0x0008900001077983 */ /* 0x002f280000300800 */
[----:B--2---:R-:W2:Y:S04]  /*44b50*/  LDL.LU R11, [R1+0xa0] ;  /* 0x0000a000010b7983 */ /* 0x004ea80000300800 */
[----:B---3--:R-:W3:Y:S04]  /*44b60*/  LDL.LU R13, [R1+0x8b0] ;  /* 0x0008b000010d7983 */ /* 0x008ee80000300800 */
[----:B------:R-:W-:Y:S01]  /*44b70*/  BAR.SYNC.DEFER_BLOCKING 0x0 ;  /* 0x0000000000007b1d */ /* 0x000fe20000010000 */
[C---:B------:R-:W-:Y:S01]  /*44b80*/  ISETP.LT.AND P2, PT, R22.reuse, c[0x0][0x17c], !P0 ;  /* 0x00005f0016007a0c */ /* 0x040fe20004741270 */
[----:B------:R-:W-:-:S04]  /*44b90*/  IMAD R6, R22, c[0x0][0x198], RZ ;  /* 0x0000660016067a24 */ /* 0x000fc800078e02ff */
[----:B------:R-:W4:Y:S04]  /*44ba0*/  LDL.LU R22, [R1+0x10] ;  /* 0x0000100001167983 */ /* 0x000f280000300800 */
[----:B------:R-:W4:Y:S01]  /*44bb0*/  LDL.LU R12, [R1+0x8b8] ;  /* 0x0008b800010c7983 */ /* 0x000f220000300800 */
[C---:B------:R-:W-:Y:S01]  /*44bc0*/  ISETP.LT.AND P1, PT, R3.reuse, c[0x0][0x17c], !P0 ;  /* 0x00005f0003007a0c */ /* 0x040fe20004721270 */
[----:B------:R-:W-:Y:S01]  /*44bd0*/  IMAD R3, R3, c[0x0][0x198], RZ ;  /* 0x0000660003037a24 */ /* 0x000fe200078e02ff */
[CC--:B------:R-:W-:Y:S01]  /*44be0*/  LEA R8, P6, R6.reuse, R0.reuse, 0x2 ;  /* 0x0000000006087211 */ /* 0x0c0fe200078c10ff */
[----:B------:R-:W4:Y:S03]  /*44bf0*/  LDL.LU R15, [R1+0x8bc] ;  /* 0x0008bc00010f7983 */ /* 0x000f260000300800 */
[----:B------:R-:W-:Y:S01]  /*44c00*/  LEA R4, P4, R3, R0, 0x2 ;  /* 0x0000000003047211 */ /* 0x000fe200078810ff */
[----:B------:R-:W4:Y:S01]  /*44c10*/  LDL.LU R14, [R1+0x888] ;  /* 0x00088800010e7983 */ /* 0x000f220000300800 */
[----:B------:R-:W-:-:S02]  /*44c20*/  LEA.HI.X.SX32 R9, R6, R2, 0x2, P6 ;  /* 0x0000000206097211 */ /* 0x000fc400030f16ff */
[----:B------:R-:W-:Y:S01]  /*44c30*/  LEA.HI.X.SX32 R5, R3, R2, 0x2, P4 ;  /* 0x0000000203057211 */ /* 0x000fe200020f16ff */
[----:B--2---:R-:W-:Y:S04]  /*44c40*/  @P3 STG.E [R16.64], R11 ;  /* 0x0000000b10003986 */ /* 0x004fe8000c10190c */
[----:B------:R1:W-:Y:S01]  /*44c50*/  @P1 STG.E [R4.64], R23 ;  /* 0x0000001704001986 */ /* 0x0003e2000c10190c */
[----:B------:R-:W-:-:S03]  /*44c60*/  ISETP.LT.AND P1, PT, R18, c[0x0][0x17c], !P0 ;  /* 0x00005f0012007a0c */ /* 0x000fc60004721270 */
[----:B------:R-:W-:Y:S01]  /*44c70*/  @P2 STG.E [R8.64], R20 ;  /* 0x0000001408002986 */ /* 0x000fe2000c10190c */
[C---:B---3--:R-:W-:Y:S01]  /*44c80*/  ISETP.LT.AND P2, PT, R13.reuse, c[0x0][0x17c], !P0 ;  /* 0x00005f000d007a0c */ /* 0x048fe20004741270 */
[----:B-1----:R-:W-:Y:S02]  /*44c90*/  IMAD R4, R18, c[0x0][0x198], RZ ;  /* 0x0000660012047a24 */ /* 0x002fe400078e02ff */
[----:B------:R-:W2:Y:S01]  /*44ca0*/  LDL.LU R23, [R1+0x60] ;  /* 0x0000600001177983 */ /* 0x000ea20000300800 */
[----:B------:R-:W-:-:S03]  /*44cb0*/  IMAD R5, R13, c[0x0][0x198], RZ ;  /* 0x000066000d057a24 */ /* 0x000fc600078e02ff */
[----:B------:R-:W3:Y:S04]  /*44cc0*/  LDL.LU R18, [R1] ;  /* 0x0000000001127983 */ /* 0x000ee80000300800 */
[----:B------:R-:W3:Y:S01]  /*44cd0*/  LDL.LU R13, [R1+0x894] ;  /* 0x00089400010d7983 */ /* 0x000ee20000300800 */
[C---:B----4-:R-:W-:Y:S01]  /*44ce0*/  IMAD R3, R7.reuse, c[0x0][0x198], RZ ;  /* 0x0000660007037a24 */ /* 0x050fe200078e02ff */
[----:B------:R-:W-:-:S04]  /*44cf0*/  ISETP.LT.AND P3, PT, R7, c[0x0][0x17c], !P0 ;  /* 0x00005f0007007a0c */ /* 0x000fc80004761270 */
[----:B------:R-:W-:-:S04]  /*44d00*/  LEA R10, P4, R3, R0, 0x2 ;  /* 0x00000000030a7211 */ /* 0x000fc800078810ff */
[----:B------:R-:W-:Y:S01]  /*44d10*/  LEA.HI.X.SX32 R11, R3, R2, 0x2, P4 ;  /* 0x00000002030b7211 */ /* 0x000fe200020f16ff */
[----:B------:R-:W-:-:S04]  /*44d20*/  IMAD R3, R12, c[0x0][0x198], RZ ;  /* 0x000066000c037a24 */ /* 0x000fc800078e02ff */
[----:B------:R1:W-:Y:S01]  /*44d30*/  @P3 STG.E [R10.64], R19 ;  /* 0x000000130a003986 */ /* 0x0003e2000c10190c */
[----:B------:R-:W-:-:S03]  /*44d40*/  ISETP.LT.AND P3, PT, R12, c[0x0][0x17c], !P0 ;  /* 0x00005f000c007a0c */ /* 0x000fc60004761270 */
[----:B-1----:R-:W4:Y:S04]  /*44d50*/  LDL.LU R19, [R1+0x50] ;  /* 0x0000500001137983 */ /* 0x002f280000300800 */
[----:B------:R-:W4:Y:S04]  /*44d60*/  LDL.LU R12, [R1+0x89c] ;  /* 0x00089c00010c7983 */ /* 0x000f280000300800 */
[----:B------:R-:W4:Y:S01]  /*44d70*/  LDL.LU R11, [R1+0x8a0] ;  /* 0x0008a000010b7983 */ /* 0x000f220000300800 */
[CC--:B------:R-:W-:Y:S02]  /*44d80*/  LEA R6, P6, R4.reuse, R0.reuse, 0x2 ;  /* 0x0000000004067211 */ /* 0x0c0fe400078c10ff */
[----:B------:R-:W-:Y:S01]  /*44d90*/  LEA R8, P4, R5, R0, 0x2 ;  /* 0x0000000005087211 */ /* 0x000fe200078810ff */
[----:B------:R-:W4:Y:S01]  /*44da0*/  LDL.LU R10, [R1+0x8b4] ;  /* 0x0008b400010a7983 */ /* 0x000f220000300800 */
[----:B------:R-:W-:-:S02]  /*44db0*/  LEA.HI.X.SX32 R7, R4, R2, 0x2, P6 ;  /* 0x0000000204077211 */ /* 0x000fc400030f16ff */
[----:B------:R-:W-:Y:S02]  /*44dc0*/  LEA R4, P6, R3, R0, 0x2 ;  /* 0x0000000003047211 */ /* 0x000fe400078c10ff */
[-C--:B------:R-:W-:Y:S02]  /*44dd0*/  LEA.HI.X.SX32 R9, R5, R2.reuse, 0x2, P4 ;  /* 0x0000000205097211 */ /* 0x080fe400020f16ff */
[----:B------:R-:W-:Y:S01]  /*44de0*/  LEA.HI.X.SX32 R5, R3, R2, 0x2, P6 ;  /* 0x0000000203057211 */ /* 0x000fe200030f16ff */
[----:B------:R1:W-:Y:S01]  /*44df0*/  @P1 STG.E [R6.64], R21 ;  /* 0x0000001506001986 */ /* 0x0003e2000c10190c */
[----:B------:R-:W-:-:S03]  /*44e00*/  ISETP.LT.AND P1, PT, R15, c[0x0][0x17c], !P0 ;  /* 0x00005f000f007a0c */ /* 0x000fc60004721270 */
[----:B------:R1:W-:Y:S04]  /*44e10*/  @P2 STG.E [R8.64], R22 ;  /* 0x0000001608002986 */ /* 0x0003e8000c10190c */
[----:B-1----:R-:W4:Y:S01]  /*44e20*/  LDL.LU R21, [R1+0x40] ;  /* 0x0000400001157983 */ /* 0x002f220000300800 */
[----:B------:R-:W-:-:S03]  /*44e30*/  IMAD R7, R15, c[0x0][0x198], RZ ;  /* 0x000066000f077a24 */ /* 0x000fc600078e02ff */
[----:B------:R-:W4:Y:S04]  /*44e40*/  LDL.LU R22, [R1+0xc0] ;  /* 0x0000c00001167983 */ /* 0x000f280000300800 */
[----:B------:R-:W4:Y:S01]  /*44e50*/  LDL.LU R15, [R1+0x874] ;  /* 0x00087400010f7983 */ /* 0x000f220000300800 */
[----:B------:R-:W-:-:S04]  /*44e60*/  LEA R6, P4, R7, R0, 0x2 ;  /* 0x0000000007067211 */ /* 0x000fc800078810ff */
[----:B------:R-:W-:Y:S01]  /*44e70*/  LEA.HI.X.SX32 R7, R7, R2, 0x2, P4 ;  /* 0x0000000207077211 */ /* 0x000fe200020f16ff */
[C---:B------:R-:W-:Y:S01]  /*44e80*/  IMAD R9, R14.reuse, c[0x0][0x198], RZ ;  /* 0x000066000e097a24 */ /* 0x040fe200078e02ff */
[----:B------:R-:W-:-:S04]  /*44e90*/  ISETP.LT.AND P2, PT, R14, c[0x0][0x17c], !P0 ;  /* 0x00005f000e007a0c */ /* 0x000fc80004741270 */
[----:B------:R-:W-:-:S04]  /*44ea0*/  LEA R8, P6, R9, R0, 0x2 ;  /* 0x0000000009087211 */ /* 0x000fc800078c10ff */
[----:B------:R-:W-:Y:S01]  /*44eb0*/  LEA.HI.X.SX32 R9, R9, R2, 0x2, P6 ;  /* 0x0000000209097211 */ /* 0x000fe200030f16ff */
[----:B--2---:R1:W-:Y:S01]  /*44ec0*/  @P3 STG.E [R4.64], R23 ;  /* 0x0000001704003986 */ /* 0x0043e2000c10190c */
[C---:B---3--:R-:W-:Y:S01]  /*44ed0*/  IMAD R3, R13.reuse, c[0x0][0x198], RZ ;  /* 0x000066000d037a24 */ /* 0x048fe200078e02ff */
[----:B------:R-:W-:Y:S02]  /*44ee0*/  ISETP.LT.AND P3, PT, R13, c[0x0][0x17c], !P0 ;  /* 0x00005f000d007a0c */ /* 0x000fe40004761270 */
[----:B------:R-:W2:Y:S04]  /*44ef0*/  LDL.LU R13, [R1+0x87c] ;  /* 0x00087c00010d7983 */ /* 0x000ea80000300800 */
[----:B------:R3:W-:Y:S04]  /*44f00*/  @P1 STG.E [R6.64], R18 ;  /* 0x0000001206001986 */ /* 0x0007e8000c10190c */
[----:B-1----:R-:W2:Y:S04]  /*44f10*/  LDL.LU R23, [R1+0xd0] ;  /* 0x0000d00001177983 */ /* 0x002ea80000300800 */
[----:B---3--:R-:W3:Y:S01]  /*44f20*/  LDL.LU R18, [R1+0xf0] ;  /* 0x0000f00001127983 */ /* 0x008ee20000300800 */
[----:B------:R-:W-:-:S02]  /*44f30*/  LEA R4, P4, R3, R0, 0x2 ;  /* 0x0000000003047211 */ /* 0x000fc400078810ff */
[C---:B----4-:R-:W-:Y:S01]  /*44f40*/  ISETP.LT.AND P1, PT, R12.reuse, c[0x0][0x17c], !P0 ;  /* 0x00005f000c007a0c */ /* 0x050fe20004721270 */
[----:B------:R-:W-:Y:S02]  /*44f50*/  IMAD R7, R12, c[0x0][0x198], RZ ;  /* 0x000066000c077a24 */ /* 0x000fe400078e02ff */
[----:B------:R-:W4:Y:S01]  /*44f60*/  LDL.LU R12, [R1+0x880] ;  /* 0x00088000010c7983 */ /* 0x000f220000300800 */
[----:B------:R-:W-:Y:S01]  /*44f70*/  LEA.HI.X.SX32 R5, R3, R2, 0x2, P4 ;  /* 0x0000000203057211 */ /* 0x000fe200020f16ff */
[C---:B------:R-:W-:Y:S02]  /*44f80*/  IMAD R3, R11.reuse, c[0x0][0x198], RZ ;  /* 0x000066000b037a24 */ /* 0x040fe400078e02ff */
[----:B------:R1:W-:Y:S01]  /*44f90*/  @P2 STG.E [R8.64], R19 ;  /* 0x0000001308002986 */ /* 0x0003e2000c10190c */
[----:B------:R-:W-:-:S03]  /*44fa0*/  ISETP.LT.AND P2, PT, R11, c[0x0][0x17c], !P0 ;  /* 0x00005f000b007a0c */ /* 0x000fc60004741270 */
[----:B------:R-:W3:Y:S04]  /*44fb0*/  LDL.LU R14, [R1+0x898] ;  /* 0x00089800010e7983 */ /* 0x000ee80000300800 */
[----:B-1----:R-:W3:Y:S04]  /*44fc0*/  LDL.LU R19, [R1+0x100] ;  /* 0x0001000001137983 */ /* 0x002ee80000300800 */
[----:B------:R-:W3:Y:S01]  /*44fd0*/  LDL.LU R11, [R1+0x8a4] ;  /* 0x0008a400010b7983 */ /* 0x000ee20000300800 */
[-C--:B------:R-:W-:Y:S02]  /*44fe0*/  LEA R6, P6, R7, R0.reuse, 0x2 ;  /* 0x0000000007067211 */ /* 0x080fe400078c10ff */
[----:B------:R-:W-:-:S02]  /*44ff0*/  LEA R8, P4, R3, R0, 0x2 ;  /* 0x0000000003087211 */ /* 0x000fc400078810ff */
[-C--:B------:R-:W-:Y:S02]  /*45000*/  LEA.HI.X.SX32 R7, R7, R2.reuse, 0x2, P6 ;  /* 0x0000000207077211 */ /* 0x080fe400030f16ff */
[----:B------:R-:W-:Y:S01]  /*45010*/  LEA.HI.X.SX32 R9, R3, R2, 0x2, P4 ;  /* 0x0000000203097211 */ /* 0x000fe200020f16ff */
[----:B------:R1:W-:Y:S04]  /*45020*/  @P3 STG.E [R4.64], R24 ;  /* 0x0000001804003986 */ /* 0x0003e8000c10190c */
[----:B------:R1:W-:Y:S04]  /*45030*/  @P1 STG.E [R6.64], R21 ;  /* 0x0000001506001986 */ /* 0x0003e8000c10190c */
[----:B------:R-:W-:Y:S01]  /*45040*/  @P2 STG.E [R8.64], R22 ;  /* 0x0000001608002986 */ /* 0x000fe2000c10190c */
[C---:B------:R-:W-:Y:S01]  /*45050*/  ISETP.LT.AND P3, PT, R10.reuse, c[0x0][0x17c], !P0 ;  /* 0x00005f000a007a0c */ /* 0x040fe20004761270 */
[----:B-1----:R-:W-:-:S05]  /*45060*/  IMAD R5, R10, c[0x0][0x198], RZ ;  /* 0x000066000a057a24 */ /* 0x002fca00078e02ff */
[----:B------:R-:W-:Y:S01]  /*45070*/  LEA R4, P6, R5, R0, 0x2 ;  /* 0x0000000005047211 */ /* 0x000fe200078c10ff */
[----:B------:R-:W-:-:S03]  /*45080*/  IMAD R10, R15, c[0x0][0x198], RZ ;  /* 0x000066000f0a7a24 */ /* 0x000fc600078e02ff */
[----:B------:R-:W-:Y:S02]  /*45090*/  LEA.HI.X.SX32 R5, R5, R2, 0x2, P6 ;  /* 0x0000000205057211 */ /* 0x000fe400030f16ff */
[----:B------:R-:W-:Y:S02]  /*450a0*/  ISETP.LT.AND P1, PT, R15, c[0x0][0x17c], !P0 ;  /* 0x00005f000f007a0c */ /* 0x000fe40004721270 */
[----:B------:R-:W-:-:S04]  /*450b0*/  LEA R6, P4, R10, R0, 0x2 ;  /* 0x000000000a067211 */ /* 0x000fc800078810ff */
[----:B------:R-:W-:Y:S02]  /*450c0*/  LEA.HI.X.SX32 R7, R10, R2, 0x2, P4 ;  /* 0x000000020a077211 */ /* 0x000fe400020f16ff */
[C---:B--2---:R-:W-:Y:S01]  /*450d0*/  ISETP.LT.AND P2, PT, R13.reuse, c[0x0][0x17c], !P0 ;  /* 0x00005f000d007a0c */ /* 0x044fe20004741270 */
[----:B------:R-:W-:Y:S02]  /*450e0*/  IMAD R3, R13, c[0x0][0x198], RZ ;  /* 0x000066000d037a24 */ /* 0x000fe400078e02ff */
[----:B------:R-:W2:Y:S04]  /*450f0*/  LDL.LU R13, [R1+0x860] ;  /* 0x00086000010d7983 */ /* 0x000ea80000300800 */
[----:B------:R-:W2:Y:S04]  /*45100*/  LDL.LU R20, [R1+0xa4] ;  /* 0x0000a40001147983 */ /* 0x000ea80000300800 */
[----:B------:R1:W-:Y:S04]  /*45110*/  @P3 STG.E [R4.64], R23 ;  /* 0x0000001704003986 */ /* 0x0003e8000c10190c */
[----:B-1----:R-:W2:Y:S01]  /*45120*/  LDL.LU R23, [R1+0x34] ;  /* 0x0000340001177983 */ /* 0x002ea20000300800 */
[----:B------:R-:W-:-:S02]  /*45130*/  LEA R4, P6, R3, R0, 0x2 ;  /* 0x0000000003047211 */ /* 0x000fc400078c10ff */
[C---:B----4-:R-:W-:Y:S01]  /*45140*/  ISETP.LT.AND P3, PT, R12.reuse, c[0x0][0x17c], !P0 ;  /* 0x00005f000c007a0c */ /* 0x050fe20004761270 */
[----:B------:R-:W-:Y:S02]  /*45150*/  IMAD R9, R12, c[0x0][0x198], RZ ;  /* 0x000066000c097a24 */ /* 0x000fe400078e02ff */
[----:B------:R-:W4:Y:S01]  /*45160*/  LDL.LU R12, [R1+0x864] ;  /* 0x00086400010c7983 */ /* 0x000f220000300800 */
[----:B------:R-:W-:-:S03]  /*45170*/  LEA.HI.X.SX32 R5, R3, R2, 0x2, P6 ;  /* 0x0000000203057211 */ /* 0x000fc600030f16ff */
[----:B---3--:R1:W-:Y:S04]  /*45180*/  @P1 STG.E [R6.64], R18 ;  /* 0x0000001206001986 */ /* 0x0083e8000c10190c */
[----:B------:R-:W3:Y:S04]  /*45190*/  LDL.LU R10, [R1+0x878] ;  /* 0x00087800010a7983 */ /* 0x000ee80000300800 */
[----:B------:R1:W-:Y:S04]  /*451a0*/  @P2 STG.E [R4.64], R19 ;  /* 0x0000001304002986 */ /* 0x0003e8000c10190c */
[----:B-1----:R-:W3:Y:S01]  /*451b0*/  LDL.LU R18, [R1+0xb4] ;  /* 0x0000b40001127983 */ /* 0x002ee20000300800 */
[C---:B------:R-:W-:Y:S01]  /*451c0*/  IMAD R3, R11.reuse, c[0x0][0x198], RZ ;  /* 0x000066000b037a24 */ /* 0x040fe200078e02ff */
[----:B------:R-:W-:-:S02]  /*451d0*/  ISETP.LT.AND P2, PT, R11, c[0x0][0x17c], !P0 ;  /* 0x00005f000b007a0c */ /* 0x000fc40004741270 */
[----:B------:R-:W3:Y:S01]  /*451e0*/  LDL.LU R11, [R1+0x884] ;  /* 0x00088400010b7983 */ /* 0x000ee20000300800 */
[C---:B------:R-:W-:Y:S01]  /*451f0*/  LEA R8, P4, R9.reuse, R0, 0x2 ;  /* 0x0000000009087211 */ /* 0x040fe200078810ff */
[C---:B------:R-:W-:Y:S02]  /*45200*/  IMAD R7, R14.reuse, c[0x0][0x198], RZ ;  /* 0x000066000e077a24 */ /* 0x040fe400078e02ff */
[----:B------:R-:W3:Y:S01]  /*45210*/  LDL.LU R19, [R1+0x24] ;  /* 0x0000240001137983 */ /* 0x000ee20000300800 */
[----:B------:R-:W-:Y:S02]  /*45220*/  LEA.HI.X.SX32 R9, R9, R2, 0x2, P4 ;  /* 0x0000000209097211 */ /* 0x000fe400020f16ff */
[----:B------:R-:W-:-:S03]  /*45230*/  ISETP.LT.AND P1, PT, R14, c[0x0][0x17c], !P0 ;  /* 0x00005f000e007a0c */ /* 0x000fc60004721270 */
[----:B------:R1:W-:Y:S04]  /*45240*/  @P3 STG.E [R8.64], R25 ;  /* 0x0000001908003986 */ /* 0x0003e8000c10190c */
[----:B-1----:R-:W3:Y:S04]  /*45250*/  LDL.LU R25, [R1+0xb04] ;  /* 0x000b040001197983 */ /* 0x002ee80000300800 */
[----:B------:R-:W3:Y:S04]  /*45260*/  LDL.LU R21, [R1+0x74] ;  /* 0x0000740001157983 */ /* 0x000ee80000300800 */
[----:B------:R-:W3:Y:S04]  /*45270*/  LDL.LU R14, [R1+0x88c] ;  /* 0x00088c00010e7983 */ /* 0x000ee80000300800 */
[----:B------:R-:W3:Y:S01]  /*45280*/  LDL.LU R22, [R1+0x14] ;  /* 0x0000140001167983 */ /* 0x000ee20000300800 */
[----:B------:R-:W-:-:S02]  /*45290*/  LEA R6, P6, R7, R0, 0x2 ;  /* 0x0000000007067211 */ /* 0x000fc400078c10ff */
[----:B------:R-:W-:Y:S02]  /*452a0*/  LEA R4, P4, R3, R0, 0x2 ;  /* 0x0000000003047211 */ /* 0x000fe400078810ff */
[-C--:B------:R-:W-:Y:S02]  /*452b0*/  LEA.HI.X.SX32 R7, R7, R2.reuse, 0x2, P6 ;  /* 0x0000000207077211 */ /* 0x080fe400030f16ff */
[----:B------:R-:W-:Y:S02]  /*452c0*/  LEA.HI.X.SX32 R5, R3, R2, 0x2, P4 ;  /* 0x0000000203057211 */ /* 0x000fe400020f16ff */
[C---:B--2---:R-:W-:Y:S01]  /*452d0*/  ISETP.LT.AND P3, PT, R13.reuse, c[0x0][0x17c], !P0 ;  /* 0x00005f000d007a0c */ /* 0x044fe20004761270 */
[----:B------:R-:W-:Y:S02]  /*452e0*/  IMAD R9, R13, c[0x0][0x198], RZ ;  /* 0x000066000d097a24 */ /* 0x000fe400078e02ff */
[----:B------:R-:W2:Y:S04]  /*452f0*/  LDL.LU R13, [R1+0x850] ;  /* 0x00085000010d7983 */ /* 0x000ea80000300800 */
[----:B------:R1:W-:Y:S02]  /*45300*/  @P1 STG.E [R6.64], R20 ;  /* 0x0000001406001986 */ /* 0x0003e4000c10190c */
[----:B-1----:R-:W-:-:S04]  /*45310*/  LEA R6, P6, R9, R0, 0x2 ;  /* 0x0000000009067211 */ /* 0x002fc800078c10ff */
[----:B------:R-:W-:Y:S02]  /*45320*/  LEA.HI.X.SX32 R7, R9, R2, 0x2, P6 ;  /* 0x0000000209077211 */ /* 0x000fe400030f16ff */
[C---:B----4-:R-:W-:Y:S01]  /*45330*/  ISETP.LT.AND P1, PT, R12.reuse, c[0x0][0x17c], !P0 ;  /* 0x00005f000c007a0c */ /* 0x050fe20004721270 */
[----:B------:R-:W-:Y:S02]  /*45340*/  IMAD R3, R12, c[0x0][0x198], RZ ;  /* 0x000066000c037a24 */ /* 0x000fe400078e02ff */
[----:B------:R-:W4:Y:S04]  /*45350*/  LDL.LU R12, [R1+0x85c] ;  /* 0x00085c00010c7983 */ /* 0x000f280000300800 */
[----:B------:R1:W-:Y:S01]  /*45360*/  @P2 STG.E [R4.64], R23 ;  /* 0x0000001704002986 */ /* 0x0003e2000c10190c */
[----:B---3--:R-:W-:-:S03]  /*45370*/  ISETP.LT.AND P2, PT, R10, c[0x0][0x17c], !P0 ;  /* 0x00005f000a007a0c */ /* 0x008fc60004741270 */
[----:B------:R3:W-:Y:S01]  /*45380*/  @P3 STG.E [R6.64], R18 ;  /* 0x0000001206003986 */ /* 0x0007e2000c10190c */
[----:B-1----:R-:W-:-:S03]  /*45390*/  IMAD R5, R10, c[0x0][0x198], RZ ;  /* 0x000066000a057a24 */ /* 0x002fc600078e02ff */
[----:B------:R-:W4:Y:S01]  /*453a0*/  LDL.LU R23, [R1+0x64] ;  /* 0x0000640001177983 */ /* 0x000f220000300800 */
[C---:B------:R-:W-:Y:S01]  /*453b0*/  IMAD R10, R11.reuse, c[0x0][0x198], RZ ;  /* 0x000066000b0a7a24 */ /* 0x040fe200078e02ff */
[----:B------:R-:W-:Y:S02]  /*453c0*/  ISETP.LT.AND P3, PT, R11, c[0x0][0x17c], !P0 ;  /* 0x00005f000b007a0c */ /* 0x000fe40004761270 */
[----:B------:R-:W4:Y:S01]  /*453d0*/  LDL.LU R11, [R1+0x868] ;  /* 0x00086800010b7983 */ /* 0x000f220000300800 */
[-C--:B------:R-:W-:Y:S02]  /*453e0*/  LEA R8, P4, R3, R0.reuse, 0x2 ;  /* 0x0000000003087211 */ /* 0x080fe400078810ff */
[----:B------:R-:W-:Y:S01]  /*453f0*/  LEA R4, P6, R5, R0, 0x2 ;  /* 0x0000000005047211 */ /* 0x000fe200078c10ff */
[----:B---3--:R-:W3:Y:S01]  /*45400*/  LDL.LU R18, [R1+0x4] ;  /* 0x0000040001127983 */ /* 0x008ee20000300800 */
[-C--:B------:R-:W-:Y:S02]  /*45410*/  LEA.HI.X.SX32 R9, R3, R2.reuse, 0x2, P4 ;  /* 0x0000000203097211 */ /* 0x080fe400020f16ff */
[----:B------:R-:W-:-:S03]  /*45420*/  LEA.HI.X.SX32 R5, R5, R2, 0x2, P6 ;  /* 0x0000000205057211 */ /* 0x000fc600030f16ff */
[----:B------:R1:W-:Y:S04]  /*45430*/  @P1 STG.E [R8.64], R19 ;  /* 0x0000001308001986 */ /* 0x0003e8000c10190c */
[----:B------:R1:W-:Y:S04]  /*45440*/  @P2 STG.E [R4.64], R21 ;  /* 0x0000001504002986 */ /* 0x0003e8000c10190c */
[----:B-1----:R-:W3:Y:S01]  /*45450*/  LDL.LU R19, [R1+0x54] ;  /* 0x0000540001137983 */ /* 0x002ee20000300800 */
[----:B------:R-:W-:-:S04]  /*45460*/  LEA R6, P4, R10, R0, 0x2 ;  /* 0x000000000a067211 */ /* 0x000fc800078810ff */
[----:B------:R-:W-:Y:S01]  /*45470*/  LEA.HI.X.SX32 R7, R10, R2, 0x2, P4 ;  /* 0x000000020a077211 */ /* 0x000fe200020f16ff */
[C---:B------:R-:W-:Y:S01]  /*45480*/  IMAD R3, R14.reuse, c[0x0][0x198], RZ ;  /* 0x000066000e037a24 */ /* 0x040fe200078e02ff */
[----:B------:R-:W-:-:S03]  /*45490*/  ISETP.LT.AND P1, PT, R14, c[0x0][0x17c], !P0 ;  /* 0x00005f000e007a0c */ /* 0x000fc60004721270 */
[----:B------:R1:W-:Y:S01]  /*454a0*/  @P3 STG.E [R6.64], R22 ;  /* 0x0000001606003986 */ /* 0x0003e2000c10190c */
[----:B------:R-:W-:Y:S02]  /*454b0*/  LEA R4, P6, R3, R0, 0x2 ;  /* 0x0000000003047211 */ /* 0x000fe400078c10ff */
[C---:B--2---:R-:W-:Y:S01]  /*454c0*/  ISETP.LT.AND P2, PT, R13.reuse, c[0x0][0x17c], !P0 ;  /* 0x00005f000d007a0c */ /* 0x044fe20004741270 */
[----:B------:R-:W-:Y:S02]  /*454d0*/  IMAD R9, R13, c[0x0][0x198], RZ ;  /* 0x000066000d097a24 */ /* 0x000fe400078e02ff */
[----:B------:R-:W2:Y:S01]  /*454e0*/  LDL.LU R13, [R1+0x86c] ;  /* 0x00086c00010d7983 */ /* 0x000ea20000300800 */
[----:B------:R-:W-:Y:S01]  /*454f0*/  LEA.HI.X.SX32 R5, R3, R2, 0x2, P6 ;  /* 0x0000000203057211 */ /* 0x000fe200030f16ff */
[C---:B----4-:R-:W-:Y:S01]  /*45500*/  IMAD R10, R12.reuse, c[0x0][0x198], RZ ;  /* 0x000066000c0a7a24 */ /* 0x050fe200078e02ff */
[----:B------:R-:W-:Y:S02]  /*45510*/  ISETP.LT.AND P3, PT, R12, c[0x0][0x17c], !P0 ;  /* 0x00005f000c007a0c */ /* 0x000fe40004761270 */
[----:B------:R-:W4:Y:S04]  /*45520*/  LDL.LU R12, [R1+0x870] ;  /* 0x00087000010c7983 */ /* 0x000f280000300800 */
[----:B------:R-:W4:Y:S04]  /*45530*/  LDL.LU R21, [R1+0x44] ;  /* 0x0000440001157983 */ /* 0x000f280000300800 */
[----:B-1----:R-:W4:Y:S04]  /*45540*/  LDL.LU R22, [R1+0xc4] ;  /* 0x0000c40001167983 */ /* 0x002f280000300800 */
[----:B------:R-:W4:Y:S04]  /*45550*/  LDL.LU R16, [R1+0x848] ;  /* 0x0008480001107983 */ /* 0x000f280000300800 */
[----:B------:R1:W-:Y:S01]  /*45560*/  @P1 STG.E [R4.64], R23 ;  /* 0x0000001704001986 */ /* 0x0003e2000c10190c */
[C---:B------:R-:W-:Y:S01]  /*45570*/  IMAD R3, R11.reuse, c[0x0][0x198], RZ ;  /* 0x000066000b037a24 */ /* 0x040fe200078e02ff */
[----:B------:R-:W-:-:S02]  /*45580*/  ISETP.LT.AND P1, PT, R11, c[0x0][0x17c], !P0 ;  /* 0x00005f000b007a0c */ /* 0x000fc40004721270 */
[----:B------:R-:W4:Y:S04]  /*45590*/  LDL.LU R15, [R1+0x84c] ;  /* 0x00084c00010f7983 */ /* 0x000f280000300800 */
[----:B------:R-:W4:Y:S01]  /*455a0*/  LDL.LU R11, [R1+0x9a8] ;  /* 0x0009a800010b7983 */ /* 0x000f220000300800 */
[----:B------:R-:W-:-:S03]  /*455b0*/  LEA R6, P4, R9, R0, 0x2 ;  /* 0x0000000009067211 */ /* 0x000fc600078810ff */
[----:B------:R-:W4:Y:S01]  /*455c0*/  LDL.LU R14, [R1+0x854] ;  /* 0x00085400010e7983 */ /* 0x000f220000300800 */
[----:B------:R-:W-:-:S03]  /*455d0*/  LEA.HI.X.SX32 R7, R9, R2, 0x2, P4 ;  /* 0x0000000209077211 */ /* 0x000fc600020f16ff */
[----:B-1----:R-:W4:Y:S04]  /*455e0*/  LDL.LU R23, [R1+0xd4] ;  /* 0x0000d40001177983 */ /* 0x002f280000300800 */
[----:B---3--:R1:W-:Y:S01]  /*455f0*/  @P2 STG.E [R6.64], R18 ;  /* 0x0000001206002986 */ /* 0x0083e2000c10190c */
[CC--:B------:R-:W-:Y:S02]  /*45600*/  LEA R8, P6, R10.reuse, R0.reuse, 0x2 ;  /* 0x000000000a087211 */ /* 0x0c0fe400078c10ff */
[C---:B------:R-:W-:Y:S02]  /*45610*/  LEA R4, P4, R3.reuse, R0, 0x2 ;  /* 0x0000000003047211 */ /* 0x040fe400078810ff */
[-C--:B------:R-:W-:Y:S02]  /*45620*/  LEA.HI.X.SX32 R9, R10, R2.reuse, 0x2, P6 ;  /* 0x000000020a097211 */ /* 0x080fe400030f16ff */
[----:B------:R-:W-:-:S03]  /*45630*/  LEA.HI.X.SX32 R5, R3, R2, 0x2, P4 ;  /* 0x0000000203057211 */ /* 0x000fc600020f16ff */
[----:B------:R3:W-:Y:S04]  /*45640*/  @P3 STG.E [R8.64], R19 ;  /* 0x0000001308003986 */ /* 0x0007e8000c10190c */
[----:B------:R-:W-:Y:S01]  /*45650*/  @P1 STG.E [R4.64], R25 ;  /* 0x0000001904001986 */ /* 0x000fe2000c10190c */
[C---:B--2---:R-:W-:Y:S01]  /*45660*/  ISETP.LT.AND P2, PT, R13.reuse, c[0x0][0x17c], !P0 ;  /* 0x00005f000d007a0c */ /* 0x044fe20004741270 */
[----:B-1----:R-:W-:Y:S02]  /*45670*/  IMAD R7, R13, c[0x0][0x198], RZ ;  /* 0x000066000d077a24 */ /* 0x002fe400078e02ff */
[----:B------:R-:W2:Y:S03]  /*45680*/  LDL.LU R13, [R1+0x858] ;  /* 0x00085800010d7983 */ /* 0x000ea60000300800 */
[C---:B------:R-:W-:Y:S01]  /*45690*/  LEA R6, P6, R7.reuse, R0, 0x2 ;  /* 0x0000000007067211 */ /* 0x040fe200078c10ff */
[----:B------:R-:W2:Y:S03]  /*456a0*/  LDL.LU R18, [R1+0xf4] ;  /* 0x0000f40001127983 */ /* 0x000ea60000300800 */
[----:B------:R-:W-:-:S02]  /*456b0*/  LEA.HI.X.SX32 R7, R7, R2, 0x2, P6 ;  /* 0x0000000207077211 */ /* 0x000fc400030f16ff */
[C---:B----4-:R-:W-:Y:S01]  /*456c0*/  ISETP.LT.AND P3, PT, R12.reuse, c[0x0][0x17c], !P0 ;  /* 0x00005f000c007a0c */ /* 0x050fe20004761270 */
[----:B------:R-:W-:Y:S02]  /*456d0*/  IMAD R3, R12, c[0x0][0x198], RZ ;  /* 0x000066000c037a24 */ /* 0x000fe400078e02ff */
[----:B------:R-:W4:Y:S04]  /*456e0*/  LDL.LU R12, [R1+0x844] ;  /* 0x00084400010c7983 */ /* 0x000f280000300800 */
[----:B---3--:R-:W3:Y:S01]  /*456f0*/  LDL.LU R19, [R1+0x104] ;  /* 0x0001040001137983 */ /* 0x008ee20000300800 */
[----:B------:R-:W-:-:S03]  /*45700*/  IMAD R8, R16, c[0x0][0x198], RZ ;  /* 0x0000660010087a24 */ /* 0x000fc600078e02ff */
[----:B------:R1:W-:Y:S04]  /*45710*/  @P2 STG.E [R6.64], R21 ;  /* 0x0000001506002986 */ /* 0x0003e8000c10190c */
[----:B------:R-:W3:Y:S01]  /*45720*/  LDL.LU R9, [R1+0x9f4] ;  /* 0x0009f40001097983 */ /* 0x000ee20000300800 */
[----:B-1----:R-:W-:-:S04]  /*45730*/  LEA R6, P2, R8, R0, 0x2 ;  /* 0x0000000008067211 */ /* 0x002fc800078410ff */
[----:B------:R-:W-:Y:S02]  /*45740*/  LEA.HI.X.SX32 R7, R8, R2, 0x2, P2 ;  /* 0x0000000208077211 */ /* 0x000fe400010f16ff */
[----:B------:R-:W-:Y:S02]  /*45750*/  ISETP.LT.AND P2, PT, R11, c[0x0][0x17c], !P0 ;  /* 0x00005f000b007a0c */ /* 0x000fe40004741270 */
[----:B------:R-:W3:Y:S01]  /*45760*/  LDL.LU R11, [R1+0x9f0] ;  /* 0x0009f000010b7983 */ /* 0x000ee20000300800 */
[----:B------:R-:W-:-:S04]  /*45770*/  LEA R4, P4, R3, R0, 0x2 ;  /* 0x0000000003047211 */ /* 0x000fc800078810ff */
[----:B------:R-:W-:-:S05]  /*45780*/  LEA.HI.X.SX32 R5, R3, R2, 0x2, P4 ;  /* 0x0000000203057211 */ /* 0x000fca00020f16ff */
[----:B------:R1:W-:Y:S04]  /*45790*/  @P3 STG.E [R4.64], R22 ;  /* 0x0000001604003986 */ /* 0x0003e8000c10190c */
[----:B-1----:R-:W3:Y:S04]  /*457a0*/  LDL.LU R22, [R1+0xa8] ;  /* 0x0000a80001167983 */ /* 0x002ee80000300800 */
[----:B------:R-:W3:Y:S01]  /*457b0*/  LDL.LU R10, [R1+0x988] ;  /* 0x00098800010a7983 */ /* 0x000ee20000300800 */
[----:B------:R-:W-:Y:S01]  /*457c0*/  ISETP.LT.AND P1, PT, R16, c[0x0][0x17c], !P0 ;  /* 0x00005f0010007a0c */ /* 0x000fe20004721270 */
[----:B------:R-:W-:-:S05]  /*457d0*/  IMAD R3, R15, c[0x0][0x198], RZ ;  /* 0x000066000f037a24 */ /* 0x000fca00078e02ff */
[----:B------:R-:W-:-:S04]  /*457e0*/  LEA R4, P3, R3, R0, 0x2 ;  /* 0x0000000003047211 */ /* 0x000fc800078610ff */
[----:B------:R-:W-:-:S03]  /*457f0*/  LEA.HI.X.SX32 R5, R3, R2, 0x2, P3 ;  /* 0x0000000203057211 */ /* 0x000fc600018f16ff */
[----:B------:R1:W-:Y:S04]  /*45800*/  @P1 STG.E [R6.64], R23 ;  /* 0x0000001706001986 */ /* 0x0003e8000c10190c */
[----:B-1----:R-:W3:Y:S01]  /*45810*/  LDL.LU R23, [R1+0x38] ;  /* 0x0000380001177983 */ /* 0x002ee20000300800 */
[----:B------:R-:W-:Y:S01]  /*45820*/  ISETP.LT.AND P6, PT, R15, c[0x0][0x17c], !P0 ;  /* 0x00005f000f007a0c */ /* 0x000fe200047c1270 */
[C---:B--2---:R-:W-:Y:S01]  /*45830*/  IMAD R3, R13.reuse, c[0x0][0x198], RZ ;  /* 0x000066000d037a24 */ /* 0x044fe200078e02ff */
[----:B------:R-:W-:Y:S02]  /*45840*/  ISETP.LT.AND P3, PT, R13, c[0x0][0x17c], !P0 ;  /* 0x00005f000d007a0c */ /* 0x000fe40004761270 */
[----:B------:R-:W2:Y:S01]  /*45850*/  LDL.LU R13, [R1+0x9a0] ;  /* 0x0009a000010d7983 */ /* 0x000ea20000300800 */
[C---:B------:R-:W-:Y:S01]  /*45860*/  IMAD R8, R14.reuse, c[0x0][0x198], RZ ;  /* 0x000066000e087a24 */ /* 0x040fe200078e02ff */
[----:B------:R-:W-:-:S07]  /*45870*/  ISETP.LT.AND P4, PT, R14, c[0x0][0x17c], !P0 ;  /* 0x00005f000e007a0c */ /* 0x000fce0004781270 */
[----:B------:R1:W-:Y:S01]  /*45880*/  @P6 STG.E [R4.64], R18 ;  /* 0x0000001204006986 */ /* 0x0003e2000c10190c */
[----:B------:R-:W-:-:S04]  /*45890*/  LEA R6, P1, R8, R0, 0x2 ;  /* 0x0000000008067211 */ /* 0x000fc800078210ff */
[----:B------:R-:W-:Y:S01]  /*458a0*/  LEA.HI.X.SX32 R7, R8, R2, 0x2, P1 ;  /* 0x0000000208077211 */ /* 0x000fe200008f16ff */
[----:B-1----:R-:W2:Y:S01]  /*458b0*/  LDL.LU R18, [R1+0xb8] ;  /* 0x0000b80001127983 */ /* 0x002ea20000300800 */
[----:B------:R-:W-:-:S04]  /*458c0*/  LEA R4, P6, R3, R0, 0x2 ;  /* 0x0000000003047211 */ /* 0x000fc800078c10ff */
[----:B------:R-:W-:Y:S01]  /*458d0*/  LEA.HI.X.SX32 R5, R3, R2, 0x2, P6 ;  /* 0x0000000203057211 */ /* 0x000fe200030f16ff */
[C---:B----4-:R-:W-:Y:S01]  /*458e0*/  IMAD R8, R12.reuse, c[0x0][0x198], RZ ;  /* 0x000066000c087a24 */ /* 0x050fe200078e02ff */
[----:B------:R-:W-:Y:S02]  /*458f0*/  ISETP.LT.AND P1, PT, R12, c[0x0][0x17c], !P0 ;  /* 0x00005f000c007a0c */ /* 0x000fe40004721270 */
[----:B------:R-:W4:Y:S04]  /*45900*/  LDL.LU R12, [R1+0x9ac] ;  /* 0x0009ac00010c7983 */ /* 0x000f280000300800 */
[----:B---3--:R1:W-:Y:S04]  /*45910*/  @P4 STG.E [R6.64], R19 ;  /* 0x0000001306004986 */ /* 0x0083e8000c10190c */
[----:B------:R3:W-:Y:S01]  /*45920*/  @P3 STG.E [R4.64], R26 ;  /* 0x0000001a04003986 */ /* 0x0007e2000c10190c */
[----:B-1----:R-:W-:-:S03]  /*45930*/  LEA R6, P4, R8, R0, 0x2 ;  /* 0x0000000008067211 */ /* 0x002fc600078810ff */
[----:B------:R-:W4:Y:S01]  /*45940*/  LDL.LU R19, [R1+0x28] ;  /* 0x0000280001137983 */ /* 0x000f220000300800 */
[----:B------:R-:W-:-:S03]  /*45950*/  LEA.HI.X.SX32 R7, R8, R2, 0x2, P4 ;  /* 0x0000000208077211 */ /* 0x000fc600020f16ff */
[----:B---3--:R-:W3:Y:S01]  /*45960*/  LDL.LU R26, [R1+0xb00] ;  /* 0x000b0000011a7983 */ /* 0x008ee20000300800 */
[----:B------:R-:W-:-:S03]  /*45970*/  ISETP.LT.AND P4, PT, R9, c[0x0][0x17c], !P0 ;  /* 0x00005f0009007a0c */ /* 0x000fc60004781270 */
[----:B------:R-:W3:Y:S01]  /*45980*/  LDL.LU R9, [R1+0x9c0] ;  /* 0x0009c00001097983 */ /* 0x000ee20000300800 */
[----:B------:R-:W-:-:S03]  /*45990*/  ISETP.LT.AND P3, PT, R11, c[0x0][0x17c], !P0 ;  /* 0x00005f000b007a0c */ /* 0x000fc60004761270 */
[----:B------:R-:W3:Y:S04]  /*459a0*/  LDL.LU R21, [R1+0x78] ;  /* 0x0000780001157983 */ /* 0x000ee80000300800 */
[----:B------:R-:W3:Y:S04]  /*459b0*/  LDL.LU R11, [R1+0x9d0] ;  /* 0x0009d000010b7983 */ /* 0x000ee80000300800 */
[----:B------:R1:W-:Y:S01]  /*459c0*/  @P1 STG.E [R6.64], R22 ;  /* 0x0000001606001986 */ /* 0x0003e2000c10190c */
[----:B------:R-:W-:-:S03]  /*459d0*/  ISETP.LT.AND P1, PT, R10, c[0x0][0x17c], !P0 ;  /* 0x00005f000a007a0c */ /* 0x000fc60004721270 */
[----:B-1----:R-:W3:Y:S04]  /*459e0*/  LDL.LU R22, [R1+0x18] ;  /* 0x0000180001167983 */ /* 0x002ee80000300800 */
[----:B------:R-:W3:Y:S01]  /*459f0*/  LDL.LU R10, [R1+0x968] ;  /* 0x00096800010a7983 */ /* 0x000ee20000300800 */
[----:B------:R-:W-:-:S04]  /*45a00*/  IMAD.MOV.U32 R29, RZ, RZ, c[0x0][0x198] ;  /* 0x00006600ff1d7624 */ /* 0x000fc800078e00ff */
[----:B------:R-:W-:-:S05]  /*45a10*/  IMAD R3, R29, 0x4, R8 ;  /* 0x000000041d037824 */ /* 0x000fca00078e0208 */
[----:B------:R-:W-:-:S04]  /*45a20*/  LEA R4, P6, R3, R0, 0x2 ;  /* 0x0000000003047211 */ /* 0x000fc800078c10ff */
[----:B------:R-:W-:-:S05]  /*45a30*/  LEA.HI.X.SX32 R5, R3, R2, 0x2, P6 ;  /* 0x0000000203057211 */ /* 0x000fca00030f16ff */
[----:B------:R1:W-:Y:S04]  /*45a40*/  @P5 STG.E [R4.64], R23 ;  /* 0x0000001704005986 */ /* 0x0003e8000c10190c */
[----:B-1----:R-:W3:Y:S01]  /*45a50*/  LDL.LU R23, [R1+0x68] ;  /* 0x0000680001177983 */ /* 0x002ee20000300800 */
[----:B--2---:R-:W-:-:S03]  /*45a60*/  ISETP.LT.AND P5, PT, R13, c[0x0][0x17c], !P0 ;  /* 0x00005f000d007a0c */ /* 0x004fc600047a1270 */
[----:B------:R-:W2:Y:S01]  /*45a70*/  LDL.LU R13, [R1+0x974] ;  /* 0x00097400010d7983 */ /* 0x000ea20000300800 */
[----:B------:R-:W-:-:S05]  /*45a80*/  IMAD R8, R29, 0x4, R3 ;  /* 0x000000041d087824 */ /* 0x000fca00078e0203 */
[----:B------:R-:W-:Y:S01]  /*45a90*/  LEA R6, P6, R8, R0, 0x2 ;  /* 0x0000000008067211 */ /* 0x000fe200078c10ff */
[----:B------:R-:W-:-:S03]  /*45aa0*/  IMAD R3, R29, 0x4, R8 ;  /* 0x000000041d037824 */ /* 0x000fc600078e0208 */
[----:B------:R-:W-:Y:S01]  /*45ab0*/  LEA.HI.X.SX32 R7, R8, R2, 0x2, P6 ;  /* 0x0000000208077211 */ /* 0x000fe200030f16ff */
[----:B------:R-:W-:Y:S01]  /*45ac0*/  IMAD R8, R29, 0x4, R3 ;  /* 0x000000041d087824 */ /* 0x000fe200078e0203 */
[----:B------:R-:W-:-:S03]  /*45ad0*/  LEA R4, P6, R3, R0, 0x2 ;  /* 0x0000000003047211 */ /* 0x000fc600078c10ff */
[----:B------:R1:W-:Y:S01]  /*45ae0*/  @P2 STG.E [R6.64], R18 ;  /* 0x0000001206002986 */ /* 0x0003e2000c10190c */
[----:B------:R-:W-:-:S03]  /*45af0*/  LEA.HI.X.SX32 R5, R3, R2, 0x2, P6 ;  /* 0x0000000203057211 */ /* 0x000fc600030f16ff */
[----:B-1----:R-:W2:Y:S01]  /*45b00*/  LDL.LU R18, [R1+0x8] ;  /* 0x0000080001127983 */ /* 0x002ea20000300800 */
[----:B------:R-:W-:Y:S02]  /*45b10*/  LEA R6, P6, R8, R0, 0x2 ;  /* 0x0000000008067211 */ /* 0x000fe400078c10ff */
[----:B----4-:R-:W-:Y:S02]  /*45b20*/  ISETP.LT.AND P2, PT, R12, c[0x0][0x17c], !P0 ;  /* 0x00005f000c007a0c */ /* 0x010fe40004741270 */
[----:B------:R-:W-:Y:S01]  /*45b30*/  LEA.HI.X.SX32 R7, R8, R2, 0x2, P6 ;  /* 0x0000000208077211 */ /* 0x000fe200030f16ff */
[----:B------:R-:W4:Y:S04]  /*45b40*/  LDL.LU R12, [R1+0x98c] ;  /* 0x00098c00010c7983 */ /* 0x000f280000300800 */
[----:B------:R1:W-:Y:S01]  /*45b50*/  @P4 STG.E [R4.64], R19 ;  /* 0x0000001304004986 */ /* 0x0003e2000c10190c */
[----:B---3--:R-:W-:-:S03]  /*45b60*/  ISETP.LT.AND P4, PT, R9, c[0x0][0x17c], !P0 ;  /* 0x00005f0009007a0c */ /* 0x008fc60004781270 */
[----:B-1----:R-:W3:Y:S04]  /*45b70*/  LDL.LU R19, [R1+0x58] ;  /* 0x0000580001137983 */ /* 0x002ee80000300800 */
[----:B------:R-:W3:Y:S04]  /*45b80*/  LDL.LU R9, [R1+0x9a4] ;  /* 0x0009a40001097983 */ /* 0x000ee80000300800 */
[----:B------:R-:W-:Y:S01]  /*45b90*/  @P3 STG.E [R6.64], R21 ;  /* 0x0000001506003986 */ /* 0x000fe2000c10190c */
[----:B------:R-:W-:-:S03]  /*45ba0*/  ISETP.LT.AND P3, PT, R11, c[0x0][0x17c], !P0 ;  /* 0x00005f000b007a0c */ /* 0x000fc60004761270 */
[----:B------:R-:W3:Y:S01]  /*45bb0*/  LDL.LU R11, [R1+0x9b8] ;  /* 0x0009b800010b7983 */ /* 0x000ee20000300800 */
[----:B------:R-:W-:-:S05]  /*45bc0*/  IMAD R3, R29, 0x4, R8 ;  /* 0x000000041d037824 */ /* 0x000fca00078e0208 */
[----:B------:R-:W-:-:S04]  /*45bd0*/  LEA R4, P6, R3, R0, 0x2 ;  /* 0x0000000003047211 */ /* 0x000fc800078c10ff */
[----:B------:R-:W-:-:S05]  /*45be0*/  LEA.HI.X.SX32 R5, R3, R2, 0x2, P6 ;  /* 0x0000000203057211 */ /* 0x000fca00030f16ff */
[----:B------:R1:W-:Y:S01]  /*45bf0*/  @P1 STG.E [R4.64], R22 ;  /* 0x0000001604001986 */ /* 0x0003e2000c10190c */
[----:B------:R-:W-:-:S03]  /*45c00*/  ISETP.LT.AND P1, PT, R10, c[0x0][0x17c], !P0 ;  /* 0x00005f000a007a0c */ /* 0x000fc60004721270 */
[----:B-1----:R-:W3:Y:S04]  /*45c10*/  LDL.LU R22, [R1+0x48] ;  /* 0x0000480001167983 */ /* 0x002ee80000300800 */
[----:B------:R-:W3:Y:S01]  /*45c20*/  LDL.LU R10, [R1+0x934] ;  /* 0x00093400010a7983 */ /* 0x000ee20000300800 */
        /* <DEDUP_REMOVED lines=12> */
[----:B------:R-:W-:-:S04]  /*45cf0*/  LEA R6, P6, R8, R0, 0x2 ;  /* 0x0000000008067211 */ /* 0x000fc800078c10ff */
[----:B------:R-:W-:Y:S01]  /*45d00*/  LEA.HI.X.SX32 R7, R8, R2, 0x2, P6 ;  /* 0x0000000208077211 */ /* 0x000fe200030f16ff */
[----:B------:R1:W-:Y:S04]  /*45d10*/  @P2 STG.E [R4.64], R18 ;  /* 0x0000001204002986 */ /* 0x0003e8000c10190c */
[----:B-1----:R-:W2:Y:S01]  /*45d20*/  LDL.LU R18, [R1+0xd8] ;  /* 0x0000d80001127983 */ /* 0x002ea20000300800 */
[C---:B------:R-:W-:Y:S02]  /*45d30*/  LEA R4, P6, R3.reuse, R0, 0x2 ;  /* 0x0000000003047211 */ /* 0x040fe400078c10ff */
[----:B----4-:R-:W-:Y:S02]  /*45d40*/  ISETP.LT.AND P2, PT, R12, c[0x0][0x17c], !P0 ;  /* 0x00005f000c007a0c */ /* 0x010fe40004741270 */
[----:B------:R-:W-:Y:S01]  /*45d50*/  LEA.HI.X.SX32 R5, R3, R2, 0x2, P6 ;  /* 0x0000000203057211 */ /* 0x000fe200030f16ff */
[----:B------:R-:W4:Y:S04]  /*45d60*/  LDL.LU R12, [R1+0x96c] ;  /* 0x00096c00010c7983 */ /* 0x000f280000300800 */
[----:B---3--:R1:W-:Y:S01]  /*45d70*/  @P4 STG.E [R6.64], R19 ;  /* 0x0000001306004986 */ /* 0x0083e2000c10190c */
[----:B------:R-:W-:-:S03]  /*45d80*/  ISETP.LT.AND P4, PT, R9, c[0x0][0x17c], !P0 ;  /* 0x00005f0009007a0c */ /* 0x000fc60004781270 */
[----:B------:R3:W-:Y:S04]  /*45d90*/  @P3 STG.E [R4.64], R26 ;  /* 0x0000001a04003986 */ /* 0x0007e8000c10190c */
[----:B------:R-:W4:Y:S01]  /*45da0*/  LDL.LU R9, [R1+0x984] ;  /* 0x0009840001097983 */ /* 0x000f220000300800 */
[----:B------:R-:W-:-:S03]  /*45db0*/  ISETP.LT.AND P3, PT, R11, c[0x0][0x17c], !P0 ;  /* 0x00005f000b007a0c */ /* 0x000fc60004761270 */
[----:B-1----:R-:W4:Y:S04]  /*45dc0*/  LDL.LU R19, [R1+0x108] ;  /* 0x0001080001137983 */ /* 0x002f280000300800 */
[----:B------:R-:W4:Y:S01]  /*45dd0*/  LDL.LU R11, [R1+0x994] ;  /* 0x00099400010b7983 */ /* 0x000f220000300800 */
[----:B------:R-:W-:-:S05]  /*45de0*/  IMAD R8, R29, 0x4, R3 ;  /* 0x000000041d087824 */ /* 0x000fca00078e0203 */
[----:B------:R-:W-:-:S04]  /*45df0*/  LEA R6, P6, R8, R0, 0x2 ;  /* 0x0000000008067211 */ /* 0x000fc800078c10ff */
[----:B------:R-:W-:-:S05]  /*45e00*/  LEA.HI.X.SX32 R7, R8, R2, 0x2, P6 ;  /* 0x0000000208077211 */ /* 0x000fca00030f16ff */
[----:B------:R1:W-:Y:S01]  /*45e10*/  @P1 STG.E [R6.64], R22 ;  /* 0x0000001606001986 */ /* 0x0003e2000c10190c */
[----:B------:R-:W-:-:S03]  /*45e20*/  ISETP.LT.AND P1, PT, R10, c[0x0][0x17c], !P0 ;  /* 0x00005f000a007a0c */ /* 0x000fc60004721270 */
[----:B------:R-:W4:Y:S01]  /*45e30*/  LDL.LU R10, [R1+0x904] ;  /* 0x00090400010a7983 */ /* 0x000f220000300800 */
[----:B------:R-:W-:-:S05]  /*45e40*/  IMAD R3, R29, 0x4, R8 ;  /* 0x000000041d037824 */ /* 0x000fca00078e0208 */
[C---:B---3--:R-:W-:Y:S01]  /*45e50*/  LEA R4, P6, R3.reuse, R0, 0x2 ;  /* 0x0000000003047211 */ /* 0x048fe200078c10ff */
[----:B-1----:R-:W3:Y:S03]  /*45e60*/  LDL.LU R22, [R1+0xac] ;  /* 0x0000ac0001167983 */ /* 0x002ee60000300800 */
[----:B------:R-:W-:-:S05]  /*45e70*/  LEA.HI.X.SX32 R5, R3, R2, 0x2, P6 ;  /* 0x0000000203057211 */ /* 0x000fca00030f16ff */
[----:B------:R1:W-:Y:S01]  /*45e80*/  @P5 STG.E [R4.64], R23 ;  /* 0x0000001704005986 */ /* 0x0003e2000c10190c */
[----:B--2---:R-:W-:-:S03]  /*45e90*/  ISETP.LT.AND P5, PT, R13, c[0x0][0x17c], !P0 ;  /* 0x00005f000d007a0c */ /* 0x004fc600047a1270 */
[----:B------:R-:W2:Y:S04]  /*45ea0*/  LDL.LU R13, [R1+0x920] ;  /* 0x00092000010d7983 */ /* 0x000ea80000300800 */
[----:B-1----:R-:W2:Y:S01]  /*45eb0*/  LDL.LU R23, [R1+0x3c] ;  /* 0x00003c0001177983 */ /* 0x002ea20000300800 */
[----:B------:R-:W-:-:S04]  /*45ec0*/  IMAD R8, R29, 0x4, R3 ;  /* 0x000000041d087824 */ /* 0x000fc800078e0203 */
[----:B------:R-:W-:Y:S01]  /*45ed0*/  IMAD R3, R29, 0x4, R8 ;  /* 0x000000041d037824 */ /* 0x000fe200078e0208 */
[----:B------:R-:W-:-:S04]  /*45ee0*/  LEA R6, P6, R8, R0, 0x2 ;  /* 0x0000000008067211 */ /* 0x000fc800078c10ff */
[----:B------:R-:W-:Y:S01]  /*45ef0*/  LEA.HI.X.SX32 R7, R8, R2, 0x2, P6 ;  /* 0x0000000208077211 */ /* 0x000fe200030f16ff */
[----:B------:R-:W-:Y:S01]  /*45f00*/  IMAD R8, R29, 0x4, R3 ;  /* 0x000000041d087824 */ /* 0x000fe200078e0203 */
[----:B------:R-:W-:-:S04]  /*45f10*/  LEA R4, P6, R3, R0, 0x2 ;  /* 0x0000000003047211 */ /* 0x000fc800078c10ff */
[----:B------:R-:W-:Y:S01]  /*45f20*/  LEA.HI.X.SX32 R5, R3, R2, 0x2, P6 ;  /* 0x0000000203057211 */ /* 0x000fe200030f16ff */
[----:B------:R-:W-:Y:S01]  /*45f30*/  IMAD R3, R29, 0x4, R8 ;  /* 0x000000041d037824 */ /* 0x000fe200078e0208 */
[----:B------:R1:W-:Y:S04]  /*45f40*/  @P2 STG.E [R6.64], R18 ;  /* 0x0000001206002986 */ /* 0x0003e8000c10190c */
[----:B------:R4:W-:Y:S01]  /*45f50*/  @P4 STG.E [R4.64], R27 ;  /* 0x0000001b04004986 */ /* 0x0009e2000c10190c */
[----:B-1----:R-:W-:-:S04]  /*45f60*/  LEA R6, P6, R8, R0, 0x2 ;  /* 0x0000000008067211 */ /* 0x002fc800078c10ff */
[----:B------:R-:W-:Y:S01]  /*45f70*/  LEA.HI.X.SX32 R7, R8, R2, 0x2, P6 ;  /* 0x0000000208077211 */ /* 0x000fe200030f16ff */
[----:B----4-:R-:W4:Y:S01]  /*45f80*/  LDL.LU R27, [R1+0xafc] ;  /* 0x000afc00011b7983 */ /* 0x010f220000300800 */
[C---:B------:R-:W-:Y:S02]  /*45f90*/  LEA R4, P6, R3.reuse, R0, 0x2 ;  /* 0x0000000003047211 */ /* 0x040fe400078c10ff */
[----:B------:R-:W-:Y:S02]  /*45fa0*/  ISETP.LT.AND P2, PT, R12, c[0x0][0x17c], !P0 ;  /* 0x00005f000c007a0c */ /* 0x000fe40004741270 */
[----:B------:R-:W-:Y:S01]  /*45fb0*/  LEA.HI.X.SX32 R5, R3, R2, 0x2, P6 ;  /* 0x0000000203057211 */ /* 0x000fe200030f16ff */
[----:B------:R-:W4:Y:S04]  /*45fc0*/  LDL.LU R12, [R1+0x93c] ;  /* 0x00093c00010c7983 */ /* 0x000f280000300800 */
[----:B------:R-:W4:Y:S01]  /*45fd0*/  LDL.LU R21, [R1+0xbc] ;  /* 0x0000bc0001157983 */ /* 0x000f220000300800 */
[----:B------:R-:W-:-:S03]  /*45fe0*/  ISETP.LT.AND P4, PT, R9, c[0x0][0x17c], !P0 ;  /* 0x00005f0009007a0c */ /* 0x000fc60004781270 */
[----:B------:R-:W4:Y:S04]  /*45ff0*/  LDL.LU R9, [R1+0x964] ;  /* 0x0009640001097983 */ /* 0x000f280000300800 */
[----:B------:R-:W-:Y:S01]  /*46000*/  @P3 STG.E [R6.64], R19 ;  /* 0x0000001306003986 */ /* 0x000fe2000c10190c */
[----:B------:R-:W-:-:S03]  /*46010*/  ISETP.LT.AND P3, PT, R11, c[0x0][0x17c], !P0 ;  /* 0x00005f000b007a0c */ /* 0x000fc60004761270 */
[----:B------:R-:W4:Y:S04]  /*46020*/  LDL.LU R18, [R1+0x2c] ;  /* 0x00002c0001127983 */ /* 0x000f280000300800 */
[----:B------:R1:W-:Y:S04]  /*46030*/  @P1 STG.E [R4.64], R28 ;  /* 0x0000001c04001986 */ /* 0x0003e8000c10190c */
[----:B-1----:R-:W4:Y:S04]  /*46040*/  LDL.LU R28, [R1+0xaf8] ;  /* 0x000af800011c7983 */ /* 0x002f280000300800 */
[----:B------:R-:W4:Y:S04]  /*46050*/  LDL.LU R11, [R1+0x970] ;  /* 0x00097000010b7983 */ /* 0x000f280000300800 */
[----:B------:R-:W4:Y:S01]  /*46060*/  LDL.LU R19, [R1+0x7c] ;  /* 0x00007c0001137983 */ /* 0x000f220000300800 */
[----:B------:R-:W-:-:S03]  /*46070*/  ISETP.LT.AND P1, PT, R10, c[0x0][0x17c], !P0 ;  /* 0x00005f000a007a0c */ /* 0x000fc60004721270 */
[----:B------:R-:W4:Y:S01]  /*46080*/  LDL.LU R10, [R1+0x8ec] ;  /* 0x0008ec00010a7983 */ /* 0x000f220000300800 */
[----:B------:R-:W-:-:S05]  /*46090*/  IMAD R8, R29, 0x4, R3 ;  /* 0x000000041d087824 */ /* 0x000fca00078e0203 */
[----:B------:R-:W-:Y:S01]  /*460a0*/  LEA R6, P6, R8, R0, 0x2 ;  /* 0x0000000008067211 */ /* 0x000fe200078c10ff */
[----:B------:R-:W-:-:S03]  /*460b0*/  IMAD R3, R29, 0x4, R8 ;  /* 0x000000041d037824 */ /* 0x000fc600078e0208 */
[----:B------:R-:W-:Y:S02]  /*460c0*/  LEA.HI.X.SX32 R7, R8, R2, 0x2, P6 ;  /* 0x0000000208077211 */ /* 0x000fe400030f16ff */
[----:B------:R-:W-:-:S03]  /*460d0*/  LEA R4, P6, R3, R0, 0x2 ;  /* 0x0000000003047211 */ /* 0x000fc600078c10ff */
[----:B---3--:R1:W-:Y:S01]  /*460e0*/  @P5 STG.E [R6.64], R22 ;  /* 0x0000001606005986 */ /* 0x0083e2000c10190c */
[----:B------:R-:W-:-:S03]  /*460f0*/  LEA.HI.X.SX32 R5, R3, R2, 0x2, P6 ;  /* 0x0000000203057211 */ /* 0x000fc600030f16ff */
[----:B-1----:R-:W3:Y:S04]  /*46100*/  LDL.LU R22, [R1+0x1c] ;  /* 0x00001c0001167983 */ /* 0x002ee80000300800 */
[----:B------:R-:W3:Y:S04]  /*46110*/  LDL.LU R14, [R1+0x900] ;  /* 0x00090000010e7983 */ /* 0x000ee80000300800 */
[----:B--2---:R1:W-:Y:S04]  /*46120*/  @P2 STG.E [R4.64], R23 ;  /* 0x0000001704002986 */ /* 0x0043e8000c10190c */
[----:B-1----:R-:W2:Y:S01]  /*46130*/  LDL.LU R23, [R1+0x6c] ;  /* 0x00006c0001177983 */ /* 0x002ea20000300800 */
[----:B------:R-:W-:-:S04]  /*46140*/  IMAD R8, R29, 0x4, R3 ;  /* 0x000000041d087824 */ /* 0x000fc800078e0203 */
[----:B------:R-:W-:Y:S01]  /*46150*/  IMAD R3, R29, 0x4, R8 ;  /* 0x000000041d037824 */ /* 0x000fe200078e0208 */
[----:B------:R-:W-:-:S04]  /*46160*/  LEA R6, P6, R8, R0, 0x2 ;  /* 0x0000000008067211 */ /* 0x000fc800078c10ff */
[----:B------:R-:W-:Y:S02]  /*46170*/  LEA.HI.X.SX32 R7, R8, R2, 0x2, P6 ;  /* 0x0000000208077211 */ /* 0x000fe400030f16ff */
[----:B------:R-:W-:-:S04]  /*46180*/  LEA R4, P6, R3, R0, 0x2 ;  /* 0x0000000003047211 */ /* 0x000fc800078c10ff */
[----:B------:R-:W-:Y:S02]  /*46190*/  LEA.HI.X.SX32 R5, R3, R2, 0x2, P6 ;  /* 0x0000000203057211 */ /* 0x000fe400030f16ff */
[----:B------:R-:W-:Y:S02]  /*461a0*/  ISETP.LT.AND P5, PT, R13, c[0x0][0x17c], !P0 ;  /* 0x00005f000d007a0c */ /* 0x000fe400047a1270 */
[----:B------:R-:W2:Y:S01]  /*461b0*/  LDL.LU R13, [R1+0x908] ;  /* 0x00090800010d7983 */ /* 0x000ea20000300800 */
[----:B----4-:R-:W-:-:S03]  /*461c0*/  ISETP.LT.AND P2, PT, R12, c[0x0][0x17c], !P0 ;  /* 0x00005f000c007a0c */ /* 0x010fc60004741270 */
[----:B------:R-:W4:Y:S04]  /*461d0*/  LDL.LU R12, [R1+0x92c] ;  /* 0x00092c00010c7983 */ /* 0x000f280000300800 */
[----:B------:R-:W-:Y:S01]  /*461e0*/  @P4 STG.E [R6.64], R21 ;  /* 0x0000001506004986 */ /* 0x000fe2000c10190c */
[----:B------:R-:W-:-:S03]  /*461f0*/  ISETP.LT.AND P4, PT, R9, c[0x0][0x17c], !P0 ;  /* 0x00005f0009007a0c */ /* 0x000fc60004781270 */
[----:B------:R1:W-:Y:S04]  /*46200*/  @P3 STG.E [R4.64], R18 ;  /* 0x0000001204003986 */ /* 0x0003e8000c10190c */
[----:B-1----:R-:W4:Y:S04]  /*46210*/  LDL.LU R18, [R1+0x5c] ;  /* 0x00005c0001127983 */ /* 0x002f280000300800 */
[----:B------:R-:W4:Y:S01]  /*46220*/  LDL.LU R9, [R1+0x940] ;  /* 0x0009400001097983 */ /* 0x000f220000300800 */
[----:B------:R-:W-:-:S03]  /*46230*/  ISETP.LT.AND P3, PT, R11, c[0x0][0x17c], !P0 ;  /* 0x00005f000b007a0c */ /* 0x000fc60004761270 */
[----:B------:R-:W4:Y:S01]  /*46240*/  LDL.LU R11, [R1+0x8d8] ;  /* 0x0008d800010b7983 */ /* 0x000f220000300800 */
[----:B------:R-:W-:-:S05]  /*46250*/  IMAD R8, R29, 0x4, R3 ;  /* 0x000000041d087824 */ /* 0x000fca00078e0203 */
[----:B------:R-:W-:-:S04]  /*46260*/  LEA R6, P6, R8, R0, 0x2 ;  /* 0x0000000008067211 */ /* 0x000fc800078c10ff */
[----:B------:R-:W-:-:S05]  /*46270*/  LEA.HI.X.SX32 R7, R8, R2, 0x2, P6 ;  /* 0x0000000208077211 */ /* 0x000fca00030f16ff */
[----:B------:R1:W-:Y:S01]  /*46280*/  @P1 STG.E [R6.64], R19 ;  /* 0x0000001306001986 */ /* 0x0003e2000c10190c */
[----:B------:R-:W-:-:S03]  /*46290*/  ISETP.LT.AND P1, PT, R10, c[0x0][0x17c], !P0 ;  /* 0x00005f000a007a0c */ /* 0x000fc60004721270 */
[----:B-1----:R-:W4:Y:S04]  /*462a0*/  LDL.LU R19, [R1+0x4c] ;  /* 0x00004c0001137983 */ /* 0x002f280000300800 */
[----:B------:R-:W4:Y:S01]  /*462b0*/  LDL.LU R10, [R1+0x8dc] ;  /* 0x0008dc00010a7983 */ /* 0x000f220000300800 */
[----:B------:R-:W-:-:S03]  /*462c0*/  IMAD R3, R29, 0x4, R8 ;  /* 0x000000041d037824 */ /* 0x000fc600078e0208 */
[----:B------:R-:W4:Y:S01]  /*462d0*/  LDL.LU R20, [R1+0xcc] ;  /* 0x0000cc0001147983 */ /* 0x000f220000300800 */
[----:B------:R-:W-:Y:S01]  /*462e0*/  IMAD R8, R29, 0x4, R3 ;  /* 0x000000041d087824 */ /* 0x000fe200078e0203 */
[----:B------:R-:W-:-:S04]  /*462f0*/  LEA R4, P6, R3, R0, 0x2 ;  /* 0x0000000003047211 */ /* 0x000fc800078c10ff */
[----:B------:R-:W-:Y:S01]  /*46300*/  LEA.HI.X.SX32 R5, R3, R2, 0x2, P6 ;  /* 0x0000000203057211 */ /* 0x000fe200030f16ff */
[----:B------:R-:W-:Y:S01]  /*46310*/  IMAD R3, R29, 0x4, R8 ;  /* 0x000000041d037824 */ /* 0x000fe200078e0208 */
[----:B------:R-:W-:-:S03]  /*46320*/  LEA R6, P6, R8, R0, 0x2 ;  /* 0x0000000008067211 */ /* 0x000fc600078c10ff */
[----:B---3--:R1:W-:Y:S01]  /*46330*/  @P5 STG.E [R4.64], R22 ;  /* 0x0000001604005986 */ /* 0x0083e2000c10190c */
[----:B------:R-:W-:Y:S02]  /*46340*/  LEA.HI.X.SX32 R7, R8, R2, 0x2, P6 ;  /* 0x0000000208077211 */ /* 0x000fe400030f16ff */
[----:B-1----:R-:W-:-:S04]  /*46350*/  LEA R4, P6, R3, R0, 0x2 ;  /* 0x0000000003047211 */ /* 0x002fc800078c10ff */
[----:B------:R-:W-:Y:S01]  /*46360*/  LEA.HI.X.SX32 R5, R3, R2, 0x2, P6 ;  /* 0x0000000203057211 */ /* 0x000fe200030f16ff */
[----:B--2---:R-:W-:Y:S04]  /*46370*/  @P2 STG.E [R6.64], R23 ;  /* 0x0000001706002986 */ /* 0x004fe8000c10190c */
[----:B------:R1:W-:Y:S04]  /*46380*/  @P4 STG.E [R4.64], R28 ;  /* 0x0000001c04004986 */ /* 0x0003e8000c10190c */
[----:B-1----:R-:W2:Y:S01]  /*46390*/  LDL.LU R28, [R1+0xaf4] ;  /* 0x000af400011c7983 */ /* 0x002ea20000300800 */
[----:B------:R-:W-:-:S03]  /*463a0*/  IMAD R8, R29, 0x4, R3 ;  /* 0x000000041d087824 */ /* 0x000fc600078e0203 */
[----:B------:R-:W3:Y:S01]  /*463b0*/  LDL.LU R21, [R1+0xdc] ;  /* 0x0000dc0001157983 */ /* 0x000ee20000300800 */
[----:B------:R-:W-:Y:S01]  /*463c0*/  IMAD R3, R29, 0x4, R8 ;  /* 0x000000041d037824 */ /* 0x000fe200078e0208 */
[----:B------:R-:W-:-:S04]  /*463d0*/  LEA R6, P6, R8, R0, 0x2 ;  /* 0x0000000008067211 */ /* 0x000fc800078c10ff */
[----:B------:R-:W-:Y:S02]  /*463e0*/  LEA.HI.X.SX32 R7, R8, R2, 0x2, P6 ;  /* 0x0000000208077211 */ /* 0x000fe400030f16ff */
[----:B------:R-:W-:-:S04]  /*463f0*/  LEA R4, P6, R3, R0, 0x2 ;  /* 0x0000000003047211 */ /* 0x000fc800078c10ff */
[----:B------:R-:W-:Y:S01]  /*46400*/  LEA.HI.X.SX32 R5, R3, R2, 0x2, P6 ;  /* 0x0000000203057211 */ /* 0x000fe200030f16ff */
[----:B------:R-:W-:Y:S01]  /*46410*/  IMAD R8, R29, 0x4, R3 ;  /* 0x000000041d087824 */ /* 0x000fe200078e0203 */
[----:B------:R-:W-:Y:S01]  /*46420*/  ISETP.LT.AND P5, PT, R14, c[0x0][0x17c], !P0 ;  /* 0x00005f000e007a0c */ /* 0x000fe200047a1270 */
[----:B----4-:R1:W-:Y:S04]  /*46430*/  @P3 STG.E [R6.64], R18 ;  /* 0x0000001206003986 */ /* 0x0103e8000c10190c */
[----:B------:R4:W-:Y:S01]  /*46440*/  @P1 STG.E [R4.64], R27 ;  /* 0x0000001b04001986 */ /* 0x0009e2000c10190c */
[----:B------:R-:W-:-:S03]  /*46450*/  ISETP.LT.AND P1, PT, R11, c[0x0][0x17c], !P0 ;  /* 0x00005f000b007a0c */ /* 0x000fc60004721270 */
[----:B------:R-:W3:Y:S01]  /*46460*/  LDL.LU R11, [R1+0x918] ;  /* 0x00091800010b7983 */ /* 0x000ee20000300800 */
[----:B-1----:R-:W-:-:S03]  /*46470*/  LEA R6, P6, R8, R0, 0x2 ;  /* 0x0000000008067211 */ /* 0x002fc600078c10ff */
[----:B------:R-:W3:Y:S01]  /*46480*/  LDL.LU R22, [R1+0xfc] ;  /* 0x0000fc0001167983 */ /* 0x000ee20000300800 */
[----:B------:R-:W-:-:S05]  /*46490*/  LEA.HI.X.SX32 R7, R8, R2, 0x2, P6 ;  /* 0x0000000208077211 */ /* 0x000fca00030f16ff */
[----:B------:R-:W-:Y:S01]  /*464a0*/  @P5 STG.E [R6.64], R19 ;  /* 0x0000001306005986 */ /* 0x000fe2000c10190c */
[----:B------:R-:W-:-:S03]  /*464b0*/  ISETP.LT.AND P5, PT, R10, c[0x0][0x17c], !P0 ;  /* 0x00005f000a007a0c */ /* 0x000fc600047a1270 */
[----:B------:R-:W3:Y:S01]  /*464c0*/  LDL.LU R10, [R1+0x930] ;  /* 0x00093000010a7983 */ /* 0x000ee20000300800 */
[----:B------:R-:W-:Y:S02]  /*464d0*/  ISETP.LT.AND P2, PT, R13, c[0x0][0x17c], !P0 ;  /* 0x00005f000d007a0c */ /* 0x000fe40004741270 */
[----:B------:R-:W-:Y:S01]  /*464e0*/  ISETP.LT.AND P4, PT, R12, c[0x0][0x17c], !P0 ;  /* 0x00005f000c007a0c */ /* 0x000fe20004781270 */
[----:B------:R-:W3:Y:S01]  /*464f0*/  LDL.LU R18, [R1+0x10c] ;  /* 0x00010c0001127983 */ /* 0x000ee20000300800 */
[----:B------:R-:W-:Y:S01]  /*46500*/  ISETP.LT.AND P3, PT, R9, c[0x0][0x17c], !P0 ;  /* 0x00005f0009007a0c */ /* 0x000fe20004761270 */
[----:B------:R-:W-:-:S05]  /*46510*/  IMAD R9, R29, 0x4, R8 ;  /* 0x000000041d097824 */ /* 0x000fca00078e0208 */
[----:B----4-:R-:W-:Y:S01]  /*46520*/  LEA R4, P6, R9, R0, 0x2 ;  /* 0x0000000009047211 */ /* 0x010fe200078c10ff */
[----:B------:R-:W-:-:S03]  /*46530*/  IMAD R3, R29, 0x4, R9 ;  /* 0x000000041d037824 */ /* 0x000fc600078e0209 */
[----:B------:R-:W-:Y:S01]  /*46540*/  LEA.HI.X.SX32 R5, R9, R2, 0x2, P6 ;  /* 0x0000000209057211 */ /* 0x000fe200030f16ff */
[----:B--2---:R-:W1:Y:S01]  /*46550*/  LDS.128 R12, [R28] ;  /* 0x000000001c0c7984 */ /* 0x004e620000000c00 */
[----:B------:R-:W-:-:S03]  /*46560*/  LOP3.LUT R23, R28, 0x40, RZ, 0x3c, !PT ;  /* 0x000000401c177812 */ /* 0x000fc600078e3cff */
[----:B------:R-:W-:Y:S04]  /*46570*/  LDS.128 R24, [R28+0x1000] ;  /* 0x001000001c187984 */ /* 0x000fe80000000c00 */
[----:B-1----:R-:W-:Y:S01]  /*46580*/  STL [R1+0x54], R13 ;  /* 0x0000540d01007387 */ /* 0x002fe20000100800 */
[----:B------:R-:W-:-:S03]  /*46590*/  IMAD.MOV.U32 R9, RZ, RZ, R12 ;  /* 0x000000ffff097224 */ /* 0x000fc600078e000c */
[----:B------:R-:W-:Y:S04]  /*465a0*/  STL.64 [R1+0x58], R14 ;  /* 0x0000580e01007387 */ /* 0x000fe80000100a00 */
[----:B------:R-:W1:Y:S04]  /*465b0*/  LDS.128 R12, [R23] ;  /* 0x00000000170c7984 */ /* 0x000e680000000c00 */
[----:B------:R-:W2:Y:S04]  /*465c0*/  LDL.LU R19, [R1+0x11c] ;  /* 0x00011c0001137983 */ /* 0x000ea80000300800 */
[----:B-1----:R1:W-:Y:S01]  /*465d0*/  STL [R1+0x34], R13 ;  /* 0x0000340d01007387 */ /* 0x0023e20000100800 */
[----:B------:R-:W-:-:S03]  /*465e0*/  IMAD.MOV.U32 R16, RZ, RZ, R12 ;  /* 0x000000ffff107224 */ /* 0x000fc600078e000c */
[----:B------:R-:W-:Y:S04]  /*465f0*/  STL.64 [R1+0x38], R14 ;  /* 0x0000380e01007387 */ /* 0x000fe80000100a00 */
[----:B------:R-:W4:Y:S04]  /*46600*/  LDL.LU R12, [R1+0x99c] ;  /* 0x00099c00010c7983 */ /* 0x000f280000300800 */
[----:B------:R-:W-:Y:S01]  /*46610*/  @P2 STG.E [R4.64], R20 ;  /* 0x0000001404002986 */ /* 0x000fe2000c10190c */
[----:B---3--:R-:W-:Y:S01]  /*46620*/  ISETP.LT.AND P2, PT, R11, c[0x0][0x17c], !P0 ;  /* 0x00005f000b007a0c */ /* 0x008fe20004741270 */
[----:B-1----:R-:W-:-:S02]  /*46630*/  IMAD.MOV.U32 R13, RZ, RZ, R24 ;  /* 0x000000ffff0d7224 */ /* 0x002fc400078e0018 */
[----:B------:R-:W3:Y:S04]  /*46640*/  LDL.LU R11, [R1+0x91c] ;  /* 0x00091c00010b7983 */ /* 0x000ee80000300800 */
[----:B------:R-:W-:Y:S04]  /*46650*/  STL [R1+0x74], R25 ;  /* 0x0000741901007387 */ /* 0x000fe80000100800 */
[----:B------:R-:W-:Y:S04]  /*46660*/  STL.64 [R1+0x78], R26 ;  /* 0x0000781a01007387 */ /* 0x000fe80000100a00 */
[----:B------:R-:W1:Y:S01]  /*46670*/  LDS.128 R24, [R23+0x1000] ;  /* 0x0010000017187984 */ /* 0x000e620000000c00 */
[----:B------:R-:W-:-:S04]  /*46680*/  LEA R6, P6, R3, R0, 0x2 ;  /* 0x0000000003067211 */ /* 0x000fc800078c10ff */
[----:B------:R-:W-:-:S05]  /*46690*/  LEA.HI.X.SX32 R7, R3, R2, 0x2, P6 ;  /* 0x0000000203077211 */ /* 0x000fca00030f16ff */
[----:B------:R-:W-:Y:S01]  /*466a0*/  @P4 STG.E [R6.64], R21 ;  /* 0x0000001506004986 */ /* 0x000fe2000c10190c */
[----:B------:R-:W-:-:S03]  /*466b0*/  ISETP.LT.AND P4, PT, R10, c[0x0][0x17c], !P0 ;  /* 0x00005f000a007a0c */ /* 0x000fc60004781270 */
[----:B------:R-:W3:Y:S04]  /*466c0*/  LDL.LU R10, [R1+0x938] ;  /* 0x00093800010a7983 */ /* 0x000ee80000300800 */
[----:B-1----:R-:W-:Y:S01]  /*466d0*/  STL [R1+0x84], R25 ;  /* 0x0000841901007387 */ /* 0x002fe20000100800 */
[----:B------:R-:W-:-:S03]  /*466e0*/  IMAD.MOV.U32 R14, RZ, RZ, R24 ;  /* 0x000000ffff0e7224 */ /* 0x000fc600078e0018 */
[----:B------:R-:W-:Y:S04]  /*466f0*/  STL.64 [R1+0x88], R26 ;  /* 0x0000881a01007387 */ /* 0x000fe80000100a00 */
[----:B------:R-:W1:Y:S01]  /*46700*/  LDS.128 R24, [R28+0x2000] ;  /* 0x002000001c187984 */ /* 0x000e620000000c00 */
[----:B------:R-:W-:-:S04]  /*46710*/  IMAD R8, R29, 0x4, R3 ;  /* 0x000000041d087824 */ /* 0x000fc800078e0203 */
[----:B------:R-:W-:Y:S01]  /*46720*/  IMAD R3, R29, 0x4, R8 ;  /* 0x000000041d037824 */ /* 0x000fe200078e0208 */
[----:B------:R-:W-:-:S04]  /*46730*/  LEA R4, P6, R8, R0, 0x2 ;  /* 0x0000000008047211 */ /* 0x000fc800078c10ff */
[----:B------:R-:W-:Y:S01]  /*46740*/  LEA.HI.X.SX32 R5, R8, R2, 0x2, P6 ;  /* 0x0000000208057211 */ /* 0x000fe200030f16ff */
[----:B-1----:R-:W-:Y:S01]  /*46750*/  STL [R1+0xa4], R25 ;  /* 0x0000a41901007387 */ /* 0x002fe20000100800 */
[----:B------:R-:W-:-:S03]  /*46760*/  IMAD.MOV.U32 R15, RZ, RZ, R24 ;  /* 0x000000ffff0f7224 */ /* 0x000fc600078e0018 */
[----:B------:R-:W-:Y:S04]  /*46770*/  STL.64 [R1+0xa8], R26 ;  /* 0x0000a81a01007387 */ /* 0x000fe80000100a00 */
[----:B------:R-:W1:Y:S01]  /*46780*/  LDS.128 R24, [R23+0x2000] ;  /* 0x0020000017187984 */ /* 0x000e620000000c00 */
[----:B------:R-:W-:Y:S01]  /*46790*/  LEA R6, P6, R3, R0, 0x2 ;  /* 0x0000000003067211 */ /* 0x000fe200078c10ff */
[----:B------:R-:W-:Y:S02]  /*467a0*/  IMAD R8, R29, 0x4, R3 ;  /* 0x000000041d087824 */ /* 0x000fe400078e0203 */
[----:B------:R1:W-:Y:S01]  /*467b0*/  @P3 STG.E [R4.64], R22 ;  /* 0x0000001604003986 */ /* 0x0003e2000c10190c */
[----:B------:R-:W-:Y:S01]  /*467c0*/  LEA.HI.X.SX32 R7, R3, R2, 0x2, P6 ;  /* 0x0000000203077211 */ /* 0x000fe200030f16ff */
[----:B------:R-:W-:Y:S01]  /*467d0*/  IMAD R3, R29, 0x4, R8 ;  /* 0x000000041d037824 */ /* 0x000fe200078e0208 */
[----:B-1----:R-:W-:-:S04]  /*467e0*/  LEA R4, P6, R8, R0, 0x2 ;  /* 0x0000000008047211 */ /* 0x002fc800078c10ff */
[----:B------:R-:W-:Y:S02]  /*467f0*/  LEA.HI.X.SX32 R5, R8, R2, 0x2, P6 ;  /* 0x0000000208057211 */ /* 0x000fe400030f16ff */
[----:B------:R-:W3:Y:S04]  /*46800*/  LDL.LU R8, [R1+0x990] ;  /* 0x0009900001087983 */ /* 0x000ee80000300800 */
[----:B------:R-:W-:Y:S01]  /*46810*/  STL [R1+0x14], R25 ;  /* 0x0000141901007387 */ /* 0x000fe20000100800 */
[----:B------:R-:W-:-:S03]  /*46820*/  IMAD.MOV.U32 R22, RZ, RZ, R24 ;  /* 0x000000ffff167224 */ /* 0x000fc600078e0018 */
[----:B------:R-:W-:Y:S04]  /*46830*/  STL.64 [R1+0x18], R26 ;  /* 0x0000181a01007387 */ /* 0x000fe80000100a00 */
[----:B------:R-:W1:Y:S04]  /*46840*/  LDS.128 R24, [R28+0x3000] ;  /* 0x003000001c187984 */ /* 0x000e680000000c00 */
[----:B------:R1:W-:Y:S02]  /*46850*/  @P1 STG.E [R6.64], R18 ;  /* 0x0000001206001986 */ /* 0x0003e4000c10190c */
[----:B-1----:R-:W-:-:S02]  /*46860*/  LEA R6, P6, R3, R0, 0x2 ;  /* 0x0000000003067211 */ /* 0x002fc400078c10ff */
[----:B------:R-:W3:Y:S02]  /*46870*/  LDL.LU R18, [R1+0x9c4] ;  /* 0x0009c40001127983 */ /* 0x000ee40000300800 */
[----:B------:R-:W-:Y:S01]  /*46880*/  LEA.HI.X.SX32 R7, R3, R2, 0x2, P6 ;  /* 0x0000000203077211 */ /* 0x000fe200030f16ff */
[----:B------:R-:W-:Y:S01]  /*46890*/  IMAD.MOV.U32 R17, RZ, RZ, R24 ;  /* 0x000000ffff117224 */ /* 0x000fe200078e0018 */
[----:B--2---:R1:W-:Y:S02]  /*468a0*/  @P5 STG.E [R4.64], R19 ;  /* 0x0000001304005986 */ /* 0x0043e4000c10190c */
[----:B-1----:R-:W-:-:S05]  /*468b0*/  IMAD R5, R29, 0x4, R3 ;  /* 0x000000041d057824 */ /* 0x002fca00078e0203 */
[----:B------:R-:W-:Y:S01]  /*468c0*/  LEA R4, P6, R5, R0, 0x2 ;  /* 0x0000000005047211 */ /* 0x000fe200078c10ff */
[----:B------:R-:W-:-:S03]  /*468d0*/  IMAD R3, R29, 0x4, R5 ;  /* 0x000000041d037824 */ /* 0x000fc600078e0205 */
[----:B------:R-:W-:Y:S01]  /*468e0*/  LEA.HI.X.SX32 R5, R5, R2, 0x2, P6 ;  /* 0x0000000205057211 */ /* 0x000fe200030f16ff */
[----:B------:R-:W-:Y:S04]  /*468f0*/  @P2 STG.E [R6.64], R9 ;  /* 0x0000000906002986 */ /* 0x000fe8000c10190c */
[----:B------:R1:W-:Y:S04]  /*46900*/  @P4 STG.E [R4.64], R16 ;  /* 0x0000001004004986 */ /* 0x0003e8000c10190c */
[----:B------:R-:W2:Y:S01]  /*46910*/  LDS.128 R4, [R23+0x3000] ;  /* 0x0030000017047984 */ /* 0x000ea20000000c00 */
[----:B----4-:R-:W-:-:S03]  /*46920*/  ISETP.LT.AND P3, PT, R12, c[0x0][0x17c], !P0 ;  /* 0x00005f000c007a0c */ /* 0x010fc60004761270 */
[----:B------:R-:W4:Y:S04]  /*46930*/  LDL.LU R12, [R1+0x9cc] ;  /* 0x0009cc00010c7983 */ /* 0x000f280000300800 */
[----:B------:R-:W-:Y:S04]  /*46940*/  STL [R1+0x94], R25 ;  /* 0x0000941901007387 */ /* 0x000fe80000100800 */
[----:B------:R-:W-:Y:S04]  /*46950*/  STL.64 [R1+0x98], R26 ;  /* 0x0000981a01007387 */ /* 0x000fe80000100a00 */
[----:B------:R-:W-:Y:S04]  /*46960*/  STL [R1+0xaf0], R17 ;  /* 0x000af01101007387 */ /* 0x000fe80000100800 */
[----:B-1----:R-:W4:Y:S04]  /*46970*/  LDL.LU R16, [R1+0x998] ;  /* 0x0009980001107983 */ /* 0x002f280000300800 */
[----:B------:R-:W1:Y:S04]  /*46980*/  LDS.128 R24, [R28+0x4000] ;  /* 0x004000001c187984 */ /* 0x000e680000000c00 */
[----:B--2---:R2:W-:Y:S04]  /*46990*/  STL [R1+0xad8], R5 ;  /* 0x000ad80501007387 */ /* 0x0045e80000100800 */
[----:B------:R-:W-:Y:S04]  /*469a0*/  STL [R1+0xad0], R6 ;  /* 0x000ad00601007387 */ /* 0x000fe80000100800 */
[----:B------:R1:W-:Y:S04]  /*469b0*/  STL [R1+0xac8], R7 ;  /* 0x000ac80701007387 */ /* 0x0003e80000100800 */
[----:B-1----:R-:W-:Y:S04]  /*469c0*/  STL [R1+0x64], R25 ;  /* 0x0000641901007387 */ /* 0x002fe80000100800 */
[----:B------:R-:W-:Y:S04]  /*469d0*/  STL.64 [R1+0x68], R26 ;  /* 0x0000681a01007387 */ /* 0x000fe80000100a00 */
[----:B--2---:R-:W2:Y:S01]  /*469e0*/  LDL.LU R5, [R1+0x9c8] ;  /* 0x0009c80001057983 */ /* 0x004ea20000300800 */
[----:B---3--:R-:W-:Y:S01]  /*469f0*/  ISETP.LT.AND P5, PT, R10, c[0x0][0x17c], !P0 ;  /* 0x00005f000a007a0c */ /* 0x008fe200047a1270 */
[----:B------:R-:W-:Y:S01]  /*46a00*/  IMAD R9, R29, 0x4, R3 ;  /* 0x000000041d097824 */ /* 0x000fe200078e0203 */
[----:B------:R-:W-:Y:S01]  /*46a10*/  LEA R10, P6, R3, R0, 0x2 ;  /* 0x00000000030a7211 */ /* 0x000fe200078c10ff */
[----:B------:R-:W3:Y:S01]  /*46a20*/  LDL.LU R7, [R1+0x9ec] ;  /* 0x0009ec0001077983 */ /* 0x000ee20000300800 */
[----:B------:R-:W-:-:S02]  /*46a30*/  ISETP.LT.AND P1, PT, R11, c[0x0][0x17c], !P0 ;  /* 0x00005f000b007a0c */ /* 0x000fc40004721270 */
[----:B------:R-:W-:Y:S01]  /*46a40*/  LEA.HI.X.SX32 R11, R3, R2, 0x2, P6 ;  /* 0x00000002030b7211 */ /* 0x000fe200030f16ff */
[----:B------:R-:W-:-:S04]  /*46a50*/  IMAD R3, R29, 0x4, R9 ;  /* 0x000000041d037824 */ /* 0x000fc800078e0209 */
[----:B------:R-:W-:Y:S01]  /*46a60*/  @P3 STG.E [R10.64], R13 ;  /* 0x0000000d0a003986 */ /* 0x000fe2000c10190c */
[----:B------:R-:W-:Y:S02]  /*46a70*/  ISETP.LT.AND P2, PT, R8, c[0x0][0x17c], !P0 ;  /* 0x00005f0008007a0c */ /* 0x000fe40004741270 */
[----:B------:R-:W-:-:S04]  /*46a80*/  LEA R8, P6, R9, R0, 0x2 ;  /* 0x0000000009087211 */ /* 0x000fc800078c10ff */
[----:B------:R-:W-:-:S05]  /*46a90*/  LEA.HI.X.SX32 R9, R9, R2, 0x2, P6 ;  /* 0x0000000209097211 */ /* 0x000fca00030f16ff */
[----:B------:R-:W-:Y:S04]  /*46aa0*/  @P1 STG.E [R8.64], R14 ;  /* 0x0000000e08001986 */ /* 0x000fe8000c10190c */
[----:B------:R-:W1:Y:S01]  /*46ab0*/  LDS.128 R8, [R23+0x4000] ;  /* 0x0040000017087984 */ /* 0x000e620000000c00 */
[----:B------:R-:W-:-:S03]  /*46ac0*/  ISETP.LT.AND P4, PT, R18, c[0x0][0x17c], !P0 ;  /* 0x00005f0012007a0c */ /* 0x000fc60004781270 */
[----:B-1----:R-:W-:Y:S04]  /*46ad0*/  STL [R1+0xadc], R9 ;  /* 0x000adc0901007387 */ /* 0x002fe80000100800 */
[----:B------:R-:W-:Y:S04]  /*46ae0*/  STL [R1+0xad4], R10 ;  /* 0x000ad40a01007387 */ /* 0x000fe80000100800 */
[----:B------:R-:W-:Y:S01]  /*46af0*/  STL [R1+0xacc], R11 ;  /* 0x000acc0b01007387 */ /* 0x000fe20000100800 */
[----:B----4-:R-:W-:-:S03]  /*46b00*/  ISETP.LT.AND P1, PT, R16, c[0x0][0x17c], !P0 ;  /* 0x00005f0010007a0c */ /* 0x010fc60004721270 */
[----:B------:R-:W1:Y:S01]  /*46b10*/  LDS.128 R16, [R28+0x5000] ;  /* 0x005000001c107984 */ /* 0x000e620000000c00 */
[----:B------:R-:W-:Y:S02]  /*46b20*/  ISETP.LT.AND P3, PT, R12, c[0x0][0x17c], !P0 ;  /* 0x00005f000c007a0c */ /* 0x000fe40004761270 */
[----:B------:R-:W-:-:S04]  /*46b30*/  LEA R12, P6, R3, R0, 0x2 ;  /* 0x00000000030c7211 */ /* 0x000fc800078c10ff */
[----:B------:R-:W-:-:S05]  /*46b40*/  LEA.HI.X.SX32 R13, R3, R2, 0x2, P6 ;  /* 0x00000002030d7211 */ /* 0x000fca00030f16ff */
[----:B------:R-:W-:Y:S04]  /*46b50*/  @P5 STG.E [R12.64], R15 ;  /* 0x0000000f0c005986 */ /* 0x000fe8000c10190c */
[----:B-1----:R1:W-:Y:S04]  /*46b60*/  STL.64 [R1+0x40], R16 ;  /* 0x0000401001007387 */ /* 0x0023e80000100a00 */
[----:B------:R-:W-:Y:S04]  /*46b70*/  STL.64 [R1+0x48], R18 ;  /* 0x0000481201007387 */ /* 0x000fe80000100a00 */
[----:B-1----:R-:W4:Y:S01]  /*46b80*/  LDL.LU R17, [R1+0xaf0] ;  /* 0x000af00001117983 */ /* 0x002f220000300800 */
[----:B--2---:R-:W-:-:S03]  /*46b90*/  ISETP.LT.AND P5, PT, R5, c[0x0][0x17c], !P0 ;  /* 0x00005f0005007a0c */ /* 0x004fc600047a1270 */
[----:B------:R-:W2:Y:S04]  /*46ba0*/  LDL.LU R6, [R1+0xa10] ;  /* 0x000a100001067983 */ /* 0x000ea80000300800 */
[----:B------:R-:W2:Y:S01]  /*46bb0*/  LDL.LU R5, [R1+0xa30] ;  /* 0x000a300001057983 */ /* 0x000ea20000300800 */
[----:B------:R-:W-:-:S05]  /*46bc0*/  IMAD R14, R29, 0x4, R3 ;  /* 0x000000041d0e7824 */ /* 0x000fca00078e0203 */
[----:B------:R-:W-:Y:S01]  /*46bd0*/  LEA R20, P6, R14, R0, 0x2 ;  /* 0x000000000e147211 */ /* 0x000fe200078c10ff */
[----:B------:R-:W-:-:S03]  /*46be0*/  IMAD R3, R29, 0x4, R14 ;  /* 0x000000041d037824 */ /* 0x000fc600078e020e */
[----:B------:R-:W-:Y:S02]  /*46bf0*/  LEA.HI.X.SX32 R21, R14, R2, 0x2, P6 ;  /* 0x000000020e157211 */ /* 0x000fe400030f16ff */
[----:B------:R-:W1:Y:S04]  /*46c00*/  LDS.128 R12, [R23+0x5000] ;  /* 0x00500000170c7984 */ /* 0x000e680000000c00 */
[----:B-1----:R-:W-:Y:S04]  /*46c10*/  STL.64 [R1+0xae8], R14 ;  /* 0x000ae80e01007387 */ /* 0x002fe80000100a00 */
[----:B------:R-:W-:Y:S04]  /*46c20*/  STL.64 [R1+0xae0], R12 ;  /* 0x000ae00c01007387 */ /* 0x000fe80000100a00 */
[----:B------:R-:W1:Y:S01]  /*46c30*/  LDS.128 R12, [R28+0x6000] ;  /* 0x006000001c0c7984 */ /* 0x000e620000000c00 */
[----:B------:R-:W-:Y:S01]  /*46c40*/  LEA R18, P6, R3, R0, 0x2 ;  /* 0x0000000003127211 */ /* 0x000fe200078c10ff */
[----:B------:R-:W-:-:S02]  /*46c50*/  IMAD R16, R29, 0x4, R3 ;  /* 0x000000041d107824 */ /* 0x000fc400078e0203 */
[----:B------:R-:W-:Y:S01]  /*46c60*/  IMAD.MOV.U32 R26, RZ, RZ, R24 ;  /* 0x000000ffff1a7224 */ /* 0x000fe200078e0018 */
[----:B------:R-:W-:Y:S01]  /*46c70*/  LEA.HI.X.SX32 R19, R3, R2, 0x2, P6 ;  /* 0x0000000203137211 */ /* 0x000fe200030f16ff */
[----:B------:R-:W-:Y:S01]  /*46c80*/  IMAD R3, R29, 0x4, R16 ;  /* 0x000000041d037824 */ /* 0x000fe200078e0210 */
[C---:B------:R-:W-:Y:S01]  /*46c90*/  LEA R24, P6, R16.reuse, R0, 0x2 ;  /* 0x0000000010187211 */ /* 0x040fe200078c10ff */
[----:B------:R1:W-:Y:S03]  /*46ca0*/  @P2 STG.E [R20.64], R22 ;  /* 0x0000001614002986 */ /* 0x0003e6000c10190c */
[----:B------:R-:W-:Y:S01]  /*46cb0*/  LEA.HI.X.SX32 R25, R16, R2, 0x2, P6 ;  /* 0x0000000210197211 */ /* 0x000fe200030f16ff */
[----:B-1----:R-:W-:Y:S01]  /*46cc0*/  IMAD.MOV.U32 R9, RZ, RZ, R12 ;  /* 0x000000ffff097224 */ /* 0x002fe200078e000c */
[----:B------:R-:W-:Y:S01]  /*46cd0*/  STL [R1+0x2c], R15 ;  /* 0x00002c0f01007387 */ /* 0x000fe20000100800 */
[----:B------:R-:W-:-:S02]  /*46ce0*/  IMAD.MOV.U32 R10, RZ, RZ, R13 ;  /* 0x000000ffff0a7224 */ /* 0x000fc400078e000d */
[----:B------:R-:W-:Y:S02]  /*46cf0*/  IMAD.MOV.U32 R11, RZ, RZ, R14 ;  /* 0x000000ffff0b7224 */ /* 0x000fe400078e000e */
[----:B------:R-:W1:Y:S01]  /*46d00*/  LDS.128 R12, [R28+0x7000] ;  /* 0x007000001c0c7984 */ /* 0x000e620000000c00 */
[----:B------:R-:W-:Y:S01]  /*46d10*/  LEA R20, P6, R3, R0, 0x2 ;  /* 0x0000000003147211 */ /* 0x000fe200078c10ff */
[----:B------:R-:W-:-:S03]  /*46d20*/  IMAD R22, R29, 0x4, R3 ;  /* 0x000000041d167824 */ /* 0x000fc600078e0203 */
[----:B------:R-:W-:Y:S01]  /*46d30*/  LEA.HI.X.SX32 R21, R3, R2, 0x2, P6 ;  /* 0x0000000203157211 */ /* 0x000fe200030f16ff */
[----:B------:R-:W-:Y:S01]  /*46d40*/  IMAD R3, R29, 0x4, R22 ;  /* 0x000000041d037824 */ /* 0x000fe200078e0216 */
[----:B---3--:R-:W-:Y:S01]  /*46d50*/  ISETP.LT.AND P2, PT, R7, c[0x0][0x17c], !P0 ;  /* 0x00005f0007007a0c */ /* 0x008fe20004741270 */
[----:B-1----:R-:W-:Y:S02]  /*46d60*/  IMAD.MOV.U32 R7, RZ, RZ, R14 ;  /* 0x000000ffff077224 */ /* 0x002fe400078e000e */
[----:B------:R-:W-:Y:S02]  /*46d70*/  IMAD.MOV.U32 R28, RZ, RZ, R15 ;  /* 0x000000ffff1c7224 */ /* 0x000fe400078e000f */
[----:B------:R-:W3:Y:S04]  /*46d80*/  LDL.LU.64 R14, [R1+0xae8] ;  /* 0x000ae800010e7983 */ /* 0x000ee80000300a00 */
[----:B----4-:R-:W-:Y:S04]  /*46d90*/  @P4 STG.E [R18.64], R17 ;  /* 0x0000001112004986 */ /* 0x010fe8000c10190c */
[----:B------:R1:W-:Y:S01]  /*46da0*/  @P3 STG.E [R24.64], R4 ;  /* 0x0000000418003986 */ /* 0x0003e2000c10190c */
[----:B--2---:R-:W-:-:S03]  /*46db0*/  ISETP.LT.AND P4, PT, R6, c[0x0][0x17c], !P0 ;  /* 0x00005f0006007a0c */ /* 0x004fc60004781270 */
[----:B------:R2:W-:Y:S01]  /*46dc0*/  @P1 STG.E [R20.64], R26 ;  /* 0x0000001a14001986 */ /* 0x0005e2000c10190c */
[----:B------:R-:W-:-:S03]  /*46dd0*/  ISETP.LT.AND P3, PT, R5, c[0x0][0x17c], !P0 ;  /* 0x00005f0005007a0c */ /* 0x000fc60004761270 */
[----:B------:R-:W4:Y:S01]  /*46de0*/  LDS.128 R16, [R23+0x6000] ;  /* 0x0060000017107984 */ /* 0x000f220000000c00 */
[----:B-1----:R-:W-:-:S04]  /*46df0*/  LEA R24, P6, R22, R0, 0x2 ;  /* 0x0000000016187211 */ /* 0x002fc800078c10ff */
[----:B------:R-:W-:Y:S02]  /*46e00*/  LEA.HI.X.SX32 R25, R22, R2, 0x2, P6 ;  /* 0x0000000216197211 */ /* 0x000fe400030f16ff */
[C---:B--2---:R-:W-:Y:S01]  /*46e10*/  LEA R26, P1, R3.reuse, R0, 0x2 ;  /* 0x00000000031a7211 */ /* 0x044fe200078210ff */
[----:B------:R-:W-:Y:S01]  /*46e20*/  IMAD.MOV.U32 R5, RZ, RZ, R12 ;  /* 0x000000ffff057224 */ /* 0x000fe200078e000c */
[----:B------:R-:W1:Y:S01]  /*46e30*/  LDS.128 R20, [R23+0x7000] ;  /* 0x0070000017147984 */ /* 0x000e620000000c00 */
[----:B------:R-:W-:Y:S01]  /*46e40*/  IMAD.MOV.U32 R6, RZ, RZ, R13 ;  /* 0x000000ffff067224 */ /* 0x000fe200078e000d */
[----:B------:R-:W-:Y:S01]  /*46e50*/  LEA.HI.X.SX32 R27, R3, R2, 0x2, P1 ;  /* 0x00000002031b7211 */ /* 0x000fe200008f16ff */
[----:B------:R-:W-:Y:S01]  /*46e60*/  IMAD R4, R29, 0x4, R3 ;  /* 0x000000041d047824 */ /* 0x000fe200078e0203 */
[----:B------:R-:W2:Y:S04]  /*46e70*/  LDL.LU.64 R12, [R1+0xae0] ;  /* 0x000ae000010c7983 */ /* 0x000ea80000300a00 */
[----:B------:R4:W-:Y:S04]  /*46e80*/  @P5 STG.E [R24.64], R8 ;  /* 0x0000000818005986 */ /* 0x0009e8000c10190c */
[----:B----4-:R-:W4:Y:S04]  /*46e90*/  LDL.LU R8, [R1+0x40] ;  /* 0x0000400001087983 */ /* 0x010f280000300800 */
[----:B------:R-:W2:Y:S04]  /*46ea0*/  LDL.LU R3, [R1+0xa1c] ;  /* 0x000a1c0001037983 */ /* 0x000ea80000300800 */
[----:B------:R-:W2:Y:S01]  /*46eb0*/  LDL.LU R25, [R1+0xa20] ;  /* 0x000a200001197983 */ /* 0x000ea20000300800 */
[----:B------:R-:W-:-:S03]  /*46ec0*/  LEA R24, P6, R4, R0, 0x2 ;  /* 0x0000000004187211 */ /* 0x000fc600078c10ff */
[----:B----4-:R4:W-:Y:S01]  /*46ed0*/  @P2 STG.E [R26.64], R8 ;  /* 0x000000081a002986 */ /* 0x0109e2000c10190c */
[----:B--2---:R-:W-:Y:S02]  /*46ee0*/  ISETP.LT.AND P5, PT, R25, c[0x0][0x17c], !P0 ;  /* 0x00005f0019007a0c */ /* 0x004fe400047a1270 */
[----:B------:R-:W-:Y:S01]  /*46ef0*/  LEA.HI.X.SX32 R25, R4, R2, 0x2, P6 ;  /* 0x0000000204197211 */ /* 0x000fe200030f16ff */
[----:B----4-:R-:W2:Y:S04]  /*46f00*/  LDL.LU R8, [R1+0x54] ;  /* 0x0000540001087983 */ /* 0x010ea80000300800 */
[----:B------:R4:W-:Y:S04]  /*46f10*/  @P4 STG.E [R24.64], R12 ;  /* 0x0000000c18004986 */ /* 0x0009e8000c10190c */
[----:B----4-:R-:W4:Y:S01]  /*46f20*/  LDL.LU R12, [R1+0xa34] ;  /* 0x000a3400010c7983 */ /* 0x010f220000300800 */
[----:B------:R-:W-:Y:S01]  /*46f30*/  ISETP.LT.AND P1, PT, R3, c[0x0][0x17c], !P0 ;  /* 0x00005f0003007a0c */ /* 0x000fe20004721270 */
[----:B------:R-:W-:-:S05]  /*46f40*/  IMAD R3, R29, 0x4, R4 ;  /* 0x000000041d037824 */ /* 0x000fca00078e0204 */
[----:B------:R-:W-:Y:S01]  /*46f50*/  LEA R26, P2, R3, R0, 0x2 ;  /* 0x00000000031a7211 */ /* 0x000fe200078410ff */
[----:B------:R-:W-:-:S03]  /*46f60*/  IMAD R4, R29, 0x4, R3 ;  /* 0x000000041d047824 */ /* 0x000fc600078e0203 */
[----:B------:R-:W-:Y:S02]  /*46f70*/  LEA.HI.X.SX32 R27, R3, R2, 0x2, P2 ;  /* 0x00000002031b7211 */ /* 0x000fe400010f16ff */
[----:B------:R-:W2:Y:S01]  /*46f80*/  LDL.LU R3, [R1+0xa38] ;  /* 0x000a380001037983 */ /* 0x000ea20000300800 */
[----:B------:R-:W-:-:S04]  /*46f90*/  LEA R24, P6, R4, R0, 0x2 ;  /* 0x0000000004187211 */ /* 0x000fc800078c10ff */
[----:B------:R-:W-:Y:S01]  /*46fa0*/  LEA.HI.X.SX32 R25, R4, R2, 0x2, P6 ;  /* 0x0000000204197211 */ /* 0x000fe200030f16ff */
[----:B------:R1:W-:Y:S04]  /*46fb0*/  @P3 STG.E [R26.64], R9 ;  /* 0x000000091a003986 */ /* 0x0003e8000c10190c */
[----:B------:R3:W-:Y:S04]  /*46fc0*/  @P5 STG.E [R24.64], R16 ;  /* 0x0000001018005986 */ /* 0x0007e8000c10190c */
[----:B-1----:R-:W2:Y:S01]  /*46fd0*/  LDL.LU R9, [R1+0xadc] ;  /* 0x000adc0001097983 */ /* 0x002ea20000300800 */
[----:B----4-:R-:W-:-:S03]  /*46fe0*/  ISETP.LT.AND P2, PT, R12, c[0x0][0x17c], !P0 ;  /* 0x00005f000c007a0c */ /* 0x010fc60004741270 */
[----:B------:R-:W4:Y:S04]  /*46ff0*/  LDL.LU R12, [R1+0x74] ;  /* 0x00007400010c7983 */ /* 0x000f280000300800 */
[----:B---3--:R-:W3:Y:S01]  /*47000*/  LDL.LU R16, [R1+0x9fc] ;  /* 0x0009fc0001107983 */ /* 0x008ee20000300800 */
[----:B--2---:R-:W-:Y:S01]  /*47010*/  ISETP.LT.AND P4, PT, R3, c[0x0][0x17c], !P0 ;  /* 0x00005f0003007a0c */ /* 0x004fe20004781270 */
        /* <DEDUP_REMOVED lines=9> */
[----:B-1----:R-:W4:Y:S01]  /*470b0*/  LDL.LU R5, [R1+0xad8] ;  /* 0x000ad80001057983 */ /* 0x002f220000300800 */
[----:B---3--:R-:W-:-:S03]  /*470c0*/  ISETP.LT.AND P3, PT, R16, c[0x0][0x17c], !P0 ;  /* 0x00005f0010007a0c */ /* 0x008fc60004761270 */
[----:B------:R-:W3:Y:S04]  /*470d0*/  LDL.LU R16, [R1+0xa4] ;  /* 0x0000a40001107983 */ /* 0x000ee80000300800 */
[----:B------:R-:W3:Y:S01]  /*470e0*/  LDL.LU R20, [R1+0xa14] ;  /* 0x000a140001147983 */ /* 0x000ee20000300800 */
[----:B--2---:R-:W-:Y:S01]  /*470f0*/  ISETP.LT.AND P5, PT, R3, c[0x0][0x17c], !P0 ;  /* 0x00005f0003007a0c */ /* 0x004fe200047a1270 */
[----:B------:R-:W-:-:S05]  /*47100*/  IMAD R3, R29, 0x4, R4 ;  /* 0x000000041d037824 */ /* 0x000fca00078e0204 */
[----:B------:R-:W-:Y:S01]  /*47110*/  LEA R26, P1, R3, R0, 0x2 ;  /* 0x00000000031a7211 */ /* 0x000fe200078210ff */
[----:B------:R-:W-:-:S03]  /*47120*/  IMAD R4, R29, 0x4, R3 ;  /* 0x000000041d047824 */ /* 0x000fc600078e0203 */
[----:B------:R-:W-:Y:S02]  /*47130*/  LEA.HI.X.SX32 R27, R3, R2, 0x2, P1 ;  /* 0x00000002031b7211 */ /* 0x000fe400008f16ff */
[----:B------:R-:W2:Y:S04]  /*47140*/  LDL.LU R3, [R1+0xa18] ;  /* 0x000a180001037983 */ /* 0x000ea80000300800 */
[----:B------:R1:W-:Y:S01]  /*47150*/  @P2 STG.E [R26.64], R8 ;  /* 0x000000081a002986 */ /* 0x0003e2000c10190c */
[----:B---3--:R-:W-:-:S03]  /*47160*/  ISETP.LT.AND P1, PT, R20, c[0x0][0x17c], !P0 ;  /* 0x00005f0014007a0c */ /* 0x008fc60004721270 */
[----:B------:R-:W3:Y:S04]  /*47170*/  LDL.LU R20, [R1+0x9e4] ;  /* 0x0009e40001147983 */ /* 0x000ee80000300800 */
[----:B-1----:R-:W3:Y:S04]  /*47180*/  LDL.LU R8, [R1+0x94] ;  /* 0x0000940001087983 */ /* 0x002ee80000300800 */
[----:B------:R-:W3:Y:S01]  /*47190*/  LDL.LU R27, [R1+0x34] ;  /* 0x00003400011b7983 */ /* 0x000ee20000300800 */
[----:B------:R-:W-:-:S04]  /*471a0*/  LEA R24, P6, R4, R0, 0x2 ;  /* 0x0000000004187211 */ /* 0x000fc800078c10ff */
[----:B------:R-:W-:Y:S02]  /*471b0*/  LEA.HI.X.SX32 R25, R4, R2, 0x2, P6 ;  /* 0x0000000204197211 */ /* 0x000fe400030f16ff */
[----:B--2---:R-:W-:Y:S01]  /*471c0*/  ISETP.LT.AND P4, PT, R3, c[0x0][0x17c], !P0 ;  /* 0x00005f0003007a0c */ /* 0x004fe20004781270 */
[----:B------:R-:W-:-:S05]  /*471d0*/  IMAD R3, R29, 0x4, R4 ;  /* 0x000000041d037824 */ /* 0x000fca00078e0204 */
[----:B------:R-:W-:Y:S01]  /*471e0*/  LEA R26, P2, R3, R0, 0x2 ;  /* 0x00000000031a7211 */ /* 0x000fe200078410ff */
[----:B------:R-:W-:Y:S01]  /*471f0*/  IMAD R4, R29, 0x4, R3 ;  /* 0x000000041d047824 */ /* 0x000fe200078e0203 */
[----:B---3--:R1:W-:Y:S02]  /*47200*/  @P5 STG.E [R24.64], R27 ;  /* 0x0000001b18005986 */ /* 0x0083e4000c10190c */
[----:B-1----:R-:W-:Y:S02]  /*47210*/  LEA.HI.X.SX32 R27, R3, R2, 0x2, P2 ;  /* 0x00000002031b7211 */ /* 0x002fe400010f16ff */
[----:B------:R-:W2:Y:S04]  /*47220*/  LDL.LU R3, [R1+0xa28] ;  /* 0x000a280001037983 */ /* 0x000ea80000300800 */
[----:B------:R-:W3:Y:S04]  /*47230*/  LDL.LU R25, [R1+0xa2c] ;  /* 0x000a2c0001197983 */ /* 0x000ee80000300800 */
[----:B----4-:R1:W-:Y:S04]  /*47240*/  @P3 STG.E [R26.64], R12 ;  /* 0x0000000c1a003986 */ /* 0x0103e8000c10190c */
[----:B-1----:R-:W4:Y:S04]  /*47250*/  LDL.LU R12, [R1+0x64] ;  /* 0x00006400010c7983 */ /* 0x002f280000300800 */
[----:B------:R-:W4:Y:S01]  /*47260*/  LDL.LU R27, [R1+0x84] ;  /* 0x00008400011b7983 */ /* 0x000f220000300800 */
[----:B------:R-:W-:-:S02]  /*47270*/  LEA R24, P6, R4, R0, 0x2 ;  /* 0x0000000004187211 */ /* 0x000fc400078c10ff */
[----:B--2---:R-:W-:Y:S01]  /*47280*/  ISETP.LT.AND P2, PT, R3, c[0x0][0x17c], !P0 ;  /* 0x00005f0003007a0c */ /* 0x004fe20004741270 */
[----:B------:R-:W-:Y:S01]  /*47290*/  IMAD R3, R29, 0x4, R4 ;  /* 0x000000041d037824 */ /* 0x000fe200078e0204 */
[----:B---3--:R-:W-:Y:S02]  /*472a0*/  ISETP.LT.AND P5, PT, R25, c[0x0][0x17c], !P0 ;  /* 0x00005f0019007a0c */ /* 0x008fe400047a1270 */
[----:B------:R-:W-:Y:S02]  /*472b0*/  LEA.HI.X.SX32 R25, R4, R2, 0x2, P6 ;  /* 0x0000000204197211 */ /* 0x000fe400030f16ff */
[----:B------:R-:W-:Y:S01]  /*472c0*/  LEA R26, P3, R3, R0, 0x2 ;  /* 0x00000000031a7211 */ /* 0x000fe200078610ff */
[----:B------:R-:W-:Y:S02]  /*472d0*/  IMAD R4, R29, 0x4, R3 ;  /* 0x000000041d047824 */ /* 0x000fe400078e0203 */
[----:B----4-:R1:W-:Y:S02]  /*472e0*/  @P4 STG.E [R24.64], R27 ;  /* 0x0000001b18004986 */ /* 0x0103e4000c10190c */
[----:B-1----:R-:W-:-:S02]  /*472f0*/  LEA.HI.X.SX32 R27, R3, R2, 0x2, P3 ;  /* 0x00000002031b7211 */ /* 0x002fc400018f16ff */
[----:B------:R-:W2:Y:S01]  /*47300*/  LDL.LU R3, [R1+0x9e8] ;  /* 0x0009e80001037983 */ /* 0x000ea20000300800 */
[----:B------:R-:W-:-:S03]  /*47310*/  ISETP.LT.AND P3, PT, R20, c[0x0][0x17c], !P0 ;  /* 0x00005f0014007a0c */ /* 0x000fc60004761270 */
[----:B------:R1:W-:Y:S04]  /*47320*/  @P1 STG.E [R26.64], R16 ;  /* 0x000000101a001986 */ /* 0x0003e8000c10190c */
[----:B------:R-:W3:Y:S04]  /*47330*/  LDL.LU R20, [R1+0x9bc] ;  /* 0x0009bc0001147983 */ /* 0x000ee80000300800 */
[----:B-1----:R-:W4:Y:S04]  /*47340*/  LDL.LU R16, [R1+0x44] ;  /* 0x0000440001107983 */ /* 0x002f280000300800 */
        /* <DEDUP_REMOVED lines=11> */
[----:B------:R1:W-:Y:S04]  /*47400*/  @P2 STG.E [R26.64], R8 ;  /* 0x000000081a002986 */ /* 0x0003e8000c10190c */
[----:B-1----:R-:W4:Y:S01]  /*47410*/  LDL.LU R26, [R1+0xa24] ;  /* 0x000a2400011a7983 */ /* 0x002f220000300800 */
[----:B------:R-:W-:-:S03]  /*47420*/  LEA R24, P6, R4, R0, 0x2 ;  /* 0x0000000004187211 */ /* 0x000fc600078c10ff */
[----:B------:R-:W4:Y:S01]  /*47430*/  LDL.LU R27, [R1+0x9dc] ;  /* 0x0009dc00011b7983 */ /* 0x000f220000300800 */
[----:B--2---:R-:W-:Y:S01]  /*47440*/  ISETP.LT.AND P1, PT, R3, c[0x0][0x17c], !P0 ;  /* 0x00005f0003007a0c */ /* 0x004fe20004721270 */
[----:B------:R-:W-:Y:S01]  /*47450*/  IMAD R3, R29, 0x4, R4 ;  /* 0x000000041d037824 */ /* 0x000fe200078e0204 */
[----:B---3--:R-:W-:-:S03]  /*47460*/  ISETP.LT.AND P5, PT, R25, c[0x0][0x17c], !P0 ;  /* 0x00005f0019007a0c */ /* 0x008fc600047a1270 */
[----:B------:R-:W-:Y:S01]  /*47470*/  IMAD R8, R29, 0x4, R3 ;  /* 0x000000041d087824 */ /* 0x000fe200078e0203 */
[----:B------:R-:W-:Y:S02]  /*47480*/  LEA.HI.X.SX32 R25, R4, R2, 0x2, P6 ;  /* 0x0000000204197211 */ /* 0x000fe400030f16ff */
[----:B------:R-:W-:-:S03]  /*47490*/  LEA R4, P2, R3, R0, 0x2 ;  /* 0x0000000003047211 */ /* 0x000fc600078410ff */
[----:B------:R1:W-:Y:S02]  /*474a0*/  @P4 STG.E [R24.64], R5 ;  /* 0x0000000518004986 */ /* 0x0003e4000c10190c */
[C---:B-1----:R-:W-:Y:S02]  /*474b0*/  LEA R24, P6, R8.reuse, R0, 0x2 ;  /* 0x0000000008187211 */ /* 0x042fe400078c10ff */
[-C--:B------:R-:W-:Y:S02]  /*474c0*/  LEA.HI.X.SX32 R5, R3, R2.reuse, 0x2, P2 ;  /* 0x0000000203057211 */ /* 0x080fe400010f16ff */
[----:B------:R-:W-:Y:S02]  /*474d0*/  LEA.HI.X.SX32 R25, R8, R2, 0x2, P6 ;  /* 0x0000000208197211 */ /* 0x000fe400030f16ff */
[----:B----4-:R-:W-:Y:S01]  /*474e0*/  ISETP.LT.AND P4, PT, R26, c[0x0][0x17c], !P0 ;  /* 0x00005f001a007a0c */ /* 0x010fe20004781270 */
[----:B------:R-:W-:Y:S01]  /*474f0*/  @P3 STG.E [R4.64], R12 ;  /* 0x0000000c04003986 */ /* 0x000fe2000c10190c */
[----:B------:R-:W-:-:S03]  /*47500*/  ISETP.LT.AND P2, PT, R20, c[0x0][0x17c], !P0 ;  /* 0x00005f0014007a0c */ /* 0x000fc60004741270 */
[----:B------:R-:W2:Y:S04]  /*47510*/  LDL.LU R26, [R1+0xa04] ;  /* 0x000a0400011a7983 */ /* 0x000ea80000300800 */
[----:B------:R-:W3:Y:S04]  /*47520*/  LDL.LU R20, [R1+0xa00] ;  /* 0x000a000001147983 */ /* 0x000ee80000300800 */
[----:B------:R1:W-:Y:S01]  /*47530*/  @P5 STG.E [R24.64], R9 ;  /* 0x0000000918005986 */ /* 0x0003e2000c10190c */
[----:B------:R-:W-:-:S03]  /*47540*/  IMAD R3, R29, 0x4, R8 ;  /* 0x000000041d037824 */ /* 0x000fc600078e0208 */
[----:B-1----:R-:W4:Y:S02]  /*47550*/  LDL.LU R25, [R1+0x9e0] ;  /* 0x0009e00001197983 */ /* 0x002f240000300800 */
[C---:B------:R-:W-:Y:S02]  /*47560*/  LEA R4, P3, R3.reuse, R0, 0x2 ;  /* 0x0000000003047211 */ /* 0x040fe400078610ff */
[----:B------:R-:W4:Y:S02]  /*47570*/  LDL.LU R24, [R1+0x9b4] ;  /* 0x0009b40001187983 */ /* 0x000f240000300800 */
[----:B------:R-:W-:-:S05]  /*47580*/  LEA.HI.X.SX32 R5, R3, R2, 0x2, P3 ;  /* 0x0000000203057211 */ /* 0x000fca00018f16ff */
[----:B------:R1:W-:Y:S04]  /*47590*/  @P1 STG.E [R4.64], R16 ;  /* 0x0000001004001986 */ /* 0x0003e8000c10190c */
[----:B-1----:R-:W4:Y:S01]  /*475a0*/  LDL.LU R16, [R1+0x9b0] ;  /* 0x0009b00001107983 */ /* 0x002f220000300800 */
[----:B------:R-:W-:-:S04]  /*475b0*/  IMAD R12, R29, 0x4, R3 ;  /* 0x000000041d0c7824 */ /* 0x000fc800078e0203 */
[----:B------:R-:W-:Y:S01]  /*475c0*/  IMAD R3, R29, 0x4, R12 ;  /* 0x000000041d037824 */ /* 0x000fe200078e020c */
[----:B------:R-:W-:-:S04]  /*475d0*/  LEA R8, P6, R12, R0, 0x2 ;  /* 0x000000000c087211 */ /* 0x000fc800078c10ff */
[----:B------:R-:W-:Y:S01]  /*475e0*/  LEA.HI.X.SX32 R9, R12, R2, 0x2, P6 ;  /* 0x000000020c097211 */ /* 0x000fe200030f16ff */
[----:B------:R-:W-:Y:S01]  /*475f0*/  IMAD R12, R29, 0x4, R3 ;  /* 0x000000041d0c7824 */ /* 0x000fe200078e0203 */
[----:B------:R-:W-:-:S03]  /*47600*/  LEA R4, P1, R3, R0, 0x2 ;  /* 0x0000000003047211 */ /* 0x000fc600078210ff */
[----:B------:R1:W-:Y:S01]  /*47610*/  @P4 STG.E [R8.64], R13 ;  /* 0x0000000d08004986 */ /* 0x0003e2000c10190c */
[----:B------:R-:W-:Y:S01]  /*47620*/  LEA.HI.X.SX32 R5, R3, R2, 0x2, P1 ;  /* 0x0000000203057211 */ /* 0x000fe200008f16ff */
[----:B------:R-:W-:Y:S01]  /*47630*/  IMAD R3, R29, 0x4, R12 ;  /* 0x000000041d037824 */ /* 0x000fe200078e020c */
[----:B------:R-:W-:-:S03]  /*47640*/  ISETP.LT.AND P3, PT, R27, c[0x0][0x17c], !P0 ;  /* 0x00005f001b007a0c */ /* 0x000fc60004761270 */
[----:B------:R1:W-:Y:S02]  /*47650*/  @P2 STG.E [R4.64], R10 ;  /* 0x0000000a04002986 */ /* 0x0003e4000c10190c */
[----:B-1----:R-:W-:-:S04]  /*47660*/  LEA R8, P6, R12, R0, 0x2 ;  /* 0x000000000c087211 */ /* 0x002fc800078c10ff */
[----:B------:R-:W-:Y:S01]  /*47670*/  LEA.HI.X.SX32 R9, R12, R2, 0x2, P6 ;  /* 0x000000020c097211 */ /* 0x000fe200030f16ff */
[----:B------:R-:W-:Y:S01]  /*47680*/  IMAD R12, R29, 0x4, R3 ;  /* 0x000000041d0c7824 */ /* 0x000fe200078e0203 */
[----:B------:R-:W-:-:S04]  /*47690*/  LEA R4, P2, R3, R0, 0x2 ;  /* 0x0000000003047211 */ /* 0x000fc800078410ff */
[----:B------:R-:W-:Y:S02]  /*476a0*/  LEA.HI.X.SX32 R5, R3, R2, 0x2, P2 ;  /* 0x0000000203057211 */ /* 0x000fe400010f16ff */
[----:B--2---:R-:W-:Y:S02]  /*476b0*/  ISETP.LT.AND P4, PT, R26, c[0x0][0x17c], !P0 ;  /* 0x00005f001a007a0c */ /* 0x004fe40004781270 */
[----:B------:R-:W2:Y:S01]  /*476c0*/  LDL.LU R26, [R1+0x38] ;  /* 0x00003800011a7983 */ /* 0x000ea20000300800 */
[----:B---3--:R-:W-:-:S03]  /*476d0*/  ISETP.LT.AND P1, PT, R20, c[0x0][0x17c], !P0 ;  /* 0x00005f0014007a0c */ /* 0x008fc60004721270 */
[----:B------:R-:W3:Y:S04]  /*476e0*/  LDL.LU R10, [R1+0xad4] ;  /* 0x000ad400010a7983 */ /* 0x000ee80000300800 */
[----:B------:R-:W2:Y:S04]  /*476f0*/  LDL.LU R20, [R1+0x9d8] ;  /* 0x0009d80001147983 */ /* 0x000ea80000300800 */
[----:B------:R-:W3:Y:S01]  /*47700*/  LDL.LU R27, [R1+0x78] ;  /* 0x00007800011b7983 */ /* 0x000ee20000300800 */
[----:B----4-:R-:W-:-:S13]  /*47710*/  ISETP.LT.AND P5, PT, R25, c[0x0][0x17c], !P0 ;  /* 0x00005f0019007a0c */ /* 0x010fda00047a1270 */
[----:B------:R1:W-:Y:S01]  /*47720*/  @P5 STG.E [R8.64], R17 ;  /* 0x0000001108005986 */ /* 0x0003e2000c10190c */
[----:B------:R-:W-:-:S03]  /*47730*/  ISETP.LT.AND P5, PT, R24, c[0x0][0x17c], !P0 ;  /* 0x00005f0018007a0c */ /* 0x000fc600047a1270 */
[----:B------:R4:W-:Y:S01]  /*47740*/  @P3 STG.E [R4.64], R6 ;  /* 0x0000000604003986 */ /* 0x0009e2000c10190c */
[----:B-1----:R-:W-:-:S03]  /*47750*/  LEA R8, P6, R12, R0, 0x2 ;  /* 0x000000000c087211 */ /* 0x002fc600078c10ff */
[----:B------:R-:W3:Y:S01]  /*47760*/  LDL.LU R17, [R1+0x58] ;  /* 0x0000580001117983 */ /* 0x000ee20000300800 */
[----:B------:R-:W-:Y:S02]  /*47770*/  ISETP.LT.AND P2, PT, R16, c[0x0][0x17c], !P0 ;  /* 0x00005f0010007a0c */ /* 0x000fe40004741270 */
[----:B------:R-:W-:Y:S01]  /*47780*/  LEA.HI.X.SX32 R9, R12, R2, 0x2, P6 ;  /* 0x000000020c097211 */ /* 0x000fe200030f16ff */
[----:B------:R-:W3:Y:S04]  /*47790*/  LDL.LU R16, [R1+0x88] ;  /* 0x0000880001107983 */ /* 0x000ee80000300800 */
[----:B----4-:R-:W4:Y:S04]  /*477a0*/  LDL.LU R6, [R1+0xad0] ;  /* 0x000ad00001067983 */ /* 0x010f280000300800 */
[----:B------:R-:W4:Y:S04]  /*477b0*/  LDL.LU R24, [R1+0x9f8] ;  /* 0x0009f80001187983 */ /* 0x000f280000300800 */
[----:B------:R-:W4:Y:S04]  /*477c0*/  LDL.LU R13, [R1+0x95c] ;  /* 0x00095c00010d7983 */ /* 0x000f280000300800 */
[----:B------:R-:W4:Y:S04]  /*477d0*/  LDL.LU R25, [R1+0xa8] ;  /* 0x0000a80001197983 */ /* 0x000f280000300800 */
[----:B------:R1:W-:Y:S04]  /*477e0*/  @P4 STG.E [R8.64], R21 ;  /* 0x0000001508004986 */ /* 0x0003e8000c10190c */
[----:B-1----:R-:W4:Y:S01]  /*477f0*/  LDL.LU R21, [R1+0x9d4] ;  /* 0x0009d40001157983 */ /* 0x002f220000300800 */
        /* <DEDUP_REMOVED lines=8> */
[----:B--2---:R-:W-:Y:S02]  /*47880*/  ISETP.LT.AND P4, PT, R20, c[0x0][0x17c], !P0 ;  /* 0x00005f0014007a0c */ /* 0x004fe40004781270 */
[----:B------:R-:W2:Y:S04]  /*47890*/  LDL.LU R20, [R1+0x18] ;  /* 0x0000180001147983 */ /* 0x000ea80000300800 */
[----:B---3--:R1:W-:Y:S04]  /*478a0*/  @P1 STG.E [R4.64], R17 ;  /* 0x0000001104001986 */ /* 0x0083e8000c10190c */
[----:B------:R3:W-:Y:S01]  /*478b0*/  @P5 STG.E [R8.64], R26 ;  /* 0x0000001a08005986 */ /* 0x0007e2000c10190c */
[----:B-1----:R-:W-:-:S02]  /*478c0*/  LEA R4, P1, R3, R0, 0x2 ;  /* 0x0000000003047211 */ /* 0x002fc400078210ff */
[C---:B---3--:R-:W-:Y:S02]  /*478d0*/  LEA R8, P6, R12.reuse, R0, 0x2 ;  /* 0x000000000c087211 */ /* 0x048fe400078c10ff */
[-C--:B------:R-:W-:Y:S02]  /*478e0*/  LEA.HI.X.SX32 R5, R3, R2.reuse, 0x2, P1 ;  /* 0x0000000203057211 */ /* 0x080fe400008f16ff */
[----:B------:R-:W-:-:S03]  /*478f0*/  LEA.HI.X.SX32 R9, R12, R2, 0x2, P6 ;  /* 0x000000020c097211 */ /* 0x000fc600030f16ff */
[----:B------:R-:W-:Y:S04]  /*47900*/  @P2 STG.E [R4.64], R27 ;  /* 0x0000001b04002986 */ /* 0x000fe8000c10190c */
[----:B------:R1:W-:Y:S01]  /*47910*/  @P4 STG.E [R8.64], R16 ;  /* 0x0000001008004986 */ /* 0x0003e2000c10190c */
[----:B----4-:R-:W-:-:S03]  /*47920*/  ISETP.LT.AND P3, PT, R21, c[0x0][0x17c], !P0 ;  /* 0x00005f0015007a0c */ /* 0x010fc60004761270 */
[----:B------:R-:W3:Y:S04]  /*47930*/  LDL.LU R21, [R1+0x980] ;  /* 0x0009800001157983 */ /* 0x000ee80000300800 */
[----:B------:R-:W4:Y:S04]  /*47940*/  LDL.LU R17, [R1+0x97c] ;  /* 0x00097c0001117983 */ /* 0x000f280000300800 */
[----:B------:R-:W3:Y:S04]  /*47950*/  LDL.LU R26, [R1+0x98] ;  /* 0x00009800011a7983 */ /* 0x000ee80000300800 */
[----:B-1----:R-:W3:Y:S01]  /*47960*/  LDL.LU R16, [R1+0x958] ;  /* 0x0009580001107983 */ /* 0x002ee20000300800 */
[----:B------:R-:W-:-:S03]  /*47970*/  ISETP.LT.AND P1, PT, R13, c[0x0][0x17c], !P0 ;  /* 0x00005f000d007a0c */ /* 0x000fc60004721270 */
[----:B------:R-:W4:Y:S01]  /*47980*/  LDL.LU R13, [R1+0x954] ;  /* 0x00095400010d7983 */ /* 0x000f220000300800 */
[C---:B------:R-:W-:Y:S01]  /*47990*/  IMAD R3, R29.reuse, 0x4, R12 ;  /* 0x000000041d037824 */ /* 0x040fe200078e020c */
[----:B------:R-:W-:Y:S02]  /*479a0*/  ISETP.LT.AND P5, PT, R24, c[0x0][0x17c], !P0 ;  /* 0x00005f0018007a0c */ /* 0x000fe400047a1270 */
[----:B------:R-:W4:Y:S01]  /*479b0*/  LDL.LU R27, [R1+0x68] ;  /* 0x00006800011b7983 */ /* 0x000f220000300800 */
[----:B------:R-:W-:Y:S01]  /*479c0*/  IMAD R12, R29, 0x4, R3 ;  /* 0x000000041d0c7824 */ /* 0x000fe200078e0203 */
[----:B------:R-:W-:-:S04]  /*479d0*/  LEA R4, P2, R3, R0, 0x2 ;  /* 0x0000000003047211 */ /* 0x000fc800078410ff */
[C---:B------:R-:W-:Y:S02]  /*479e0*/  LEA R8, P6, R12.reuse, R0, 0x2 ;  /* 0x000000000c087211 */ /* 0x040fe400078c10ff */
[-C--:B------:R-:W-:Y:S02]  /*479f0*/  LEA.HI.X.SX32 R5, R3, R2.reuse, 0x2, P2 ;  /* 0x0000000203057211 */ /* 0x080fe400010f16ff */
[----:B------:R-:W-:-:S03]  /*47a00*/  LEA.HI.X.SX32 R9, R12, R2, 0x2, P6 ;  /* 0x000000020c097211 */ /* 0x000fc600030f16ff */
[----:B------:R1:W-:Y:S01]  /*47a10*/  @P3 STG.E [R4.64], R25 ;  /* 0x0000001904003986 */ /* 0x0003e2000c10190c */
[----:B------:R-:W-:-:S03]  /*47a20*/  IMAD R3, R29, 0x4, R12 ;  /* 0x000000041d037824 */ /* 0x000fc600078e020c */
[----:B-1----:R-:W4:Y:S04]  /*47a30*/  LDL.LU R25, [R1+0x978] ;  /* 0x0009780001197983 */ /* 0x002f280000300800 */
[----:B------:R-:W4:Y:S01]  /*47a40*/  LDL.LU R24, [R1+0x914] ;  /* 0x0009140001187983 */ /* 0x000f220000300800 */
[----:B------:R-:W-:-:S04]  /*47a50*/  LEA R4, P3, R3, R0, 0x2 ;  /* 0x0000000003047211 */ /* 0x000fc800078610ff */
[----:B------:R-:W-:Y:S01]  /*47a60*/  LEA.HI.X.SX32 R5, R3, R2, 0x2, P3 ;  /* 0x0000000203057211 */ /* 0x000fe200018f16ff */
[----:B--2---:R1:W-:Y:S04]  /*47a70*/  @P5 STG.E [R8.64], R20 ;  /* 0x0000001408005986 */ /* 0x0043e8000c10190c */
[----:B-1----:R-:W2:Y:S01]  /*47a80*/  LDL.LU R20, [R1+0x48] ;  /* 0x0000480001147983 */ /* 0x002ea20000300800 */
[----:B---3--:R-:W-:-:S03]  /*47a90*/  ISETP.LT.AND P5, PT, R16, c[0x0][0x17c], !P0 ;  /* 0x00005f0010007a0c */ /* 0x008fc600047a1270 */
[----:B------:R-:W3:Y:S01]  /*47aa0*/  LDL.LU R16, [R1+0x950] ;  /* 0x0009500001107983 */ /* 0x000ee20000300800 */
[----:B------:R-:W-:Y:S02]  /*47ab0*/  ISETP.LT.AND P4, PT, R21, c[0x0][0x17c], !P0 ;  /* 0x00005f0015007a0c */ /* 0x000fe40004781270 */
[----:B----4-:R-:W-:Y:S01]  /*47ac0*/  ISETP.LT.AND P2, PT, R17, c[0x0][0x17c], !P0 ;  /* 0x00005f0011007a0c */ /* 0x010fe20004741270 */
[----:B------:R-:W4:Y:S01]  /*47ad0*/  LDL.LU R21, [R1+0x94c] ;  /* 0x00094c0001157983 */ /* 0x000f220000300800 */
[----:B------:R-:W-:-:S03]  /*47ae0*/  ISETP.LT.AND P3, PT, R13, c[0x0][0x17c], !P0 ;  /* 0x00005f000d007a0c */ /* 0x000fc60004761270 */
[----:B------:R-:W4:Y:S04]  /*47af0*/  LDL.LU R17, [R1+0x910] ;  /* 0x0009100001117983 */ /* 0x000f280000300800 */
[----:B------:R-:W4:Y:S01]  /*47b00*/  LDL.LU R13, [R1+0x90c] ;  /* 0x00090c00010d7983 */ /* 0x000f220000300800 */
[----:B------:R-:W-:-:S04]  /*47b10*/  IMAD R12, R29, 0x4, R3 ;  /* 0x000000041d0c7824 */ /* 0x000fc800078e0203 */
[----:B------:R-:W-:Y:S01]  /*47b20*/  IMAD R3, R29, 0x4, R12 ;  /* 0x000000041d037824 */ /* 0x000fe200078e020c */
[----:B------:R-:W-:-:S04]  /*47b30*/  LEA R8, P6, R12, R0, 0x2 ;  /* 0x000000000c087211 */ /* 0x000fc800078c10ff */
[----:B------:R-:W-:Y:S01]  /*47b40*/  LEA.HI.X.SX32 R9, R12, R2, 0x2, P6 ;  /* 0x000000020c097211 */ /* 0x000fe200030f16ff */
[----:B------:R-:W-:Y:S01]  /*47b50*/  IMAD R12, R29, 0x4, R3 ;  /* 0x000000041d0c7824 */ /* 0x000fe200078e0203 */
[----:B------:R1:W-:Y:S04]  /*47b60*/  @P1 STG.E [R4.64], R26 ;  /* 0x0000001a04001986 */ /* 0x0003e8000c10190c */
[----:B------:R1:W-:Y:S02]  /*47b70*/  @P4 STG.E [R8.64], R6 ;  /* 0x0000000608004986 */ /* 0x0003e4000c10190c */
[-C--:B-1----:R-:W-:Y:S02]  /*47b80*/  LEA R4, P1, R3, R0.reuse, 0x2 ;  /* 0x0000000003047211 */ /* 0x082fe400078210ff */
[----:B------:R-:W-:-:S02]  /*47b90*/  LEA R8, P6, R12, R0, 0x2 ;  /* 0x000000000c087211 */ /* 0x000fc400078c10ff */
[-C--:B------:R-:W-:Y:S02]  /*47ba0*/  LEA.HI.X.SX32 R5, R3, R2.reuse, 0x2, P1 ;  /* 0x0000000203057211 */ /* 0x080fe400008f16ff */
[----:B------:R-:W-:Y:S01]  /*47bb0*/  LEA.HI.X.SX32 R9, R12, R2, 0x2, P6 ;  /* 0x000000020c097211 */ /* 0x000fe200030f16ff */
[C---:B------:R-:W-:Y:S02]  /*47bc0*/  IMAD R3, R29.reuse, 0x4, R12 ;  /* 0x000000041d037824 */ /* 0x040fe400078e020c */
[----:B------:R1:W-:Y:S04]  /*47bd0*/  @P2 STG.E [R4.64], R27 ;  /* 0x0000001b04002986 */ /* 0x0003e8000c10190c */
[----:B------:R1:W-:Y:S01]  /*47be0*/  @P5 STG.E [R8.64], R10 ;  /* 0x0000000a08005986 */ /* 0x0003e2000c10190c */
[----:B------:R-:W-:Y:S01]  /*47bf0*/  IMAD R6, R29, 0x4, R3 ;  /* 0x000000041d067824 */ /* 0x000fe200078e0203 */
[----:B-1----:R-:W-:-:S04]  /*47c00*/  LEA R4, P2, R3, R0, 0x2 ;  /* 0x0000000003047211 */ /* 0x002fc800078410ff */
[----:B------:R-:W-:Y:S01]  /*47c10*/  LEA.HI.X.SX32 R5, R3, R2, 0x2, P2 ;  /* 0x0000000203057211 */ /* 0x000fe200010f16ff */
[----:B------:R-:W-:Y:S01]  /*47c20*/  IMAD R3, R29, 0x4, R6 ;  /* 0x000000041d037824 */ /* 0x000fe200078e0206 */
[----:B------:R-:W-:Y:S02]  /*47c30*/  ISETP.LT.AND P4, PT, R25, c[0x0][0x17c], !P0 ;  /* 0x00005f0019007a0c */ /* 0x000fe40004781270 */
[----:B------:R-:W-:Y:S02]  /*47c40*/  ISETP.LT.AND P1, PT, R24, c[0x0][0x17c], !P0 ;  /* 0x00005f0018007a0c */ /* 0x000fe40004721270 */
[----:B------:R-:W-:-:S04]  /*47c50*/  LEA R8, P6, R6, R0, 0x2 ;  /* 0x0000000006087211 */ /* 0x000fc800078c10ff */
[----:B------:R-:W-:Y:S01]  /*47c60*/  LEA.HI.X.SX32 R9, R6, R2, 0x2, P6 ;  /* 0x0000000206097211 */ /* 0x000fe200030f16ff */
[----:B--2---:R1:W-:Y:S02]  /*47c70*/  @P3 STG.E [R4.64], R20 ;  /* 0x0000001404003986 */ /* 0x0043e4000c10190c */
[----:B-1----:R-:W-:-:S04]  /*47c80*/  LEA R4, P3, R3, R0, 0x2 ;  /* 0x0000000003047211 */ /* 0x002fc800078610ff */
[----:B------:R-:W-:Y:S01]  /*47c90*/  LEA.HI.X.SX32 R5, R3, R2, 0x2, P3 ;  /* 0x0000000203057211 */ /* 0x000fe200018f16ff */
[----:B------:R-:W-:Y:S04]  /*47ca0*/  @P4 STG.E [R8.64], R14 ;  /* 0x0000000e08004986 */ /* 0x000fe8000c10190c */
[----:B------:R1:W-:Y:S01]  /*47cb0*/  @P1 STG.E [R4.64], R11 ;  /* 0x0000000b04001986 */ /* 0x0003e2000c10190c */
[----:B---3--:R-:W-:-:S03]  /*47cc0*/  ISETP.LT.AND P5, PT, R16, c[0x0][0x17c], !P0 ;  /* 0x00005f0010007a0c */ /* 0x008fc600047a1270 */
[----:B------:R-:W2:Y:S04]  /*47cd0*/  LDL.LU R16, [R1+0x948] ;  /* 0x0009480001107983 */ /* 0x000ea80000300800 */
[----:B------:R-:W3:Y:S01]  /*47ce0*/  LDL.LU R12, [R1+0x944] ;  /* 0x00094400010c7983 */ /* 0x000ee20000300800 */
[----:B----4-:R-:W-:-:S03]  /*47cf0*/  ISETP.LT.AND P3, PT, R13, c[0x0][0x17c], !P0 ;  /* 0x00005f000d007a0c */ /* 0x010fc60004761270 */
[----:B------:R-:W4:Y:S04]  /*47d00*/  LDL.LU R13, [R1+0x8fc] ;  /* 0x0008fc00010d7983 */ /* 0x000f280000300800 */
[----:B------:R-:W4:Y:S04]  /*47d10*/  LDL.LU R24, [R1+0x5c] ;  /* 0x00005c0001187983 */ /* 0x000f280000300800 */
[----:B-1----:R-:W4:Y:S04]  /*47d20*/  LDL.LU R11, [R1+0xacc] ;  /* 0x000acc00010b7983 */ /* 0x002f280000300800 */
[----:B------:R-:W4:Y:S04]  /*47d30*/  LDL.LU R10, [R1+0x8f8] ;  /* 0x0008f800010a7983 */ /* 0x000f280000300800 */
[----:B------:R-:W4:Y:S01]  /*47d40*/  LDL.LU R20, [R1+0x3c] ;  /* 0x00003c0001147983 */ /* 0x000f220000300800 */
[----:B------:R-:W-:Y:S01]  /*47d50*/  IMAD R6, R29, 0x4, R3 ;  /* 0x000000041d067824 */ /* 0x000fe200078e0203 */
[----:B------:R-:W-:-:S02]  /*47d60*/  ISETP.LT.AND P2, PT, R21, c[0x0][0x17c], !P0 ;  /* 0x00005f0015007a0c */ /* 0x000fc40004741270 */
[----:B------:R-:W4:Y:S01]  /*47d70*/  LDL.LU R25, [R1+0x7c] ;  /* 0x00007c0001197983 */ /* 0x000f220000300800 */
[----:B------:R-:W-:Y:S01]  /*47d80*/  IMAD R3, R29, 0x4, R6 ;  /* 0x000000041d037824 */ /* 0x000fe200078e0206 */
[CC--:B------:R-:W-:Y:S02]  /*47d90*/  LEA R8, P6, R6.reuse, R0.reuse, 0x2 ;  /* 0x0000000006087211 */ /* 0x0c0fe400078c10ff */
[----:B------:R-:W4:Y:S02]  /*47da0*/  LDL.LU R26, [R1+0x8c] ;  /* 0x00008c00011a7983 */ /* 0x000f240000300800 */
[C---:B------:R-:W-:Y:S02]  /*47db0*/  LEA R4, P1, R3.reuse, R0, 0x2 ;  /* 0x0000000003047211 */ /* 0x040fe400078210ff */
[-C--:B------:R-:W-:Y:S02]  /*47dc0*/  LEA.HI.X.SX32 R9, R6, R2.reuse, 0x2, P6 ;  /* 0x0000000206097211 */ /* 0x080fe400030f16ff */
[----:B------:R-:W-:-:S03]  /*47dd0*/  LEA.HI.X.SX32 R5, R3, R2, 0x2, P1 ;  /* 0x0000000203057211 */ /* 0x000fc600008f16ff */
[----:B------:R-:W-:Y:S01]  /*47de0*/  @P5 STG.E [R8.64], R18 ;  /* 0x0000001208005986 */ /* 0x000fe2000c10190c */
[----:B------:R-:W-:-:S03]  /*47df0*/  IMAD R6, R29, 0x4, R3 ;  /* 0x000000041d067824 */ /* 0x000fc600078e0203 */
[----:B------:R1:W-:Y:S01]  /*47e00*/  @P2 STG.E [R4.64], R7 ;  /* 0x0000000704002986 */ /* 0x0003e2000c10190c */
[----:B------:R-:W-:-:S03]  /*47e10*/  ISETP.LT.AND P4, PT, R17, c[0x0][0x17c], !P0 ;  /* 0x00005f0011007a0c */ /* 0x000fc60004781270 */
[----:B-1----:R-:W4:Y:S01]  /*47e20*/  LDL.LU R7, [R1+0xac8] ;  /* 0x000ac80001077983 */ /* 0x002f220000300800 */
[----:B------:R-:W-:Y:S01]  /*47e30*/  LEA R8, P6, R6, R0, 0x2 ;  /* 0x0000000006087211 */ /* 0x000fe200078c10ff */
[----:B------:R-:W-:-:S03]  /*47e40*/  IMAD R3, R29, 0x4, R6 ;  /* 0x000000041d037824 */ /* 0x000fc600078e0206 */
[----:B------:R-:W-:Y:S01]  /*47e50*/  LEA.HI.X.SX32 R9, R6, R2, 0x2, P6 ;  /* 0x0000000206097211 */ /* 0x000fe200030f16ff */
[----:B------:R-:W-:-:S04]  /*47e60*/  IMAD R6, R29, 0x4, R3 ;  /* 0x000000041d067824 */ /* 0x000fc800078e0203 */
[----:B------:R1:W-:Y:S01]  /*47e70*/  @P4 STG.E [R8.64], R22 ;  /* 0x0000001608004986 */ /* 0x0003e2000c10190c */
[----:B------:R-:W-:-:S04]  /*47e80*/  LEA R4, P2, R3, R0, 0x2 ;  /* 0x0000000003047211 */ /* 0x000fc800078410ff */
[----:B------:R-:W-:Y:S02]  /*47e90*/  LEA.HI.X.SX32 R5, R3, R2, 0x2, P2 ;  /* 0x0000000203057211 */ /* 0x000fe400010f16ff */
[----:B-1----:R-:W-:-:S04]  /*47ea0*/  LEA R8, P6, R6, R0, 0x2 ;  /* 0x0000000006087211 */ /* 0x002fc800078c10ff */
[----:B------:R-:W-:Y:S02]  /*47eb0*/  LEA.HI.X.SX32 R9, R6, R2, 0x2, P6 ;  /* 0x0000000206097211 */ /* 0x000fe400030f16ff */
[----:B---3--:R-:W-:Y:S02]  /*47ec0*/  ISETP.LT.AND P1, PT, R12, c[0x0][0x17c], !P0 ;  /* 0x00005f000c007a0c */ /* 0x008fe40004721270 */
[----:B------:R-:W3:Y:S01]  /*47ed0*/  LDL.LU R12, [R1+0x928] ;  /* 0x00092800010c7983 */ /* 0x000ee20000300800 */
[----:B--2---:R-:W-:-:S03]  /*47ee0*/  ISETP.LT.AND P5, PT, R16, c[0x0][0x17c], !P0 ;  /* 0x00005f0010007a0c */ /* 0x004fc600047a1270 */
[----:B------:R-:W2:Y:S01]  /*47ef0*/  LDL.LU R27, [R1+0xac] ;  /* 0x0000ac00011b7983 */ /* 0x000ea20000300800 */
[----:B----4-:R-:W-:-:S03]  /*47f00*/  ISETP.LT.AND P4, PT, R13, c[0x0][0x17c], !P0 ;  /* 0x00005f000d007a0c */ /* 0x010fc60004781270 */
[----:B------:R-:W4:Y:S04]  /*47f10*/  LDL.LU R17, [R1+0x924] ;  /* 0x0009240001117983 */ /* 0x000f280000300800 */
[----:B------:R-:W2:Y:S04]  /*47f20*/  LDL.LU R13, [R1+0x8e4] ;  /* 0x0008e400010d7983 */ /* 0x000ea80000300800 */
[----:B------:R-:W-:Y:S01]  /*47f30*/  @P3 STG.E [R4.64], R24 ;  /* 0x0000001804003986 */ /* 0x000fe2000c10190c */
[----:B------:R-:W-:-:S03]  /*47f40*/  ISETP.LT.AND P2, PT, R10, c[0x0][0x17c], !P0 ;  /* 0x00005f000a007a0c */ /* 0x000fc60004741270 */
[----:B------:R-:W2:Y:S04]  /*47f50*/  LDL.LU R10, [R1+0x8e0] ;  /* 0x0008e000010a7983 */ /* 0x000ea80000300800 */
[----:B------:R-:W2:Y:S04]  /*47f60*/  LDL.LU R16, [R1+0x1c] ;  /* 0x00001c0001107983 */ /* 0x000ea80000300800 */
[----:B------:R1:W-:Y:S04]  /*47f70*/  @P5 STG.E [R8.64], R20 ;  /* 0x0000001408005986 */ /* 0x0003e8000c10190c */
[----:B-1----:R-:W2:Y:S04]  /*47f80*/  LDL.LU R20, [R1+0x9c] ;  /* 0x00009c0001147983 */ /* 0x002ea80000300800 */
[----:B------:R-:W2:Y:S01]  /*47f90*/  LDL.LU R14, [R1+0x8f4] ;  /* 0x0008f400010e7983 */ /* 0x000ea20000300800 */
[----:B------:R-:W-:-:S04]  /*47fa0*/  IMAD R3, R29, 0x4, R6 ;  /* 0x000000041d037824 */ /* 0x000fc800078e0206 */
[----:B------:R-:W-:Y:S01]  /*47fb0*/  IMAD R6, R29, 0x4, R3 ;  /* 0x000000041d067824 */ /* 0x000fe200078e0203 */
[----:B------:R-:W-:-:S04]  /*47fc0*/  LEA R4, P3, R3, R0, 0x2 ;  /* 0x0000000003047211 */ /* 0x000fc800078610ff */
[C---:B------:R-:W-:Y:S02]  /*47fd0*/  LEA R8, P6, R6.reuse, R0, 0x2 ;  /* 0x0000000006087211 */ /* 0x040fe400078c10ff */
        /* <DEDUP_REMOVED lines=9> */
[----:B------:R-:W-:-:S04]  /*48070*/  LEA R8, P6, R6, R0, 0x2 ;  /* 0x0000000006087211 */ /* 0x000fc800078c10ff */
[----:B------:R-:W-:Y:S02]  /*48080*/  LEA.HI.X.SX32 R9, R6, R2, 0x2, P6 ;  /* 0x0000000206097211 */ /* 0x000fe400030f16ff */
[----:B---3--:R-:W-:Y:S02]  /*48090*/  ISETP.LT.AND P5, PT, R12, c[0x0][0x17c], !P0 ;  /* 0x00005f000c007a0c */ /* 0x008fe400047a1270 */
[----:B------:R-:W3:Y:S04]  /*480a0*/  LDL.LU R12, [R1+0x8f0] ;  /* 0x0008f000010c7983 */ /* 0x000ee80000300800 */
[----:B------:R-:W3:Y:S01]  /*480b0*/  LDL.LU R26, [R1+0x6c] ;  /* 0x00006c00011a7983 */ /* 0x000ee20000300800 */
[----:B----4-:R-:W-:-:S03]  /*480c0*/  ISETP.LT.AND P3, PT, R17, c[0x0][0x17c], !P0 ;  /* 0x00005f0011007a0c */ /* 0x010fc60004761270 */
[----:B------:R-:W4:Y:S01]  /*480d0*/  LDL.LU R17, [R1+0x8d4] ;  /* 0x0008d40001117983 */ /* 0x000f220000300800 */
[----:B--2---:R-:W-:-:S03]  /*480e0*/  ISETP.LT.AND P4, PT, R13, c[0x0][0x17c], !P0 ;  /* 0x00005f000d007a0c */ /* 0x004fc60004781270 */
[----:B------:R-:W2:Y:S04]  /*480f0*/  LDL.LU R13, [R1+0x8d0] ;  /* 0x0008d000010d7983 */ /* 0x000ea80000300800 */
[----:B------:R1:W-:Y:S04]  /*48100*/  @P2 STG.E [R4.64], R27 ;  /* 0x0000001b04002986 */ /* 0x0003e8000c10190c */
[----:B------:R-:W4:Y:S04]  /*48110*/  LDL.LU R18, [R1+0x8e8] ;  /* 0x0008e80001127983 */ /* 0x000f280000300800 */
[----:B------:R1:W-:Y:S02]  /*48120*/  @P5 STG.E [R8.64], R16 ;  /* 0x0000001008005986 */ /* 0x0003e4000c10190c */
[----:B-1----:R-:W-:-:S04]  /*48130*/  LEA R4, P2, R3, R0, 0x2 ;  /* 0x0000000003047211 */ /* 0x002fc800078410ff */
[----:B------:R-:W-:Y:S01]  /*48140*/  LEA.HI.X.SX32 R5, R3, R2, 0x2, P2 ;  /* 0x0000000203057211 */ /* 0x000fe200010f16ff */
[----:B------:R-:W4:Y:S01]  /*48150*/  LDL.LU R16, [R1+0x8cc] ;  /* 0x0008cc0001107983 */ /* 0x000f220000300800 */
[----:B------:R-:W-:-:S03]  /*48160*/  ISETP.LT.AND P2, PT, R14, c[0x0][0x17c], !P0 ;  /* 0x00005f000e007a0c */ /* 0x000fc60004741270 */
[----:B------:R-:W4:Y:S04]  /*48170*/  LDL.LU R14, [R1+0xa40] ;  /* 0x000a4000010e7983 */ /* 0x000f280000300800 */
[----:B------:R-:W4:Y:S04]  /*48180*/  LDL.LU R27, [R1+0x4c] ;  /* 0x00004c00011b7983 */ /* 0x000f280000300800 */
[----:B------:R1:W-:Y:S04]  /*48190*/  @P3 STG.E [R4.64], R20 ;  /* 0x0000001404003986 */ /* 0x0003e8000c10190c */
[----:B-1----:R-:W4:Y:S01]  /*481a0*/  LDL.LU R20, [R1+0x2c] ;  /* 0x00002c0001147983 */ /* 0x002f220000300800 */
[----:B------:R-:W-:Y:S01]  /*481b0*/  IMAD R6, R29, 0x4, R3 ;  /* 0x000000041d067824 */ /* 0x000fe200078e0203 */
[----:B------:R-:W-:-:S03]  /*481c0*/  ISETP.LT.AND P1, PT, R10, c[0x0][0x17c], !P0 ;  /* 0x00005f000a007a0c */ /* 0x000fc60004721270 */
[----:B------:R-:W-:Y:S01]  /*481d0*/  IMAD R10, R29, 0x4, R6 ;  /* 0x000000041d0a7824 */ /* 0x000fe200078e0206 */
[----:B------:R-:W-:-:S04]  /*481e0*/  LEA R8, P6, R6, R0, 0x2 ;  /* 0x0000000006087211 */ /* 0x000fc800078c10ff */
[----:B------:R-:W-:Y:S02]  /*481f0*/  LEA.HI.X.SX32 R9, R6, R2, 0x2, P6 ;  /* 0x0000000206097211 */ /* 0x000fe400030f16ff */
[----:B------:R-:W-:-:S03]  /*48200*/  LEA R4, P3, R10, R0, 0x2 ;  /* 0x000000000a047211 */ /* 0x000fc600078610ff */
[----:B------:R1:W-:Y:S01]  /*48210*/  @P4 STG.E [R8.64], R7 ;  /* 0x0000000708004986 */ /* 0x0003e2000c10190c */
[----:B------:R-:W-:Y:S02]  /*48220*/  LEA.HI.X.SX32 R5, R10, R2, 0x2, P3 ;  /* 0x000000020a057211 */ /* 0x000fe400018f16ff */
[----:B---3--:R-:W-:Y:S01]  /*48230*/  ISETP.LT.AND P5, PT, R12, c[0x0][0x17c], !P0 ;  /* 0x00005f000c007a0c */ /* 0x008fe200047a1270 */
[----:B------:R-:W-:-:S04]  /*48240*/  IMAD R12, R29, 0x4, R10 ;  /* 0x000000041d0c7824 */ /* 0x000fc800078e020a */
[----:B------:R-:W-:-:S04]  /*48250*/  IMAD R3, R29, 0x4, R12 ;  /* 0x000000041d037824 */ /* 0x000fc800078e020c */
[----:B-1----:R-:W-:Y:S01]  /*48260*/  IMAD R9, R29, 0x4, R3 ;  /* 0x000000041d097824 */ /* 0x002fe200078e0203 */
[----:B------:R-:W-:-:S03]  /*48270*/  LEA R6, P6, R12, R0, 0x2 ;  /* 0x000000000c067211 */ /* 0x000fc600078c10ff */
[----:B------:R-:W-:Y:S01]  /*48280*/  IMAD R10, R29, 0x4, R9 ;  /* 0x000000041d0a7824 */ /* 0x000fe200078e0209 */
[----:B--2---:R-:W-:-:S03]  /*48290*/  ISETP.LT.AND P3, PT, R13, c[0x0][0x17c], !P0 ;  /* 0x00005f000d007a0c */ /* 0x004fc60004761270 */
[----:B------:R-:W-:Y:S01]  /*482a0*/  IMAD R13, R29, 0x4, R10 ;  /* 0x000000041d0d7824 */ /* 0x000fe200078e020a */
[----:B------:R-:W-:Y:S01]  /*482b0*/  LEA.HI.X.SX32 R7, R12, R2, 0x2, P6 ;  /* 0x000000020c077211 */ /* 0x000fe200030f16ff */
[----:B------:R1:W-:Y:S01]  /*482c0*/  @P1 STG.E [R4.64], R26 ;  /* 0x0000001a04001986 */ /* 0x0003e2000c10190c */
[----:B----4-:R-:W-:Y:S01]  /*482d0*/  ISETP.LT.AND P4, PT, R17, c[0x0][0x17c], !P0 ;  /* 0x00005f0011007a0c */ /* 0x010fe20004781270 */
[----:B------:R-:W-:Y:S02]  /*482e0*/  IMAD R17, R29, 0x4, R13 ;  /* 0x000000041d117824 */ /* 0x000fe400078e020d */
[----:B------:R2:W-:Y:S01]  /*482f0*/  @P2 STG.E [R6.64], R11 ;  /* 0x0000000b06002986 */ /* 0x0005e2000c10190c */
[-C--:B------:R-:W-:Y:S01]  /*48300*/  LEA R8, P2, R9, R0.reuse, 0x2 ;  /* 0x0000000009087211 */ /* 0x080fe200078410ff */
[----:B------:R-:W-:Y:S01]  /*48310*/  IMAD R29, R29, 0x4, R17 ;  /* 0x000000041d1d7824 */ /* 0x000fe200078e0211 */
[----:B-1----:R-:W-:-:S04]  /*48320*/  LEA R4, P1, R3, R0, 0x2 ;  /* 0x0000000003047211 */ /* 0x002fc800078210ff */
[----:B------:R-:W-:Y:S02]  /*48330*/  LEA.HI.X.SX32 R5, R3, R2, 0x2, P1 ;  /* 0x0000000203057211 */ /* 0x000fe400008f16ff */
[CC--:B--2---:R-:W-:Y:S02]  /*48340*/  LEA R6, P6, R10.reuse, R0.reuse, 0x2 ;  /* 0x000000000a067211 */ /* 0x0c4fe400078c10ff */
[----:B------:R-:W-:Y:S02]  /*48350*/  LEA R12, P1, R13, R0, 0x2 ;  /* 0x000000000d0c7211 */ /* 0x000fe400078210ff */
[-C--:B------:R-:W-:Y:S02]  /*48360*/  LEA.HI.X.SX32 R9, R9, R2.reuse, 0x2, P2 ;  /* 0x0000000209097211 */ /* 0x080fe400010f16ff */
[----:B------:R-:W-:Y:S02]  /*48370*/  LEA.HI.X.SX32 R7, R10, R2, 0x2, P6 ;  /* 0x000000020a077211 */ /* 0x000fe400030f16ff */
[----:B------:R-:W-:-:S02]  /*48380*/  LEA R10, P6, R29, R0, 0x2 ;  /* 0x000000001d0a7211 */ /* 0x000fc400078c10ff */
[----:B------:R-:W-:Y:S02]  /*48390*/  ISETP.LT.AND P2, PT, R18, c[0x0][0x17c], !P0 ;  /* 0x00005f0012007a0c */ /* 0x000fe40004741270 */
[-C--:B------:R-:W-:Y:S02]  /*483a0*/  LEA.HI.X.SX32 R13, R13, R2.reuse, 0x2, P1 ;  /* 0x000000020d0d7211 */ /* 0x080fe400008f16ff */
[----:B------:R-:W-:Y:S02]  /*483b0*/  ISETP.LT.AND P1, PT, R16, c[0x0][0x17c], !P0 ;  /* 0x00005f0010007a0c */ /* 0x000fe40004721270 */
[----:B------:R-:W-:Y:S02]  /*483c0*/  ISETP.LT.AND P0, PT, R14, c[0x0][0x17c], !P0 ;  /* 0x00005f000e007a0c */ /* 0x000fe40004701270 */
[----:B------:R-:W-:Y:S02]  /*483d0*/  LEA.HI.X.SX32 R11, R29, R2, 0x2, P6 ;  /* 0x000000021d0b7211 */ /* 0x000fe400030f16ff */
[C---:B------:R-:W-:Y:S01]  /*483e0*/  LEA R16, P6, R17.reuse, R0, 0x2 ;  /* 0x0000000011107211 */ /* 0x040fe200078c10ff */
[----:B------:R1:W-:Y:S03]  /*483f0*/  @P5 STG.E [R4.64], R27 ;  /* 0x0000001b04005986 */ /* 0x0003e6000c10190c */
[----:B------:R-:W-:Y:S01]  /*48400*/  LEA.HI.X.SX32 R17, R17, R2, 0x2, P6 ;  /* 0x0000000211117211 */ /* 0x000fe200030f16ff */
[----:B------:R1:W-:Y:S04]  /*48410*/  @P4 STG.E [R8.64], R15 ;  /* 0x0000000f08004986 */ /* 0x0003e8000c10190c */
[----:B------:R1:W-:Y:S04]  /*48420*/  @P3 STG.E [R6.64], R20 ;  /* 0x0000001406003986 */ /* 0x0003e8000c10190c */
[----:B------:R1:W-:Y:S04]  /*48430*/  @P2 STG.E [R12.64], R19 ;  /* 0x000000130c002986 */ /* 0x0003e8000c10190c */
[----:B------:R1:W-:Y:S01]  /*48440*/  @P1 STG.E [R16.64], R28 ;  /* 0x0000001c10001986 */ /* 0x0003e2000c10190c */
[----:B------:R-:W-:Y:S05]  /*48450*/  @!P0 EXIT ;  /* 0x000000000000894d */ /* 0x000fea0003800000 */
[----:B------:R-:W-:Y:S01]  /*48460*/  STG.E [R10.64], R23 ;  /* 0x000000170a007986 */ /* 0x000fe2000c10190c */
[----:B------:R-:W-:Y:S05]  /*48470*/  EXIT ;  /* 0x000000000000794d */ /* 0x000fea0003800000 */
.L_x_3:
[----:B------:R-:W-:-:S00]  /*48480*/  BRA `(.L_x_3) ;  /* 0xfffffff000007947 */ /* 0x000fc0000383ffff */
[----:B------:R-:W-:-:S00]  /*48490*/  NOP ;  /* 0x0000000000007918 */ /* 0x000fc00000000000 */
        /* <DEDUP_REMOVED lines=14> */
.L_x_4:


//--------------------- .nv.shared.matmul_kernel  --------------------------
	.section	.nv.shared.matmul_kernel,"aw",@nobits
	.sectionflags	@""
	.align	16
